	.target	sm_80

	.elftype	@"ET_EXEC"


//--------------------- .note.nv.tkinfo           --------------------------
	.section	.note.nv.tkinfo,"",@"SHT_NOTE"
	.sectionflags	@"SHF_NOTE_NV_TKINFO"
	.tkinfo
        /*0018*/ 	.word	0x00000002
        /*0030*/ 	.string	""
        /*0030*/ 	.string	"ptxas"
        /*0030*/ 	.string	"Cuda compilation tools, release 13.0, V13.0.88"
        /*0030*/ 	.string	"Build cuda_13.0.r13.0/compiler.36424714_0"
        /*0030*/ 	.string	"-v  -suppress-debug-info  -lineinfo  -arch sm_80 "



//--------------------- .note.nv.cuinfo           --------------------------
	.section	.note.nv.cuinfo,"",@"SHT_NOTE"
	.sectionflags	@"SHF_NOTE_NV_CUINFO"
        /*0018*/ 	.short	0x0002
        /*001a*/ 	.short	0x0050
        /*001c*/ 	.short	0x0082
	.zero		2


//--------------------- .nv.info                  --------------------------
	.section	.nv.info,"",@"SHT_CUDA_INFO"
	.align	4


	//----- nvinfo : EIATTR_REGCOUNT
	.align		4
        /*0000*/ 	.byte	0x04, 0x2f
        /*0002*/ 	.short	(.L_1 - .L_0)
	.align		4
.L_0:
        /*0004*/ 	.word	index@(matmul_kernel)
        /*0008*/ 	.word	0x00000020


	//----- nvinfo : EIATTR_FRAME_SIZE
	.align		4
.L_1:
        /*000c*/ 	.byte	0x04, 0x11
        /*000e*/ 	.short	(.L_3 - .L_2)
	.align		4
.L_2:
        /*0010*/ 	.word	index@(matmul_kernel)
        /*0014*/ 	.word	0x00005e28


	//----- nvinfo : EIATTR_MIN_STACK_SIZE
	.align		4
.L_3:
        /*0018*/ 	.byte	0x04, 0x12
        /*001a*/ 	.short	(.L_5 - .L_4)
	.align		4
.L_4:
        /*001c*/ 	.word	index@(matmul_kernel)
        /*0020*/ 	.word	0x00005e28
.L_5:


//--------------------- .nv.info.matmul_kernel    --------------------------
	.section	.nv.info.matmul_kernel,"",@"SHT_CUDA_INFO"
	.sectionflags	@""
	.align	4


	//----- nvinfo : EIATTR_CUDA_API_VERSION
	.align		4
        /*0000*/ 	.byte	0x04, 0x37
        /*0002*/ 	.short	(.L_7 - .L_6)
.L_6:
        /*0004*/ 	.word	0x00000082


	//----- nvinfo : EIATTR_SW2861232_WAR
	.align		4
.L_7:
        /*0008*/ 	.byte	0x01, 0x35
	.zero		2


	//----- nvinfo : EIATTR_PARAM_CBANK
	.align		4
        /*000c*/ 	.byte	0x04, 0x0a
        /*000e*/ 	.short	(.L_9 - .L_8)
	.align		4
.L_8:
        /*0010*/ 	.word	index@(.nv.constant0.matmul_kernel)
        /*0014*/ 	.short	0x0160
        /*0016*/ 	.short	0x0050


	//----- nvinfo : EIATTR_CBANK_PARAM_SIZE
	.align		4
.L_9:
        /*0018*/ 	.byte	0x03, 0x19
        /*001a*/ 	.short	0x0050


	//----- nvinfo : EIATTR_KPARAM_INFO
	.align		4
        /*001c*/ 	.byte	0x04, 0x17
        /*001e*/ 	.short	(.L_11 - .L_10)
.L_10:
        /*0020*/ 	.word	0x00000000
        /*0024*/ 	.short	0x000d
        /*0026*/ 	.short	0x0048
        /*0028*/ 	.byte	0x00, 0xf4, 0x21, 0x00


	//----- nvinfo : EIATTR_KPARAM_INFO
	.align		4
.L_11:
        /*002c*/ 	.byte	0x04, 0x17
        /*002e*/ 	.short	(.L_13 - .L_12)
.L_12:
        /*0030*/ 	.word	0x00000000
        /*0034*/ 	.short	0x000c
        /*0036*/ 	.short	0x0040
        /*0038*/ 	.byte	0x00, 0xf4, 0x21, 0x00


	//----- nvinfo : EIATTR_KPARAM_INFO
	.align		4
.L_13:
        /*003c*/ 	.byte	0x04, 0x17
        /*003e*/ 	.short	(.L_15 - .L_14)
.L_14:
        /*0040*/ 	.word	0x00000000
        /*0044*/ 	.short	0x000b
        /*0046*/ 	.short	0x0038
        /*0048*/ 	.byte	0x00, 0xf0, 0x11, 0x00


	//----- nvinfo : EIATTR_KPARAM_INFO
	.align		4
.L_15:
        /*004c*/ 	.byte	0x04, 0x17
        /*004e*/ 	.short	(.L_17 - .L_16)
.L_16:
        /*0050*/ 	.word	0x00000000
        /*0054*/ 	.short	0x000a
        /*0056*/ 	.short	0x0034
        /*0058*/ 	.byte	0x00, 0xf0, 0x11, 0x00


	//----- nvinfo : EIATTR_KPARAM_INFO
	.align		4
.L_17:
        /*005c*/ 	.byte	0x04, 0x17
        /*005e*/ 	.short	(.L_19 - .L_18)
.L_18:
        /*0060*/ 	.word	0x00000000
        /*0064*/ 	.short	0x0009
        /*0066*/ 	.short	0x0030
        /*0068*/ 	.byte	0x00, 0xf0, 0x11, 0x00


	//----- nvinfo : EIATTR_KPARAM_INFO
	.align		4
.L_19:
        /*006c*/ 	.byte	0x04, 0x17
        /*006e*/ 	.short	(.L_21 - .L_20)
.L_20:
        /*0070*/ 	.word	0x00000000
        /*0074*/ 	.short	0x0008
        /*0076*/ 	.short	0x002c
        /*0078*/ 	.byte	0x00, 0xf0, 0x11, 0x00


	//----- nvinfo : EIATTR_KPARAM_INFO
	.align		4
.L_21:
        /*007c*/ 	.byte	0x04, 0x17
        /*007e*/ 	.short	(.L_23 - .L_22)
.L_22:
        /*0080*/ 	.word	0x00000000
        /*0084*/ 	.short	0x0007
        /*0086*/ 	.short	0x0028
        /*0088*/ 	.byte	0x00, 0xf0, 0x11, 0x00


	//----- nvinfo : EIATTR_KPARAM_INFO
	.align		4
.L_23:
        /*008c*/ 	.byte	0x04, 0x17
        /*008e*/ 	.short	(.L_25 - .L_24)
.L_24:
        /*0090*/ 	.word	0x00000000
        /*0094*/ 	.short	0x0006
        /*0096*/ 	.short	0x0024
        /*0098*/ 	.byte	0x00, 0xf0, 0x11, 0x00


	//----- nvinfo : EIATTR_KPARAM_INFO
	.align		4
.L_25:
        /*009c*/ 	.byte	0x04, 0x17
        /*009e*/ 	.short	(.L_27 - .L_26)
.L_26:
        /*00a0*/ 	.word	0x00000000
        /*00a4*/ 	.short	0x0005
        /*00a6*/ 	.short	0x0020
        /*00a8*/ 	.byte	0x00, 0xf0, 0x11, 0x00


	//----- nvinfo : EIATTR_KPARAM_INFO
	.align		4
.L_27:
        /*00ac*/ 	.byte	0x04, 0x17
        /*00ae*/ 	.short	(.L_29 - .L_28)
.L_28:
        /*00b0*/ 	.word	0x00000000
        /*00b4*/ 	.short	0x0004
        /*00b6*/ 	.short	0x001c
        /*00b8*/ 	.byte	0x00, 0xf0, 0x11, 0x00


	//----- nvinfo : EIATTR_KPARAM_INFO
	.align		4
.L_29:
        /*00bc*/ 	.byte	0x04, 0x17
        /*00be*/ 	.short	(.L_31 - .L_30)
.L_30:
        /*00c0*/ 	.word	0x00000000
        /*00c4*/ 	.short	0x0003
        /*00c6*/ 	.short	0x0018
        /*00c8*/ 	.byte	0x00, 0xf0, 0x11, 0x00


	//----- nvinfo : EIATTR_KPARAM_INFO
	.align		4
.L_31:
        /*00cc*/ 	.byte	0x04, 0x17
        /*00ce*/ 	.short	(.L_33 - .L_32)
.L_32:
        /*00d0*/ 	.word	0x00000000
        /*00d4*/ 	.short	0x0002
        /*00d6*/ 	.short	0x0010
        /*00d8*/ 	.byte	0x00, 0xf4, 0x21, 0x00


	//----- nvinfo : EIATTR_KPARAM_INFO
	.align		4
.L_33:
        /*00dc*/ 	.byte	0x04, 0x17
        /*00de*/ 	.short	(.L_35 - .L_34)
.L_34:
        /*00e0*/ 	.word	0x00000000
        /*00e4*/ 	.short	0x0001
        /*00e6*/ 	.short	0x0008
        /*00e8*/ 	.byte	0x00, 0xf4, 0x21, 0x00


	//----- nvinfo : EIATTR_KPARAM_INFO
	.align		4
.L_35:
        /*00ec*/ 	.byte	0x04, 0x17
        /*00ee*/ 	.short	(.L_37 - .L_36)
.L_36:
        /*00f0*/ 	.word	0x00000000
        /*00f4*/ 	.short	0x0000
        /*00f6*/ 	.short	0x0000
        /*00f8*/ 	.byte	0x00, 0xf4, 0x21, 0x00


	//----- nvinfo : EIATTR_MAXREG_COUNT
	.align		4
.L_37:
        /*00fc*/ 	.byte	0x03, 0x1b
        /*00fe*/ 	.short	0x0080


	//----- nvinfo : EIATTR_NUM_BARRIERS
	.align		4
        /*0100*/ 	.byte	0x02, 0x4c
        /*0102*/ 	.byte	0x01
	.zero		1


	//----- nvinfo : EIATTR_ANNOTATIONS
	.align		4
        /*0104*/ 	.byte	0x04, 0x55
        /*0106*/ 	.short	(.L_39 - .L_38)


	//   ....[0]....
.L_38:
        /*0108*/ 	.word	0x00000001
        /*010c*/ 	.byte	0x80, 0x05, 0x00, 0x00, 0x01, 0x00, 0x00, 0x00, 0x50, 0x07, 0x00, 0x00, 0x01, 0x00, 0x00, 0x00
        /* <DEDUP_REMOVED lines=3876> */
        /*f35c*/ 	.byte	0xa0, 0x17, 0x03, 0x00


	//----- nvinfo : EIATTR_MERCURY_ISA_VERSION
	.align		4
.L_39:
        /*f360*/ 	.byte	0x03, 0x5f
        /*f362*/ 	.short	0x0000


	//----- nvinfo : EIATTR_EXIT_INSTR_OFFSETS
	.align		4
        /*f364*/ 	.byte	0x04, 0x1c
        /*f366*/ 	.short	(.L_41 - .L_40)


	//   ....[0]....
.L_40:
        /*f368*/ 	.word	0x0006c000


	//   ....[1]....
        /*f36c*/ 	.word	0x0006c020


	//----- nvinfo : EIATTR_REQNTID
	.align		4
.L_41:
        /*f370*/ 	.byte	0x04, 0x10
        /*f372*/ 	.short	(.L_43 - .L_42)
.L_42:
        /*f374*/ 	.word	0x00000200
        /*f378*/ 	.word	0x00000001
        /*f37c*/ 	.word	0x00000001
.L_43:


//--------------------- .nv.callgraph             --------------------------
	.section	.nv.callgraph,"",@"SHT_CUDA_CALLGRAPH"
	.align	4
	.sectionentsize	8
	.align		4
        /*0000*/ 	.word	0x00000000
	.align		4
        /*0004*/ 	.word	0xffffffff
	.align		4
        /*0008*/ 	.word	0x00000000
	.align		4
        /*000c*/ 	.word	0xfffffffe
	.align		4
        /*0010*/ 	.word	0x00000000
	.align		4
        /*0014*/ 	.word	0xfffffffd
	.align		4
        /*0018*/ 	.word	0x00000000
	.align		4
        /*001c*/ 	.word	0xfffffffc


//--------------------- .nv.rel.action            --------------------------
	.section	.nv.rel.action,"",@"SHT_CUDA_RELOCINFO"
	.align	8
	.sectionentsize	8
        /*0000*/ 	.byte	0x73, 0x00, 0x00, 0x00, 0x00, 0x00, 0x00, 0x00, 0x00, 0x00, 0x00, 0x11, 0x25, 0x00, 0x05, 0x36


//--------------------- .nv.constant0.matmul_kernel --------------------------
	.section	.nv.constant0.matmul_kernel,"a",@progbits
	.sectionflags	@""
	.align	4
.nv.constant0.matmul_kernel:
	.zero		432


//--------------------- .text.matmul_kernel       --------------------------
	.section	.text.matmul_kernel,"ax",@progbits
	.sectioninfo	@"SHI_REGISTERS=32"
	.align	128
        .global         matmul_kernel
        .type           matmul_kernel,@function
        .size           matmul_kernel,(.L_x_4 - matmul_kernel)
        .other          matmul_kernel,@"STO_CUDA_ENTRY STV_DEFAULT"
matmul_kernel:
.text.matmul_kernel:
[----:B------:R-:W-:-:S03]  /*0000*/  IMAD.MOV.U32 R1, RZ, RZ, c[0x0][0x28] ;  /* 0x00000a00ff017624 */ /* 0x000fc600078e00ff */
[----:B------:R-:W-:Y:S01]  /*0010*/  IMAD.MOV.U32 R7, RZ, RZ, 0x1ff ;  /* 0x000001ffff077424 */ /* 0x000fe200078e00ff */
[----:B------:R-:W1:Y:S01]  /*0020*/  S2R R5, SR_CTAID.X ;  /* 0x0000000000057919 */ /* 0x000e620000002500 */
[----:B------:R-:W-:-:S03]  /*0030*/  IADD3 R1, R1, -0x5e28, RZ ;  /* 0xffffa1d801017810 */ /* 0x000fc60007ffe0ff */
[----:B------:R-:W-:Y:S01]  /*0040*/  IADD3 R0, R7, c[0x0][0x17c], RZ ;  /* 0x00005f0007007a10 */ /* 0x000fe20007ffe0ff */
[----:B------:R-:W2:Y:S03]  /*0050*/  S2R R13, SR_TID.X ;  /* 0x00000000000d7919 */ /* 0x000ea60000002100 */
[----:B------:R-:W-:-:S04]  /*0060*/  SHF.R.S32.HI R3, RZ, 0x1f, R0 ;  /* 0x0000001fff037819 */ /* 0x000fc80000011400 */
[----:B------:R-:W-:-:S04]  /*0070*/  LEA.HI R3, R3, R0, RZ, 0x9 ;  /* 0x0000000003037211 */ /* 0x000fc800078f48ff */
[----:B------:R-:W-:-:S05]  /*0080*/  SHF.R.S32.HI R3, RZ, 0x9, R3 ;  /* 0x00000009ff037819 */ /* 0x000fca0000011403 */
[----:B------:R-:W-:Y:S01]  /*0090*/  IMAD.SHL.U32 R4, R3, 0x8, RZ ;  /* 0x0000000803047824 */ /* 0x000fe200078e00ff */
[----:B-1----:R-:W-:-:S04]  /*00a0*/  IABS R8, R5 ;  /* 0x0000000500087213 */ /* 0x002fc80000000000 */
[-C--:B------:R-:W-:Y:S02]  /*00b0*/  IABS R9, R4.reuse ;  /* 0x0000000400097213 */ /* 0x080fe40000000000 */
[----:B------:R-:W-:Y:S02]  /*00c0*/  IABS R10, R4 ;  /* 0x00000004000a7213 */ /* 0x000fe40000000000 */
[----:B------:R-:W1:Y:S08]  /*00d0*/  I2F.RP R0, R9 ;  /* 0x0000000900007306 */ /* 0x000e700000209400 */
[----:B-1----:R-:W1:Y:S02]  /*00e0*/  MUFU.RCP R0, R0 ;  /* 0x0000000000007308 */ /* 0x002e640000001000 */
[----:B-1----:R-:W-:Y:S01]  /*00f0*/  IADD3 R2, R0, 0xffffffe, RZ ;  /* 0x0ffffffe00027810 */ /* 0x002fe20007ffe0ff */
[----:B------:R-:W-:Y:S01]  /*0100*/  IMAD.MOV R0, RZ, RZ, -R10 ;  /* 0x000000ffff007224 */ /* 0x000fe200078e0a0a */
[----:B------:R-:W-:-:S04]  /*0110*/  IABS R10, c[0x0][0x17c] ;  /* 0x00005f00000a7a13 */ /* 0x000fc80000000000 */
[----:B------:R1:W3:Y:S02]  /*0120*/  F2I.FTZ.U32.TRUNC.NTZ R3, R2 ;  /* 0x0000000200037305 */ /* 0x0002e4000021f000 */
[----:B-1----:R-:W-:Y:S02]  /*0130*/  IMAD.MOV.U32 R2, RZ, RZ, RZ ;  /* 0x000000ffff027224 */ /* 0x002fe400078e00ff */
[----:B---3--:R-:W-:-:S04]  /*0140*/  IMAD.MOV R6, RZ, RZ, -R3 ;  /* 0x000000ffff067224 */ /* 0x008fc800078e0a03 */
[----:B------:R-:W-:Y:S02]  /*0150*/  IMAD R11, R6, R9, RZ ;  /* 0x00000009060b7224 */ /* 0x000fe400078e02ff */
[----:B------:R-:W-:Y:S02]  /*0160*/  IMAD.MOV.U32 R6, RZ, RZ, R8 ;  /* 0x000000ffff067224 */ /* 0x000fe400078e0008 */
[----:B------:R-:W-:-:S06]  /*0170*/  IMAD.HI.U32 R3, R3, R11, R2 ;  /* 0x0000000b03037227 */ /* 0x000fcc00078e0002 */
[----:B------:R-:W-:-:S04]  /*0180*/  IMAD.HI.U32 R3, R3, R6, RZ ;  /* 0x0000000603037227 */ /* 0x000fc800078e00ff */
[----:B------:R-:W-:-:S05]  /*0190*/  IMAD R0, R3, R0, R6 ;  /* 0x0000000003007224 */ /* 0x000fca00078e0206 */
[----:B------:R-:W-:-:S13]  /*01a0*/  ISETP.GT.U32.AND P1, PT, R9, R0, PT ;  /* 0x000000000900720c */ /* 0x000fda0003f24070 */
[----:B------:R-:W-:Y:S01]  /*01b0*/  @!P1 IMAD.IADD R0, R0, 0x1, -R9 ;  /* 0x0000000100009824 */ /* 0x000fe200078e0a09 */
[----:B------:R-:W-:Y:S02]  /*01c0*/  @!P1 IADD3 R3, R3, 0x1, RZ ;  /* 0x0000000103039810 */ /* 0x000fe40007ffe0ff */
[----:B------:R-:W-:Y:S02]  /*01d0*/  ISETP.NE.AND P1, PT, R4, RZ, PT ;  /* 0x000000ff0400720c */ /* 0x000fe40003f25270 */
[----:B------:R-:W-:Y:S02]  /*01e0*/  ISETP.GE.U32.AND P0, PT, R0, R9, PT ;  /* 0x000000090000720c */ /* 0x000fe40003f06070 */
[----:B------:R-:W-:-:S04]  /*01f0*/  LOP3.LUT R0, R5, R4, RZ, 0x3c, !PT ;  /* 0x0000000405007212 */ /* 0x000fc800078e3cff */
[----:B------:R-:W-:Y:S02]  /*0200*/  ISETP.GE.AND P2, PT, R0, RZ, PT ;  /* 0x000000ff0000720c */ /* 0x000fe40003f46270 */
[----:B------:R-:W-:-:S05]  /*0210*/  IADD3 R0, R7, c[0x0][0x178], RZ ;  /* 0x00005e0007007a10 */ /* 0x000fca0007ffe0ff */
[----:B------:R-:W-:-:S05]  /*0220*/  @P0 IADD3 R3, R3, 0x1, RZ ;  /* 0x0000000103030810 */ /* 0x000fca0007ffe0ff */
[----:B------:R-:W-:Y:S01]  /*0230*/  IMAD.MOV.U32 R6, RZ, RZ, R3 ;  /* 0x000000ffff067224 */ /* 0x000fe200078e0003 */
[----:B------:R-:W-:-:S03]  /*0240*/  SHF.R.S32.HI R3, RZ, 0x1f, R0 ;  /* 0x0000001fff037819 */ /* 0x000fc60000011400 */
[----:B------:R-:W-:Y:S01]  /*0250*/  @!P2 IMAD.MOV R6, RZ, RZ, -R6 ;  /* 0x000000ffff06a224 */ /* 0x000fe200078e0a06 */
[----:B------:R-:W-:Y:S02]  /*0260*/  @!P1 LOP3.LUT R6, RZ, R4, RZ, 0x33, !PT ;  /* 0x00000004ff069212 */ /* 0x000fe400078e33ff */
[----:B------:R-:W-:-:S03]  /*0270*/  LEA.HI R3, R3, R0, RZ, 0x9 ;  /* 0x0000000003037211 */ /* 0x000fc600078f48ff */
[----:B------:R-:W-:Y:S02]  /*0280*/  IMAD.SHL.U32 R2, R6, 0x8, RZ ;  /* 0x0000000806027824 */ /* 0x000fe400078e00ff */
[----:B------:R-:W-:-:S03]  /*0290*/  IMAD.MOV R6, RZ, RZ, -R6 ;  /* 0x000000ffff067224 */ /* 0x000fc600078e0a06 */
[----:B------:R-:W-:Y:S01]  /*02a0*/  LEA.HI.SX32 R3, R3, -R2, 0x17 ;  /* 0x8000000203037211 */ /* 0x000fe200078fbaff */
[----:B------:R-:W-:Y:S02]  /*02b0*/  IMAD R4, R4, R6, R5 ;  /* 0x0000000604047224 */ /* 0x000fe400078e0205 */
[----:B------:R-:W-:Y:S01]  /*02c0*/  IMAD.MOV.U32 R6, RZ, RZ, RZ ;  /* 0x000000ffff067224 */ /* 0x000fe200078e00ff */
[----:B------:R-:W-:-:S04]  /*02d0*/  IMNMX R3, R3, 0x8, PT ;  /* 0x0000000803037817 */ /* 0x000fc80003800200 */
[-C--:B------:R-:W-:Y:S02]  /*02e0*/  IABS R0, R3.reuse ;  /* 0x0000000300007213 */ /* 0x080fe40000000000 */
[----:B------:R-:W-:Y:S02]  /*02f0*/  IABS R11, R3 ;  /* 0x00000003000b7213 */ /* 0x000fe40000000000 */
[----:B------:R-:W1:Y:S08]  /*0300*/  I2F.RP R8, R0 ;  /* 0x0000000000087306 */ /* 0x000e700000209400 */
[----:B-1----:R-:W1:Y:S02]  /*0310*/  MUFU.RCP R8, R8 ;  /* 0x0000000800087308 */ /* 0x002e640000001000 */
[----:B-1----:R-:W-:-:S02]  /*0320*/  IADD3 R7, R8, 0xffffffe, RZ ;  /* 0x0ffffffe08077810 */ /* 0x002fc40007ffe0ff */
[----:B------:R-:W-:-:S04]  /*0330*/  IABS R8, c[0x0][0x178] ;  /* 0x00005e0000087a13 */ /* 0x000fc80000000000 */
[----:B------:R-:W1:Y:S01]  /*0340*/  F2I.FTZ.U32.TRUNC.NTZ R7, R7 ;  /* 0x0000000700077305 */ /* 0x000e62000021f000 */
[----:B------:R-:W-:Y:S02]  /*0350*/  IMAD.MOV.U32 R17, RZ, RZ, R8 ;  /* 0x000000ffff117224 */ /* 0x000fe400078e0008 */
[----:B-1----:R-:W-:-:S04]  /*0360*/  IMAD.MOV R9, RZ, RZ, -R7 ;  /* 0x000000ffff097224 */ /* 0x002fc800078e0a07 */
[----:B------:R-:W-:Y:S01]  /*0370*/  IMAD R5, R9, R0, RZ ;  /* 0x0000000009057224 */ /* 0x000fe200078e02ff */
[----:B------:R-:W-:-:S03]  /*0380*/  IABS R9, R4 ;  /* 0x0000000400097213 */ /* 0x000fc60000000000 */
[----:B------:R-:W-:-:S04]  /*0390*/  IMAD.HI.U32 R6, R7, R5, R6 ;  /* 0x0000000507067227 */ /* 0x000fc800078e0006 */
[----:B------:R-:W-:Y:S02]  /*03a0*/  IMAD.MOV.U32 R5, RZ, RZ, R9 ;  /* 0x000000ffff057224 */ /* 0x000fe400078e0009 */
[----:B------:R-:W-:Y:S02]  /*03b0*/  IMAD.MOV R7, RZ, RZ, -R11 ;  /* 0x000000ffff077224 */ /* 0x000fe400078e0a0b */
[----:B------:R-:W-:Y:S01]  /*03c0*/  IMAD.HI.U32 R6, R6, R5, RZ ;  /* 0x0000000506067227 */ /* 0x000fe200078e00ff */
[----:B------:R-:W1:Y:S03]  /*03d0*/  I2F.RP R11, R10 ;  /* 0x0000000a000b7306 */ /* 0x000e660000209400 */
[----:B------:R-:W-:-:S05]  /*03e0*/  IMAD R5, R6, R7, R5 ;  /* 0x0000000706057224 */ /* 0x000fca00078e0205 */
[----:B------:R-:W-:Y:S01]  /*03f0*/  ISETP.GT.U32.AND P1, PT, R0, R5, PT ;  /* 0x000000050000720c */ /* 0x000fe20003f24070 */
[----:B------:R-:W3:Y:S08]  /*0400*/  I2F.RP R7, R17 ;  /* 0x0000001100077306 */ /* 0x000ef00000209400 */
[----:B-1----:R-:W1:Y:S04]  /*0410*/  MUFU.RCP R11, R11 ;  /* 0x0000000b000b7308 */ /* 0x002e680000001000 */
[----:B------:R-:W-:Y:S01]  /*0420*/  @!P1 IMAD.IADD R5, R5, 0x1, -R0 ;  /* 0x0000000105059824 */ /* 0x000fe200078e0a00 */
[----:B------:R-:W-:-:S02]  /*0430*/  @!P1 IADD3 R6, R6, 0x1, RZ ;  /* 0x0000000106069810 */ /* 0x000fc40007ffe0ff */
[----:B------:R-:W-:Y:S01]  /*0440*/  ISETP.NE.AND P1, PT, R3, RZ, PT ;  /* 0x000000ff0300720c */ /* 0x000fe20003f25270 */
[----:B---3--:R-:W3:Y:S01]  /*0450*/  MUFU.RCP R7, R7 ;  /* 0x0000000700077308 */ /* 0x008ee20000001000 */
[----:B------:R-:W-:Y:S02]  /*0460*/  ISETP.GE.U32.AND P0, PT, R5, R0, PT ;  /* 0x000000000500720c */ /* 0x000fe40003f06070 */
[----:B------:R-:W-:-:S04]  /*0470*/  LOP3.LUT R0, R4, R3, RZ, 0x3c, !PT ;  /* 0x0000000304007212 */ /* 0x000fc800078e3cff */
[----:B------:R-:W-:Y:S02]  /*0480*/  ISETP.GE.AND P2, PT, R0, RZ, PT ;  /* 0x000000ff0000720c */ /* 0x000fe40003f46270 */
[----:B-1----:R-:W-:-:S04]  /*0490*/  IADD3 R8, R11, 0xffffffe, RZ ;  /* 0x0ffffffe0b087810 */ /* 0x002fc80007ffe0ff */
[----:B------:R1:W4:Y:S01]  /*04a0*/  F2I.FTZ.U32.TRUNC.NTZ R9, R8 ;  /* 0x0000000800097305 */ /* 0x000322000021f000 */
[----:B------:R-:W-:Y:S02]  /*04b0*/  @P0 IADD3 R6, R6, 0x1, RZ ;  /* 0x0000000106060810 */ /* 0x000fe40007ffe0ff */
[----:B---3--:R-:W-:-:S03]  /*04c0*/  IADD3 R7, R7, 0xffffffe, RZ ;  /* 0x0ffffffe07077810 */ /* 0x008fc60007ffe0ff */
[----:B------:R-:W-:Y:S01]  /*04d0*/  IMAD.MOV.U32 R12, RZ, RZ, R6 ;  /* 0x000000ffff0c7224 */ /* 0x000fe200078e0006 */
[----:B--2---:R-:W-:Y:S01]  /*04e0*/  SHF.R.U32.HI R6, RZ, 0x6, R13 ;  /* 0x00000006ff067819 */ /* 0x004fe2000001160d */
[----:B------:R-:W2:Y:S01]  /*04f0*/  F2I.FTZ.U32.TRUNC.NTZ R5, R7 ;  /* 0x0000000700057305 */ /* 0x000ea2000021f000 */
[----:B-1----:R-:W-:Y:S02]  /*0500*/  IMAD.MOV.U32 R8, RZ, RZ, RZ ;  /* 0x000000ffff087224 */ /* 0x002fe400078e00ff */
[----:B------:R-:W-:Y:S01]  /*0510*/  @!P2 IMAD.MOV R12, RZ, RZ, -R12 ;  /* 0x000000ffff0ca224 */ /* 0x000fe200078e0a0c */
[----:B------:R-:W-:Y:S02]  /*0520*/  @!P1 LOP3.LUT R12, RZ, R3, RZ, 0x33, !PT ;  /* 0x00000003ff0c9212 */ /* 0x000fe400078e33ff */
[----:B------:R-:W-:Y:S01]  /*0530*/  SGXT.U32 R6, R6, 0x3 ;  /* 0x000000030606781a */ /* 0x000fe20000000000 */
[----:B----4-:R-:W-:Y:S02]  /*0540*/  IMAD.MOV R11, RZ, RZ, -R9 ;  /* 0x000000ffff0b7224 */ /* 0x010fe400078e0a09 */
[----:B------:R-:W-:-:S02]  /*0550*/  IMAD.SHL.U32 R0, R12, 0x200, RZ ;  /* 0x000002000c007824 */ /* 0x000fc400078e00ff */
[----:B------:R-:W-:-:S03]  /*0560*/  IMAD R11, R11, R10, RZ ;  /* 0x0000000a0b0b7224 */ /* 0x000fc600078e02ff */
[----:B------:R-:W-:Y:S01]  /*0570*/  LOP3.LUT R6, R0, R6, RZ, 0xfc, !PT ;  /* 0x0000000600067212 */ /* 0x000fe200078efcff */
[----:B------:R1:W-:Y:S03]  /*0580*/  STL [R1+0xeb0], R0 ;  /* 0x000eb00001007387 */ /* 0x0003e60000100800 */
[----:B------:R-:W-:Y:S02]  /*0590*/  IABS R13, R6 ;  /* 0x00000006000d7213 */ /* 0x000fe40000000000 */
[C---:B------:R-:W-:Y:S02]  /*05a0*/  LOP3.LUT R14, R6.reuse, 0x10, RZ, 0xfc, !PT ;  /* 0x00000010060e7812 */ /* 0x040fe400078efcff */
[----:B------:R-:W-:Y:S02]  /*05b0*/  LOP3.LUT R16, R6, 0x8, RZ, 0xfc, !PT ;  /* 0x0000000806107812 */ /* 0x000fe400078efcff */
[----:B------:R-:W-:Y:S01]  /*05c0*/  ISETP.GE.AND P3, PT, R14, RZ, PT ;  /* 0x000000ff0e00720c */ /* 0x000fe20003f66270 */
[----:B-1----:R-:W-:Y:S01]  /*05d0*/  IMAD.HI.U32 R0, R9, R11, R8 ;  /* 0x0000000b09007227 */ /* 0x002fe200078e0008 */
[----:B------:R-:W-:-:S02]  /*05e0*/  LOP3.LUT R8, R6, 0x1f8, RZ, 0xfc, !PT ;  /* 0x000001f806087812 */ /* 0x000fc400078efcff */
[----:B------:R-:W-:Y:S01]  /*05f0*/  ISETP.GE.AND P2, PT, R16, RZ, PT ;  /* 0x000000ff1000720c */ /* 0x000fe20003f46270 */
[----:B------:R-:W-:Y:S01]  /*0600*/  IMAD.MOV R11, RZ, RZ, -R12 ;  /* 0x000000ffff0b7224 */ /* 0x000fe200078e0a0c */
[----:B------:R-:W-:Y:S01]  /*0610*/  IABS R15, R8 ;  /* 0x00000008000f7213 */ /* 0x000fe20000000000 */
[----:B------:R-:W-:Y:S01]  /*0620*/  IMAD.HI.U32 R9, R0, R13, RZ ;  /* 0x0000000d00097227 */ /* 0x000fe200078e00ff */
[----:B------:R-:W-:Y:S02]  /*0630*/  IABS R12, R14 ;  /* 0x0000000e000c7213 */ /* 0x000fe40000000000 */
[----:B------:R-:W-:Y:S01]  /*0640*/  LOP3.LUT R14, R6, 0x28, RZ, 0xfc, !PT ;  /* 0x00000028060e7812 */ /* 0x000fe200078efcff */
[----:B------:R-:W-:Y:S02]  /*0650*/  IMAD R3, R3, R11, R4 ;  /* 0x0000000b03037224 */ /* 0x000fe400078e0204 */
[----:B------:R-:W-:Y:S02]  /*0660*/  IMAD.MOV R9, RZ, RZ, -R9 ;  /* 0x000000ffff097224 */ /* 0x000fe400078e0a09 */
[----:B--2---:R-:W-:-:S02]  /*0670*/  IMAD.MOV R11, RZ, RZ, -R5 ;  /* 0x000000ffff0b7224 */ /* 0x004fc400078e0a05 */
[----:B------:R-:W-:-:S04]  /*0680*/  IMAD.HI.U32 R4, R0, R15, RZ ;  /* 0x0000000f00047227 */ /* 0x000fc800078e00ff */
[----:B------:R-:W-:Y:S01]  /*0690*/  IMAD R7, R10, R9, R13 ;  /* 0x000000090a077224 */ /* 0x000fe200078e020d */
[----:B------:R-:W-:Y:S01]  /*06a0*/  IABS R13, R16 ;  /* 0x00000010000d7213 */ /* 0x000fe20000000000 */
[----:B------:R-:W-:Y:S01]  /*06b0*/  IMAD R9, R11, R17, RZ ;  /* 0x000000110b097224 */ /* 0x000fe200078e02ff */
[----:B------:R-:W-:Y:S01]  /*06c0*/  LOP3.LUT R16, R6, 0x20, RZ, 0xfc, !PT ;  /* 0x0000002006107812 */ /* 0x000fe200078efcff */
[----:B------:R-:W-:Y:S01]  /*06d0*/  IMAD.MOV.U32 R11, RZ, RZ, R12 ;  /* 0x000000ffff0b7224 */ /* 0x000fe200078e000c */
[----:B------:R-:W-:Y:S01]  /*06e0*/  ISETP.GT.U32.AND P0, PT, R10, R7, PT ;  /* 0x000000070a00720c */ /* 0x000fe20003f04070 */
[----:B------:R-:W-:Y:S01]  /*06f0*/  IMAD.MOV R12, RZ, RZ, -R4 ;  /* 0x000000ffff0c7224 */ /* 0x000fe200078e0a04 */
[----:B------:R-:W-:Y:S01]  /*0700*/  LOP3.LUT R17, R6, 0x30, RZ, 0xfc, !PT ;  /* 0x0000003006117812 */ /* 0x000fe200078efcff */
[----:B------:R-:W-:Y:S02]  /*0710*/  IMAD.MOV.U32 R4, RZ, RZ, RZ ;  /* 0x000000ffff047224 */ /* 0x000fe400078e00ff */
[----:B------:R-:W-:-:S02]  /*0720*/  IMAD.IADD R2, R2, 0x1, R3 ;  /* 0x0000000102027824 */ /* 0x000fc400078e0203 */
[----:B------:R-:W-:-:S04]  /*0730*/  IMAD.HI.U32 R9, R5, R9, R4 ;  /* 0x0000000905097227 */ /* 0x000fc800078e0004 */
[C---:B------:R-:W-:Y:S01]  /*0740*/  IMAD.HI.U32 R4, R0.reuse, R13, RZ ;  /* 0x0000000d00047227 */ /* 0x040fe200078e00ff */
[----:B------:R1:W-:Y:S03]  /*0750*/  STL [R1+0x7c], R9 ;  /* 0x00007c0901007387 */ /* 0x0003e60000100800 */
[----:B------:R-:W-:Y:S01]  /*0760*/  IMAD.HI.U32 R5, R0, R11, RZ ;  /* 0x0000000b00057227 */ /* 0x000fe200078e00ff */
[----:B------:R2:W-:Y:S03]  /*0770*/  STL [R1+0x68], R2 ;  /* 0x0000680201007387 */ /* 0x0005e60000100800 */
[----:B------:R-:W-:Y:S02]  /*0780*/  @!P0 IMAD.IADD R7, R7, 0x1, -R10 ;  /* 0x0000000107078824 */ /* 0x000fe400078e0a0a */
[----:B------:R-:W-:-:S02]  /*0790*/  IMAD.MOV R4, RZ, RZ, -R4 ;  /* 0x000000ffff047224 */ /* 0x000fc400078e0a04 */
[C---:B-1----:R-:W-:Y:S01]  /*07a0*/  IMAD R9, R10.reuse, R12, R15 ;  /* 0x0000000c0a097224 */ /* 0x042fe200078e020f */
[----:B------:R-:W-:Y:S01]  /*07b0*/  ISETP.GT.U32.AND P6, PT, R10, R7, PT ;  /* 0x000000070a00720c */ /* 0x000fe20003fc4070 */
[----:B------:R-:W-:Y:S01]  /*07c0*/  IMAD.MOV R5, RZ, RZ, -R5 ;  /* 0x000000ffff057224 */ /* 0x000fe200078e0a05 */
[----:B--2---:R-:W-:Y:S01]  /*07d0*/  LOP3.LUT R2, R6, 0x18, RZ, 0xfc, !PT ;  /* 0x0000001806027812 */ /* 0x004fe200078efcff */
[C---:B------:R-:W-:Y:S01]  /*07e0*/  IMAD R13, R10.reuse, R4, R13 ;  /* 0x000000040a0d7224 */ /* 0x040fe200078e020d */
[C---:B------:R-:W-:Y:S01]  /*07f0*/  ISETP.GT.U32.AND P4, PT, R10.reuse, R9, PT ;  /* 0x000000090a00720c */ /* 0x040fe20003f84070 */
[C---:B------:R-:W-:Y:S01]  /*0800*/  IMAD R3, R10.reuse, R5, R11 ;  /* 0x000000050a037224 */ /* 0x040fe200078e020b */
[----:B------:R-:W-:Y:S02]  /*0810*/  IABS R11, R16 ;  /* 0x00000010000b7213 */ /* 0x000fe40000000000 */
[----:B------:R-:W-:Y:S02]  /*0820*/  ISETP.GT.U32.AND P0, PT, R10, R13, PT ;  /* 0x0000000d0a00720c */ /* 0x000fe40003f04070 */
[----:B------:R-:W-:Y:S01]  /*0830*/  IABS R15, R14 ;  /* 0x0000000e000f7213 */ /* 0x000fe20000000000 */
[----:B------:R-:W-:Y:S01]  /*0840*/  IMAD.HI.U32 R4, R0, R11, RZ ;  /* 0x0000000b00047227 */ /* 0x000fe200078e00ff */
[----:B------:R-:W-:-:S02]  /*0850*/  IABS R5, R2 ;  /* 0x0000000200057213 */ /* 0x000fc40000000000 */
[----:B------:R-:W-:Y:S01]  /*0860*/  ISETP.GE.AND P1, PT, R2, RZ, PT ;  /* 0x000000ff0200720c */ /* 0x000fe20003f26270 */
[--C-:B------:R-:W-:Y:S01]  /*0870*/  @!P6 IMAD.IADD R7, R7, 0x1, -R10.reuse ;  /* 0x000000010707e824 */ /* 0x100fe200078e0a0a */
[----:B------:R-:W-:Y:S01]  /*0880*/  ISETP.GE.AND P6, PT, R8, RZ, PT ;  /* 0x000000ff0800720c */ /* 0x000fe20003fc6270 */
[----:B------:R-:W-:Y:S01]  /*0890*/  @!P4 IMAD.IADD R9, R9, 0x1, -R10 ;  /* 0x000000010909c824 */ /* 0x000fe200078e0a0a */
[----:B------:R-:W-:Y:S01]  /*08a0*/  ISETP.GT.U32.AND P4, PT, R10, R3, PT ;  /* 0x000000030a00720c */ /* 0x000fe20003f84070 */
[----:B------:R-:W-:-:S03]  /*08b0*/  IMAD.HI.U32 R8, R0, R15, RZ ;  /* 0x0000000f00087227 */ /* 0x000fc600078e00ff */
[----:B------:R-:W-:Y:S01]  /*08c0*/  ISETP.GT.U32.AND P5, PT, R10, R9, PT ;  /* 0x000000090a00720c */ /* 0x000fe20003fa4070 */
[----:B------:R-:W-:Y:S01]  /*08d0*/  @!P0 IMAD.IADD R13, R13, 0x1, -R10 ;  /* 0x000000010d0d8824 */ /* 0x000fe200078e0a0a */
[----:B------:R-:W-:Y:S01]  /*08e0*/  ISETP.GE.AND P0, PT, R6, RZ, PT ;  /* 0x000000ff0600720c */ /* 0x000fe20003f06270 */
[----:B------:R-:W-:Y:S02]  /*08f0*/  IMAD.MOV R4, RZ, RZ, -R4 ;  /* 0x000000ffff047224 */ /* 0x000fe400078e0a04 */
[----:B------:R-:W-:-:S04]  /*0900*/  IMAD.HI.U32 R2, R0, R5, RZ ;  /* 0x0000000500027227 */ /* 0x000fc800078e00ff */
[----:B------:R-:W-:Y:S01]  /*0910*/  @!P4 IMAD.IADD R3, R3, 0x1, -R10 ;  /* 0x000000010303c824 */ /* 0x000fe200078e0a0a */
[C---:B------:R-:W-:Y:S01]  /*0920*/  ISETP.GT.U32.AND P4, PT, R10.reuse, R13, PT ;  /* 0x0000000d0a00720c */ /* 0x040fe20003f84070 */
[----:B------:R-:W-:Y:S02]  /*0930*/  IMAD.MOV R8, RZ, RZ, -R8 ;  /* 0x000000ffff087224 */ /* 0x000fe400078e0a08 */
[----:B------:R-:W-:Y:S01]  /*0940*/  @!P5 IMAD.IADD R9, R9, 0x1, -R10 ;  /* 0x000000010909d824 */ /* 0x000fe200078e0a0a */
[C---:B------:R-:W-:Y:S01]  /*0950*/  ISETP.GT.U32.AND P5, PT, R10.reuse, R3, PT ;  /* 0x000000030a00720c */ /* 0x040fe20003fa4070 */
[----:B------:R-:W-:Y:S01]  /*0960*/  IMAD R11, R10, R4, R11 ;  /* 0x000000040a0b7224 */ /* 0x000fe200078e020b */
[C---:B------:R-:W-:Y:S01]  /*0970*/  LOP3.LUT R4, R6.reuse, 0x40, RZ, 0xfc, !PT ;  /* 0x0000004006047812 */ /* 0x040fe200078efcff */
[----:B------:R-:W-:Y:S01]  /*0980*/  IMAD.MOV.U32 R12, RZ, RZ, R9 ;  /* 0x000000ffff0c7224 */ /* 0x000fe200078e0009 */
[----:B------:R-:W-:Y:S01]  /*0990*/  LOP3.LUT R9, R6, 0x48, RZ, 0xfc, !PT ;  /* 0x0000004806097812 */ /* 0x000fe200078efcff */
[----:B------:R-:W-:Y:S01]  /*09a0*/  IMAD.MOV.U32 R18, RZ, RZ, R7 ;  /* 0x000000ffff127224 */ /* 0x000fe200078e0007 */
[----:B------:R-:W-:Y:S01]  /*09b0*/  IABS R7, R17 ;  /* 0x0000001100077213 */ /* 0x000fe20000000000 */
[----:B------:R-:W-:-:S02]  /*09c0*/  @!P6 IMAD.MOV R12, RZ, RZ, -R12 ;  /* 0x000000ffff0ce224 */ /* 0x000fc400078e0a0c */
[----:B------:R-:W-:Y:S02]  /*09d0*/  IMAD.MOV R2, RZ, RZ, -R2 ;  /* 0x000000ffff027224 */ /* 0x000fe400078e0a02 */
[----:B------:R-:W-:Y:S01]  /*09e0*/  @!P0 IMAD.MOV R18, RZ, RZ, -R18 ;  /* 0x000000ffff128224 */ /* 0x000fe200078e0a12 */
[----:B------:R1:W-:Y:S01]  /*09f0*/  STL [R1+0x104], R12 ;  /* 0x0001040c01007387 */ /* 0x0003e20000100800 */
[C---:B------:R-:W-:Y:S01]  /*0a00*/  ISETP.GT.U32.AND P0, PT, R10.reuse, R11, PT ;  /* 0x0000000b0a00720c */ /* 0x040fe20003f04070 */
[C---:B------:R-:W-:Y:S02]  /*0a10*/  IMAD R5, R10.reuse, R2, R5 ;  /* 0x000000020a057224 */ /* 0x040fe400078e0205 */
[--C-:B------:R-:W-:Y:S01]  /*0a20*/  @!P5 IMAD.IADD R3, R3, 0x1, -R10.reuse ;  /* 0x000000010303d824 */ /* 0x100fe200078e0a0a */
[----:B------:R-:W-:Y:S01]  /*0a30*/  STL [R1+0x20], R18 ;  /* 0x0000201201007387 */ /* 0x000fe20000100800 */
[----:B------:R-:W-:Y:S01]  /*0a40*/  @!P4 IMAD.IADD R13, R13, 0x1, -R10 ;  /* 0x000000010d0dc824 */ /* 0x000fe200078e0a0a */
[----:B------:R-:W-:Y:S01]  /*0a50*/  ISETP.GT.U32.AND P6, PT, R10, R5, PT ;  /* 0x000000050a00720c */ /* 0x000fe20003fc4070 */
[----:B------:R-:W-:Y:S01]  /*0a60*/  IMAD.HI.U32 R2, R0, R7, RZ ;  /* 0x0000000700027227 */ /* 0x000fe200078e00ff */
[----:B------:R-:W-:-:S02]  /*0a70*/  ISETP.GE.AND P4, PT, R16, RZ, PT ;  /* 0x000000ff1000720c */ /* 0x000fc40003f86270 */
[----:B------:R-:W-:Y:S01]  /*0a80*/  LOP3.LUT R16, R6, 0x38, RZ, 0xfc, !PT ;  /* 0x0000003806107812 */ /* 0x000fe200078efcff */
[C---:B-1----:R-:W-:Y:S01]  /*0a90*/  IMAD R12, R10.reuse, R8, R15 ;  /* 0x000000080a0c7224 */ /* 0x042fe200078e020f */
[----:B------:R-:W-:Y:S01]  /*0aa0*/  IABS R15, R4 ;  /* 0x00000004000f7213 */ /* 0x000fe20000000000 */
[----:B------:R-:W-:Y:S01]  /*0ab0*/  @!P0 IMAD.IADD R11, R11, 0x1, -R10 ;  /* 0x000000010b0b8824 */ /* 0x000fe200078e0a0a */
[----:B------:R-:W-:Y:S01]  /*0ac0*/  IABS R19, R16 ;  /* 0x0000001000137213 */ /* 0x000fe20000000000 */
[----:B------:R-:W-:Y:S01]  /*0ad0*/  IMAD.MOV.U32 R8, RZ, RZ, R13 ;  /* 0x000000ffff087224 */ /* 0x000fe200078e000d */
[----:B------:R-:W-:Y:S01]  /*0ae0*/  ISETP.GT.U32.AND P5, PT, R10, R12, PT ;  /* 0x0000000c0a00720c */ /* 0x000fe20003fa4070 */
[----:B------:R-:W-:Y:S02]  /*0af0*/  IMAD.MOV R13, RZ, RZ, -R2 ;  /* 0x000000ffff0d7224 */ /* 0x000fe400078e0a02 */
[----:B------:R-:W-:-:S04]  /*0b00*/  IMAD.HI.U32 R2, R0, R19, RZ ;  /* 0x0000001300027227 */ /* 0x000fc800078e00ff */
[----:B------:R-:W-:Y:S01]  /*0b10*/  @!P6 IMAD.IADD R5, R5, 0x1, -R10 ;  /* 0x000000010505e824 */ /* 0x000fe200078e0a0a */
[----:B------:R-:W-:Y:S01]  /*0b20*/  ISETP.GE.AND P6, PT, R14, RZ, PT ;  /* 0x000000ff0e00720c */ /* 0x000fe20003fc6270 */
[----:B------:R-:W-:Y:S02]  /*0b30*/  IMAD.MOV R2, RZ, RZ, -R2 ;  /* 0x000000ffff027224 */ /* 0x000fe400078e0a02 */
[----:B------:R-:W-:Y:S01]  /*0b40*/  @!P2 IMAD.MOV R8, RZ, RZ, -R8 ;  /* 0x000000ffff08a224 */ /* 0x000fe200078e0a08 */
[----:B------:R-:W-:Y:S01]  /*0b50*/  ISETP.GT.U32.AND P0, PT, R10, R5, PT ;  /* 0x000000050a00720c */ /* 0x000fe20003f04070 */
[----:B------:R-:W-:Y:S01]  /*0b60*/  @!P5 IMAD.IADD R12, R12, 0x1, -R10 ;  /* 0x000000010c0cd824 */ /* 0x000fe200078e0a0a */
[C---:B------:R-:W-:Y:S01]  /*0b70*/  ISETP.GT.U32.AND P5, PT, R10.reuse, R11, PT ;  /* 0x0000000b0a00720c */ /* 0x040fe20003fa4070 */
[C---:B------:R-:W-:Y:S01]  /*0b80*/  IMAD R14, R10.reuse, R2, R19 ;  /* 0x000000020a0e7224 */ /* 0x040fe200078e0213 */
[----:B------:R1:W-:Y:S01]  /*0b90*/  STL [R1+0x1c], R8 ;  /* 0x00001c0801007387 */ /* 0x0003e20000100800 */
[C---:B------:R-:W-:Y:S01]  /*0ba0*/  IMAD R13, R10.reuse, R13, R7 ;  /* 0x0000000d0a0d7224 */ /* 0x040fe200078e0207 */
[----:B------:R-:W-:Y:S01]  /*0bb0*/  ISETP.GT.U32.AND P2, PT, R10, R12, PT ;  /* 0x0000000c0a00720c */ /* 0x000fe20003f44070 */
[----:B------:R-:W-:Y:S01]  /*0bc0*/  IMAD.MOV.U32 R20, RZ, RZ, R3 ;  /* 0x000000ffff147224 */ /* 0x000fe200078e0003 */
[----:B------:R-:W-:Y:S01]  /*0bd0*/  IABS R7, R9 ;  /* 0x0000000900077213 */ /* 0x000fe20000000000 */
[----:B------:R-:W-:-:S04]  /*0be0*/  IMAD.HI.U32 R2, R0, R15, RZ ;  /* 0x0000000f00027227 */ /* 0x000fc800078e00ff */
[--C-:B------:R-:W-:Y:S01]  /*0bf0*/  @!P0 IMAD.IADD R5, R5, 0x1, -R10.reuse ;  /* 0x0000000105058824 */ /* 0x100fe200078e0a0a */
[C---:B------:R-:W-:Y:S01]  /*0c00*/  ISETP.GT.U32.AND P0, PT, R10.reuse, R13, PT ;  /* 0x0000000d0a00720c */ /* 0x040fe20003f04070 */
[----:B------:R-:W-:Y:S01]  /*0c10*/  @!P5 IMAD.IADD R11, R11, 0x1, -R10 ;  /* 0x000000010b0bd824 */ /* 0x000fe200078e0a0a */
[----:B------:R-:W-:Y:S01]  /*0c20*/  ISETP.GT.U32.AND P5, PT, R10, R14, PT ;  /* 0x0000000e0a00720c */ /* 0x000fe20003fa4070 */
[----:B------:R-:W-:Y:S01]  /*0c30*/  @!P3 IMAD.MOV R20, RZ, RZ, -R20 ;  /* 0x000000ffff14b224 */ /* 0x000fe200078e0a14 */
[----:B-1----:R-:W-:Y:S01]  /*0c40*/  LOP3.LUT R8, R6, 0x50, RZ, 0xfc, !PT ;  /* 0x0000005006087812 */ /* 0x002fe200078efcff */
[----:B------:R-:W-:Y:S01]  /*0c50*/  @!P2 IMAD.IADD R12, R12, 0x1, -R10 ;  /* 0x000000010c0ca824 */ /* 0x000fe200078e0a0a */
[----:B------:R-:W-:Y:S01]  /*0c60*/  ISETP.GE.AND P2, PT, R17, RZ, PT ;  /* 0x000000ff1100720c */ /* 0x000fe20003f46270 */
[----:B------:R-:W-:Y:S01]  /*0c70*/  IMAD.MOV R17, RZ, RZ, -R2 ;  /* 0x000000ffff117224 */ /* 0x000fe200078e0a02 */
[----:B------:R-:W-:Y:S01]  /*0c80*/  IABS R18, R8 ;  /* 0x0000000800127213 */ /* 0x000fe20000000000 */
[----:B------:R-:W-:Y:S01]  /*0c90*/  IMAD.HI.U32 R2, R0, R7, RZ ;  /* 0x0000000700027227 */ /* 0x000fe200078e00ff */
[----:B------:R-:W-:Y:S03]  /*0ca0*/  STL [R1+0x4], R20 ;  /* 0x0000041401007387 */ /* 0x000fe60000100800 */
[--C-:B------:R-:W-:Y:S01]  /*0cb0*/  @!P0 IMAD.IADD R13, R13, 0x1, -R10.reuse ;  /* 0x000000010d0d8824 */ /* 0x100fe200078e0a0a */
[----:B------:R-:W-:Y:S01]  /*0cc0*/  ISETP.GE.AND P0, PT, R16, RZ, PT ;  /* 0x000000ff1000720c */ /* 0x000fe20003f06270 */
[----:B------:R-:W-:-:S02]  /*0cd0*/  @!P5 IMAD.IADD R14, R14, 0x1, -R10 ;  /* 0x000000010e0ed824 */ /* 0x000fc400078e0a0a */
[----:B------:R-:W-:Y:S01]  /*0ce0*/  IMAD.MOV R16, RZ, RZ, -R2 ;  /* 0x000000ffff107224 */ /* 0x000fe200078e0a02 */
[C---:B------:R-:W-:Y:S01]  /*0cf0*/  ISETP.GT.U32.AND P5, PT, R10.reuse, R13, PT ;  /* 0x0000000d0a00720c */ /* 0x040fe20003fa4070 */
[----:B------:R-:W-:Y:S01]  /*0d00*/  IMAD.MOV.U32 R2, RZ, RZ, R5 ;  /* 0x000000ffff027224 */ /* 0x000fe200078e0005 */
[C---:B------:R-:W-:Y:S01]  /*0d10*/  ISETP.GT.U32.AND P3, PT, R10.reuse, R14, PT ;  /* 0x0000000e0a00720c */ /* 0x040fe20003f64070 */
[----:B------:R-:W-:Y:S01]  /*0d20*/  IMAD R5, R10, R16, R7 ;  /* 0x000000100a057224 */ /* 0x000fe200078e0207 */
[----:B------:R-:W-:Y:S01]  /*0d30*/  LOP3.LUT R7, R6, 0x60, RZ, 0xfc, !PT ;  /* 0x0000006006077812 */ /* 0x000fe200078efcff */
[----:B------:R-:W-:Y:S01]  /*0d40*/  @!P4 IMAD.MOV R11, RZ, RZ, -R11 ;  /* 0x000000ffff0bc224 */ /* 0x000fe200078e0a0b */
[----:B------:R-:W-:Y:S01]  /*0d50*/  ISETP.GE.AND P4, PT, R4, RZ, PT ;  /* 0x000000ff0400720c */ /* 0x000fe20003f86270 */
[----:B------:R-:W-:Y:S01]  /*0d60*/  @!P1 IMAD.MOV R2, RZ, RZ, -R2 ;  /* 0x000000ffff029224 */ /* 0x000fe200078e0a02 */
[----:B------:R-:W-:Y:S01]  /*0d70*/  LOP3.LUT R4, R6, 0x58, RZ, 0xfc, !PT ;  /* 0x0000005806047812 */ /* 0x000fe200078efcff */
[----:B------:R-:W-:Y:S01]  /*0d80*/  IMAD.MOV.U32 R3, RZ, RZ, R18 ;  /* 0x000000ffff037224 */ /* 0x000fe200078e0012 */
[----:B------:R-:W-:Y:S01]  /*0d90*/  STL [R1+0x14ec], R11 ;  /* 0x0014ec0b01007387 */ /* 0x000fe20000100800 */
[----:B------:R-:W-:Y:S01]  /*0da0*/  IMAD R15, R10, R17, R15 ;  /* 0x000000110a0f7224 */ /* 0x000fe200078e020f */
[----:B------:R-:W-:Y:S01]  /*0db0*/  IABS R21, R4 ;  /* 0x0000000400157213 */ /* 0x000fe20000000000 */
[----:B------:R-:W-:Y:S01]  /*0dc0*/  @!P6 IMAD.MOV R12, RZ, RZ, -R12 ;  /* 0x000000ffff0ce224 */ /* 0x000fe200078e0a0c */
[----:B------:R1:W-:Y:S01]  /*0dd0*/  STL [R1], R2 ;  /* 0x0000000201007387 */ /* 0x0003e20000100800 */
[--C-:B------:R-:W-:Y:S01]  /*0de0*/  @!P3 IMAD.IADD R14, R14, 0x1, -R10.reuse ;  /* 0x000000010e0eb824 */ /* 0x100fe200078e0a0a */
[C---:B------:R-:W-:Y:S01]  /*0df0*/  ISETP.GT.U32.AND P3, PT, R10.reuse, R5, PT ;  /* 0x000000050a00720c */ /* 0x040fe20003f64070 */
[----:B------:R-:W-:Y:S01]  /*0e00*/  @!P5 IMAD.IADD R13, R13, 0x1, -R10 ;  /* 0x000000010d0dd824 */ /* 0x000fe200078e0a0a */
[----:B------:R-:W-:Y:S01]  /*0e10*/  ISETP.GT.U32.AND P1, PT, R10, R15, PT ;  /* 0x0000000f0a00720c */ /* 0x000fe20003f24070 */
[----:B------:R-:W-:Y:S01]  /*0e20*/  @!P0 IMAD.MOV R14, RZ, RZ, -R14 ;  /* 0x000000ffff0e8224 */ /* 0x000fe200078e0a0e */
[----:B------:R-:W-:Y:S01]  /*0e30*/  IABS R17, R7 ;  /* 0x0000000700117213 */ /* 0x000fe20000000000 */
[----:B------:R-:W-:Y:S01]  /*0e40*/  @!P2 IMAD.MOV R13, RZ, RZ, -R13 ;  /* 0x000000ffff0da224 */ /* 0x000fe200078e0a0d */
[----:B------:R-:W-:Y:S01]  /*0e50*/  ISETP.GE.AND P6, PT, R9, RZ, PT ;  /* 0x000000ff0900720c */ /* 0x000fe20003fc6270 */
[----:B------:R-:W-:Y:S01]  /*0e60*/  STL [R1+0x14f0], R12 ;  /* 0x0014f00c01007387 */ /* 0x000fe20000100800 */
[----:B-1----:R-:W-:Y:S01]  /*0e70*/  IMAD.HI.U32 R2, R0, R3, RZ ;  /* 0x0000000300027227 */ /* 0x002fe200078e00ff */
[----:B------:R-:W-:-:S02]  /*0e80*/  ISETP.GE.AND P2, PT, R4, RZ, PT ;  /* 0x000000ff0400720c */ /* 0x000fc40003f46270 */
[----:B------:R-:W-:Y:S01]  /*0e90*/  LOP3.LUT R4, R6, 0x68, RZ, 0xfc, !PT ;  /* 0x0000006806047812 */ /* 0x000fe200078efcff */
[----:B------:R-:W-:Y:S01]  /*0ea0*/  IMAD.MOV R2, RZ, RZ, -R2 ;  /* 0x000000ffff027224 */ /* 0x000fe200078e0a02 */
[----:B------:R-:W-:Y:S01]  /*0eb0*/  ISETP.GE.AND P5, PT, R8, RZ, PT ;  /* 0x000000ff0800720c */ /* 0x000fe20003fa6270 */
[----:B------:R-:W-:Y:S01]  /*0ec0*/  @!P3 IMAD.IADD R5, R5, 0x1, -R10 ;  /* 0x000000010505b824 */ /* 0x000fe200078e0a0a */
[----:B------:R-:W-:Y:S01]  /*0ed0*/  IABS R9, R4 ;  /* 0x0000000400097213 */ /* 0x000fe20000000000 */
[----:B------:R-:W-:Y:S01]  /*0ee0*/  IMAD R3, R10, R2, R3 ;  /* 0x000000020a037224 */ /* 0x000fe200078e0203 */
[----:B------:R-:W-:Y:S01]  /*0ef0*/  LOP3.LUT R8, R6, 0x70, RZ, 0xfc, !PT ;  /* 0x0000007006087812 */ /* 0x000fe200078efcff */
[----:B------:R-:W-:Y:S01]  /*0f00*/  IMAD.HI.U32 R2, R0, R21, RZ ;  /* 0x0000001500027227 */ /* 0x000fe200078e00ff */
[C---:B------:R-:W-:Y:S01]  /*0f10*/  ISETP.GT.U32.AND P3, PT, R10.reuse, R5, PT ;  /* 0x000000050a00720c */ /* 0x040fe20003f64070 */
[----:B------:R1:W-:Y:S01]  /*0f20*/  STL [R1+0x14f4], R13 ;  /* 0x0014f40d01007387 */ /* 0x0003e20000100800 */
[----:B------:R-:W-:Y:S01]  /*0f30*/  ISETP.GT.U32.AND P0, PT, R10, R3, PT ;  /* 0x000000030a00720c */ /* 0x000fe20003f04070 */
[----:B------:R-:W-:-:S02]  /*0f40*/  IMAD.MOV R2, RZ, RZ, -R2 ;  /* 0x000000ffff027224 */ /* 0x000fc400078e0a02 */
[----:B------:R-:W-:Y:S01]  /*0f50*/  @!P1 IMAD.IADD R15, R15, 0x1, -R10 ;  /* 0x000000010f0f9824 */ /* 0x000fe200078e0a0a */
[----:B------:R2:W-:Y:S01]  /*0f60*/  STL [R1+0x14f8], R14 ;  /* 0x0014f80e01007387 */ /* 0x0005e20000100800 */
[----:B------:R-:W-:Y:S02]  /*0f70*/  IMAD R21, R10, R2, R21 ;  /* 0x000000020a157224 */ /* 0x000fe400078e0215 */
[----:B------:R-:W-:Y:S01]  /*0f80*/  IMAD.HI.U32 R2, R0, R17, RZ ;  /* 0x0000001100027227 */ /* 0x000fe200078e00ff */
[----:B------:R-:W-:Y:S02]  /*0f90*/  ISETP.GT.U32.AND P1, PT, R10, R15, PT ;  /* 0x0000000f0a00720c */ /* 0x000fe40003f24070 */
[----:B-1----:R-:W-:Y:S01]  /*0fa0*/  LOP3.LUT R13, R6, 0x1c8, RZ, 0xfc, !PT ;  /* 0x000001c8060d7812 */ /* 0x002fe200078efcff */
[----:B------:R-:W-:Y:S02]  /*0fb0*/  IMAD.MOV R2, RZ, RZ, -R2 ;  /* 0x000000ffff027224 */ /* 0x000fe400078e0a02 */
[--C-:B------:R-:W-:Y:S01]  /*0fc0*/  @!P3 IMAD.IADD R5, R5, 0x1, -R10.reuse ;  /* 0x000000010505b824 */ /* 0x100fe200078e0a0a */
[----:B------:R-:W-:Y:S01]  /*0fd0*/  ISETP.GE.AND P3, PT, R4, RZ, PT ;  /* 0x000000ff0400720c */ /* 0x000fe20003f66270 */
[----:B------:R-:W-:Y:S01]  /*0fe0*/  IMAD R17, R10, R2, R17 ;  /* 0x000000020a117224 */ /* 0x000fe200078e0211 */
[C---:B------:R-:W-:Y:S01]  /*0ff0*/  LOP3.LUT R2, R6.reuse, 0x78, RZ, 0xfc, !PT ;  /* 0x0000007806027812 */ /* 0x040fe200078efcff */
[----:B------:R-:W-:Y:S01]  /*1000*/  IMAD.MOV.U32 R18, RZ, RZ, R5 ;  /* 0x000000ffff127224 */ /* 0x000fe200078e0005 */
[----:B--2---:R-:W-:Y:S01]  /*1010*/  LOP3.LUT R14, R6, 0x1b8, RZ, 0xfc, !PT ;  /* 0x000001b8060e7812 */ /* 0x004fe200078efcff */
[----:B------:R-:W-:Y:S01]  /*1020*/  @!P0 IMAD.IADD R3, R3, 0x1, -R10 ;  /* 0x0000000103038824 */ /* 0x000fe200078e0a0a */
[----:B------:R-:W-:Y:S01]  /*1030*/  IABS R5, R2 ;  /* 0x0000000200057213 */ /* 0x000fe20000000000 */
[----:B------:R-:W-:Y:S01]  /*1040*/  @!P6 IMAD.MOV R18, RZ, RZ, -R18 ;  /* 0x000000ffff12e224 */ /* 0x000fe200078e0a12 */
[C---:B------:R-:W-:Y:S01]  /*1050*/  ISETP.GT.U32.AND P6, PT, R10.reuse, R17, PT ;  /* 0x000000110a00720c */ /* 0x040fe20003fc4070 */
[----:B------:R-:W-:Y:S01]  /*1060*/  @!P1 IMAD.IADD R15, R15, 0x1, -R10 ;  /* 0x000000010f0f9824 */ /* 0x000fe200078e0a0a */
[----:B------:R-:W-:Y:S01]  /*1070*/  ISETP.GT.U32.AND P0, PT, R10, R3, PT ;  /* 0x000000030a00720c */ /* 0x000fe20003f04070 */
[----:B------:R-:W-:Y:S01]  /*1080*/  IMAD.HI.U32 R4, R0, R9, RZ ;  /* 0x0000000900047227 */ /* 0x000fe200078e00ff */
[----:B------:R-:W-:-:S02]  /*1090*/  ISETP.GE.AND P1, PT, R7, RZ, PT ;  /* 0x000000ff0700720c */ /* 0x000fc40003f26270 */
[----:B------:R-:W-:Y:S01]  /*10a0*/  IABS R7, R8 ;  /* 0x0000000800077213 */ /* 0x000fe20000000000 */
[----:B------:R-:W-:Y:S01]  /*10b0*/  @!P4 IMAD.MOV R15, RZ, RZ, -R15 ;  /* 0x000000ffff0fc224 */ /* 0x000fe200078e0a0f */
[----:B------:R-:W-:Y:S01]  /*10c0*/  ISETP.GT.U32.AND P4, PT, R10, R21, PT ;  /* 0x000000150a00720c */ /* 0x000fe20003f84070 */
[----:B------:R-:W-:Y:S02]  /*10d0*/  IMAD.MOV R4, RZ, RZ, -R4 ;  /* 0x000000ffff047224 */ /* 0x000fe400078e0a04 */
[----:B------:R-:W-:Y:S01]  /*10e0*/  IMAD.HI.U32 R16, R0, R5, RZ ;  /* 0x0000000500107227 */ /* 0x000fe200078e00ff */
[----:B------:R1:W-:Y:S03]  /*10f0*/  STL [R1+0x14fc], R15 ;  /* 0x0014fc0f01007387 */ /* 0x0003e60000100800 */
[--C-:B------:R-:W-:Y:S01]  /*1100*/  @!P6 IMAD.IADD R17, R17, 0x1, -R10.reuse ;  /* 0x000000011111e824 */ /* 0x100fe200078e0a0a */
[----:B------:R-:W-:Y:S01]  /*1110*/  STL [R1+0x58], R18 ;  /* 0x0000581201007387 */ /* 0x000fe20000100800 */
[--C-:B------:R-:W-:Y:S01]  /*1120*/  @!P0 IMAD.IADD R3, R3, 0x1, -R10.reuse ;  /* 0x0000000103038824 */ /* 0x100fe200078e0a0a */
[----:B------:R-:W-:Y:S01]  /*1130*/  ISETP.GE.AND P0, PT, R8, RZ, PT ;  /* 0x000000ff0800720c */ /* 0x000fe20003f06270 */
[C---:B------:R-:W-:Y:S01]  /*1140*/  IMAD R9, R10.reuse, R4, R9 ;  /* 0x000000040a097224 */ /* 0x040fe200078e0209 */
[----:B------:R-:W-:Y:S01]  /*1150*/  ISETP.GT.U32.AND P6, PT, R10, R17, PT ;  /* 0x000000110a00720c */ /* 0x000fe20003fc4070 */
[----:B------:R-:W-:Y:S01]  /*1160*/  @!P4 IMAD.IADD R21, R21, 0x1, -R10 ;  /* 0x000000011515c824 */ /* 0x000fe200078e0a0a */
[C---:B------:R-:W-:Y:S01]  /*1170*/  LOP3.LUT R8, R6.reuse, 0x80, RZ, 0xfc, !PT ;  /* 0x0000008006087812 */ /* 0x040fe200078efcff */
[----:B------:R-:W-:Y:S01]  /*1180*/  IMAD.MOV.U32 R11, RZ, RZ, R3 ;  /* 0x000000ffff0b7224 */ /* 0x000fe200078e0003 */
[----:B------:R-:W-:Y:S01]  /*1190*/  LOP3.LUT R3, R6, 0x90, RZ, 0xfc, !PT ;  /* 0x0000009006037812 */ /* 0x000fe200078efcff */
[----:B------:R-:W-:Y:S01]  /*11a0*/  IMAD.MOV R16, RZ, RZ, -R16 ;  /* 0x000000ffff107224 */ /* 0x000fe200078e0a10 */
[C---:B------:R-:W-:Y:S01]  /*11b0*/  ISETP.GT.U32.AND P4, PT, R10.reuse, R21, PT ;  /* 0x000000150a00720c */ /* 0x040fe20003f84070 */
[----:B------:R-:W-:Y:S01]  /*11c0*/  @!P5 IMAD.MOV R11, RZ, RZ, -R11 ;  /* 0x000000ffff0bd224 */ /* 0x000fe200078e0a0b */
[C---:B------:R-:W-:Y:S01]  /*11d0*/  ISETP.GT.U32.AND P5, PT, R10.reuse, R9, PT ;  /* 0x000000090a00720c */ /* 0x040fe20003fa4070 */
[----:B------:R-:W-:Y:S01]  /*11e0*/  IMAD R5, R10, R16, R5 ;  /* 0x000000100a057224 */ /* 0x000fe200078e0205 */
[----:B------:R-:W-:Y:S01]  /*11f0*/  IABS R20, R8 ;  /* 0x0000000800147213 */ /* 0x000fe20000000000 */
[----:B------:R-:W-:Y:S01]  /*1200*/  IMAD.HI.U32 R4, R0, R7, RZ ;  /* 0x0000000700047227 */ /* 0x000fe200078e00ff */
[----:B------:R2:W-:Y:S01]  /*1210*/  STL [R1+0x6c], R11 ;  /* 0x00006c0b01007387 */ /* 0x0005e20000100800 */
[----:B------:R-:W-:-:S02]  /*1220*/  IABS R19, R3 ;  /* 0x0000000300137213 */ /* 0x000fc40000000000 */
[----:B------:R-:W-:Y:S01]  /*1230*/  @!P6 IMAD.IADD R17, R17, 0x1, -R10 ;  /* 0x000000011111e824 */ /* 0x000fe200078e0a0a */
[----:B------:R-:W-:Y:S01]  /*1240*/  ISETP.GT.U32.AND P6, PT, R10, R5, PT ;  /* 0x000000050a00720c */ /* 0x000fe20003fc4070 */
[----:B------:R-:W-:Y:S01]  /*1250*/  IMAD.MOV R4, RZ, RZ, -R4 ;  /* 0x000000ffff047224 */ /* 0x000fe200078e0a04 */
[----:B-1----:R-:W-:Y:S01]  /*1260*/  LOP3.LUT R15, R6, 0x1b0, RZ, 0xfc, !PT ;  /* 0x000001b0060f7812 */ /* 0x002fe200078efcff */
[--C-:B------:R-:W-:Y:S02]  /*1270*/  @!P4 IMAD.IADD R21, R21, 0x1, -R10.reuse ;  /* 0x000000011515c824 */ /* 0x100fe400078e0a0a */
[----:B------:R-:W-:Y:S01]  /*1280*/  IMAD R7, R10, R4, R7 ;  /* 0x000000040a077224 */ /* 0x000fe200078e0207 */
[----:B------:R-:W-:Y:S01]  /*1290*/  LOP3.LUT R4, R6, 0x88, RZ, 0xfc, !PT ;  /* 0x0000008806047812 */ /* 0x000fe200078efcff */
[----:B------:R-:W-:Y:S01]  /*12a0*/  @!P5 IMAD.IADD R9, R9, 0x1, -R10 ;  /* 0x000000010909d824 */ /* 0x000fe200078e0a0a */
[----:B------:R-:W-:Y:S01]  /*12b0*/  IABS R29, R15 ;  /* 0x0000000f001d7213 */ /* 0x000fe20000000000 */
[----:B--2---:R-:W-:Y:S01]  /*12c0*/  IMAD.MOV.U32 R11, RZ, RZ, R21 ;  /* 0x000000ffff0b7224 */ /* 0x004fe200078e0015 */
[----:B------:R-:W-:Y:S01]  /*12d0*/  ISETP.GT.U32.AND P4, PT, R10, R7, PT ;  /* 0x000000070a00720c */ /* 0x000fe20003f84070 */
[----:B------:R-:W-:Y:S01]  /*12e0*/  IMAD.HI.U32 R18, R0, R20, RZ ;  /* 0x0000001400127227 */ /* 0x000fe200078e00ff */
[----:B------:R-:W-:-:S02]  /*12f0*/  IABS R16, R4 ;  /* 0x0000000400107213 */ /* 0x000fc40000000000 */
[----:B------:R-:W-:Y:S01]  /*1300*/  ISETP.GT.U32.AND P5, PT, R10, R9, PT ;  /* 0x000000090a00720c */ /* 0x000fe20003fa4070 */
[----:B------:R-:W-:Y:S02]  /*1310*/  @!P6 IMAD.IADD R5, R5, 0x1, -R10 ;  /* 0x000000010505e824 */ /* 0x000fe400078e0a0a */
[----:B------:R-:W-:Y:S01]  /*1320*/  @!P2 IMAD.MOV R11, RZ, RZ, -R11 ;  /* 0x000000ffff0ba224 */ /* 0x000fe200078e0a0b */
[----:B------:R-:W-:Y:S01]  /*1330*/  ISETP.GE.AND P2, PT, R2, RZ, PT ;  /* 0x000000ff0200720c */ /* 0x000fe20003f46270 */
[----:B------:R-:W-:Y:S01]  /*1340*/  IMAD.MOV R18, RZ, RZ, -R18 ;  /* 0x000000ffff127224 */ /* 0x000fe200078e0a12 */
[----:B------:R-:W-:Y:S01]  /*1350*/  ISETP.GT.U32.AND P6, PT, R10, R5, PT ;  /* 0x000000050a00720c */ /* 0x000fe20003fc4070 */
[----:B------:R-:W-:Y:S01]  /*1360*/  IMAD.HI.U32 R2, R0, R16, RZ ;  /* 0x0000001000027227 */ /* 0x000fe200078e00ff */
[----:B------:R1:W-:Y:S03]  /*1370*/  STL [R1+0x70], R11 ;  /* 0x0000700b01007387 */ /* 0x0003e60000100800 */
[----:B------:R-:W-:-:S02]  /*1380*/  @!P4 IMAD.IADD R7, R7, 0x1, -R10 ;  /* 0x000000010707c824 */ /* 0x000fc400078e0a0a */
[C---:B------:R-:W-:Y:S02]  /*1390*/  IMAD R20, R10.reuse, R18, R20 ;  /* 0x000000120a147224 */ /* 0x040fe400078e0214 */
[----:B------:R-:W-:Y:S01]  /*13a0*/  IMAD.MOV R2, RZ, RZ, -R2 ;  /* 0x000000ffff027224 */ /* 0x000fe200078e0a02 */
[C---:B------:R-:W-:Y:S01]  /*13b0*/  ISETP.GT.U32.AND P4, PT, R10.reuse, R7, PT ;  /* 0x000000070a00720c */ /* 0x040fe20003f84070 */
[----:B------:R-:W-:Y:S01]  /*13c0*/  @!P5 IMAD.IADD R9, R9, 0x1, -R10 ;  /* 0x000000010909d824 */ /* 0x000fe200078e0a0a */
[----:B------:R-:W-:Y:S01]  /*13d0*/  ISETP.GT.U32.AND P5, PT, R10, R20, PT ;  /* 0x000000140a00720c */ /* 0x000fe20003fa4070 */
[----:B-1----:R-:W-:Y:S01]  /*13e0*/  IMAD.MOV.U32 R11, RZ, RZ, R17 ;  /* 0x000000ffff0b7224 */ /* 0x002fe200078e0011 */
[----:B------:R-:W-:Y:S01]  /*13f0*/  LOP3.LUT R17, R6, 0xa8, RZ, 0xfc, !PT ;  /* 0x000000a806117812 */ /* 0x000fe200078efcff */
[----:B------:R-:W-:Y:S01]  /*1400*/  IMAD R16, R10, R2, R16 ;  /* 0x000000020a107224 */ /* 0x000fe200078e0210 */
[----:B------:R-:W-:Y:S01]  /*1410*/  LOP3.LUT R2, R6, 0xa0, RZ, 0xfc, !PT ;  /* 0x000000a006027812 */ /* 0x000fe200078efcff */
[----:B------:R-:W-:Y:S01]  /*1420*/  @!P1 IMAD.MOV R11, RZ, RZ, -R11 ;  /* 0x000000ffff0b9224 */ /* 0x000fe200078e0a0b */
[----:B------:R-:W-:Y:S01]  /*1430*/  ISETP.GE.AND P1, PT, R8, RZ, PT ;  /* 0x000000ff0800720c */ /* 0x000fe20003f26270 */
[----:B------:R-:W-:-:S03]  /*1440*/  IMAD.HI.U32 R8, R0, R19, RZ ;  /* 0x0000001300087227 */ /* 0x000fc600078e00ff */
[----:B------:R1:W-:Y:S01]  /*1450*/  STL [R1+0x74], R11 ;  /* 0x0000740b01007387 */ /* 0x0003e20000100800 */
[----:B------:R-:W-:Y:S01]  /*1460*/  @!P6 IMAD.IADD R5, R5, 0x1, -R10 ;  /* 0x000000010505e824 */ /* 0x000fe200078e0a0a */
[----:B------:R-:W-:Y:S01]  /*1470*/  ISETP.GT.U32.AND P6, PT, R10, R16, PT ;  /* 0x000000100a00720c */ /* 0x000fe20003fc4070 */
[----:B------:R-:W-:Y:S02]  /*1480*/  IMAD.MOV R8, RZ, RZ, -R8 ;  /* 0x000000ffff087224 */ /* 0x000fe400078e0a08 */
[--C-:B------:R-:W-:Y:S01]  /*1490*/  @!P4 IMAD.IADD R7, R7, 0x1, -R10.reuse ;  /* 0x000000010707c824 */ /* 0x100fe200078e0a0a */
[----:B------:R-:W-:Y:S01]  /*14a0*/  ISETP.GE.AND P4, PT, R4, RZ, PT ;  /* 0x000000ff0400720c */ /* 0x000fe20003f86270 */
[----:B------:R-:W-:Y:S01]  /*14b0*/  IMAD R19, R10, R8, R19 ;  /* 0x000000080a137224 */ /* 0x000fe200078e0213 */
[----:B------:R-:W-:Y:S01]  /*14c0*/  LOP3.LUT R4, R6, 0x98, RZ, 0xfc, !PT ;  /* 0x0000009806047812 */ /* 0x000fe200078efcff */
[--C-:B------:R-:W-:Y:S01]  /*14d0*/  @!P5 IMAD.IADD R20, R20, 0x1, -R10.reuse ;  /* 0x000000011414d824 */ /* 0x100fe200078e0a0a */
[----:B------:R-:W-:Y:S01]  /*14e0*/  IABS R8, R2 ;  /* 0x0000000200087213 */ /* 0x000fe20000000000 */
[----:B------:R-:W-:Y:S01]  /*14f0*/  @!P3 IMAD.MOV R9, RZ, RZ, -R9 ;  /* 0x000000ffff09b224 */ /* 0x000fe200078e0a09 */
[----:B------:R-:W-:Y:S01]  /*1500*/  ISETP.GT.U32.AND P3, PT, R10, R19, PT ;  /* 0x000000130a00720c */ /* 0x000fe20003f64070 */
[----:B------:R-:W-:Y:S01]  /*1510*/  IMAD.MOV.U32 R12, RZ, RZ, R7 ;  /* 0x000000ffff0c7224 */ /* 0x000fe200078e0007 */
[----:B------:R-:W-:Y:S01]  /*1520*/  IABS R18, R4 ;  /* 0x0000000400127213 */ /* 0x000fe20000000000 */
[----:B------:R-:W-:Y:S01]  /*1530*/  @!P6 IMAD.IADD R16, R16, 0x1, -R10 ;  /* 0x000000011010e824 */ /* 0x000fe200078e0a0a */
[----:B------:R-:W-:Y:S01]  /*1540*/  ISETP.GT.U32.AND P5, PT, R10, R20, PT ;  /* 0x000000140a00720c */ /* 0x000fe20003fa4070 */
[----:B------:R-:W-:Y:S01]  /*1550*/  @!P0 IMAD.MOV R12, RZ, RZ, -R12 ;  /* 0x000000ffff0c8224 */ /* 0x000fe200078e0a0c */
[----:B------:R-:W-:Y:S01]  /*1560*/  ISETP.GE.AND P0, PT, R3, RZ, PT ;  /* 0x000000ff0300720c */ /* 0x000fe20003f06270 */
[----:B------:R-:W-:Y:S01]  /*1570*/  IMAD.HI.U32 R3, R0, R18, RZ ;  /* 0x0000001200037227 */ /* 0x000fe200078e00ff */
[----:B------:R-:W-:Y:S01]  /*1580*/  ISETP.GT.U32.AND P6, PT, R10, R16, PT ;  /* 0x000000100a00720c */ /* 0x000fe20003fc4070 */
[----:B------:R2:W-:Y:S02]  /*1590*/  STL [R1+0x78], R9 ;  /* 0x0000780901007387 */ /* 0x0005e40000100800 */
[----:B------:R-:W-:-:S02]  /*15a0*/  IMAD.MOV R3, RZ, RZ, -R3 ;  /* 0x000000ffff037224 */ /* 0x000fc400078e0a03 */
[--C-:B------:R-:W-:Y:S01]  /*15b0*/  @!P3 IMAD.IADD R19, R19, 0x1, -R10.reuse ;  /* 0x000000011313b824 */ /* 0x100fe200078e0a0a */
[----:B------:R-:W-:Y:S01]  /*15c0*/  STL [R1+0xfc], R12 ;  /* 0x0000fc0c01007387 */ /* 0x000fe20000100800 */
[----:B-1----:R-:W-:Y:S01]  /*15d0*/  IMAD.MOV.U32 R11, RZ, RZ, R5 ;  /* 0x000000ffff0b7224 */ /* 0x002fe200078e0005 */
[----:B------:R-:W-:Y:S01]  /*15e0*/  IABS R5, R17 ;  /* 0x0000001100057213 */ /* 0x000fe20000000000 */
[----:B------:R-:W-:Y:S01]  /*15f0*/  @!P5 IMAD.IADD R20, R20, 0x1, -R10 ;  /* 0x000000011414d824 */ /* 0x000fe200078e0a0a */
[----:B------:R-:W-:Y:S01]  /*1600*/  ISETP.GE.AND P5, PT, R2, RZ, PT ;  /* 0x000000ff0200720c */ /* 0x000fe20003fa6270 */
[C---:B------:R-:W-:Y:S01]  /*1610*/  IMAD R18, R10.reuse, R3, R18 ;  /* 0x000000030a127224 */ /* 0x040fe200078e0212 */
[----:B------:R-:W-:Y:S01]  /*1620*/  ISETP.GT.U32.AND P3, PT, R10, R19, PT ;  /* 0x000000130a00720c */ /* 0x000fe20003f64070 */
[----:B------:R-:W-:Y:S01]  /*1630*/  IMAD.HI.U32 R2, R0, R8, RZ ;  /* 0x0000000800027227 */ /* 0x000fe200078e00ff */
[C---:B------:R-:W-:Y:S02]  /*1640*/  LOP3.LUT R3, R6.reuse, 0xb0, RZ, 0xfc, !PT ;  /* 0x000000b006037812 */ /* 0x040fe400078efcff */
[----:B--2---:R-:W-:Y:S01]  /*1650*/  LOP3.LUT R9, R6, 0xb8, RZ, 0xfc, !PT ;  /* 0x000000b806097812 */ /* 0x004fe200078efcff */
[----:B------:R-:W-:Y:S01]  /*1660*/  @!P6 IMAD.IADD R16, R16, 0x1, -R10 ;  /* 0x000000011010e824 */ /* 0x000fe200078e0a0a */
[----:B------:R-:W-:Y:S01]  /*1670*/  ISETP.GT.U32.AND P6, PT, R10, R18, PT ;  /* 0x000000120a00720c */ /* 0x000fe20003fc4070 */
[----:B------:R-:W-:Y:S01]  /*1680*/  IMAD.MOV R2, RZ, RZ, -R2 ;  /* 0x000000ffff027224 */ /* 0x000fe200078e0a02 */
[----:B------:R-:W-:Y:S01]  /*1690*/  IABS R23, R3 ;  /* 0x0000000300177213 */ /* 0x000fe20000000000 */
[----:B------:R-:W-:Y:S01]  /*16a0*/  IMAD.HI.U32 R7, R0, R5, RZ ;  /* 0x0000000500077227 */ /* 0x000fe200078e00ff */
[----:B------:R-:W-:-:S03]  /*16b0*/  IABS R22, R9 ;  /* 0x0000000900167213 */ /* 0x000fc60000000000 */
[C---:B------:R-:W-:Y:S02]  /*16c0*/  IMAD R8, R10.reuse, R2, R8 ;  /* 0x000000020a087224 */ /* 0x040fe400078e0208 */
[----:B------:R-:W-:Y:S02]  /*16d0*/  IMAD.MOV R7, RZ, RZ, -R7 ;  /* 0x000000ffff077224 */ /* 0x000fe400078e0a07 */
[--C-:B------:R-:W-:Y:S01]  /*16e0*/  @!P3 IMAD.IADD R19, R19, 0x1, -R10.reuse ;  /* 0x000000011313b824 */ /* 0x100fe200078e0a0a */
[C---:B------:R-:W-:Y:S01]  /*16f0*/  ISETP.GT.U32.AND P3, PT, R10.reuse, R8, PT ;  /* 0x000000080a00720c */ /* 0x040fe20003f64070 */
[----:B------:R-:W-:Y:S01]  /*1700*/  IMAD R5, R10, R7, R5 ;  /* 0x000000070a057224 */ /* 0x000fe200078e0205 */
[----:B------:R-:W-:Y:S01]  /*1710*/  LOP3.LUT R7, R6, 0xc8, RZ, 0xfc, !PT ;  /* 0x000000c806077812 */ /* 0x000fe200078efcff */
[----:B------:R-:W-:Y:S01]  /*1720*/  @!P2 IMAD.MOV R11, RZ, RZ, -R11 ;  /* 0x000000ffff0ba224 */ /* 0x000fe200078e0a0b */
[----:B------:R-:W-:Y:S01]  /*1730*/  ISETP.GE.AND P2, PT, R4, RZ, PT ;  /* 0x000000ff0400720c */ /* 0x000fe20003f46270 */
[----:B------:R-:W-:Y:S01]  /*1740*/  @!P6 IMAD.IADD R18, R18, 0x1, -R10 ;  /* 0x000000011212e824 */ /* 0x000fe200078e0a0a */
[----:B------:R-:W-:Y:S01]  /*1750*/  ISETP.GT.U32.AND P6, PT, R10, R5, PT ;  /* 0x000000050a00720c */ /* 0x000fe20003fc4070 */
[----:B------:R-:W-:Y:S01]  /*1760*/  IMAD.HI.U32 R24, R0, R23, RZ ;  /* 0x0000001700187227 */ /* 0x000fe200078e00ff */
[----:B------:R1:W-:Y:S01]  /*1770*/  STL [R1+0x100], R11 ;  /* 0x0001000b01007387 */ /* 0x0003e20000100800 */
[----:B------:R-:W-:-:S02]  /*1780*/  LOP3.LUT R4, R6, 0xc0, RZ, 0xfc, !PT ;  /* 0x000000c006047812 */ /* 0x000fc400078efcff */
[----:B------:R-:W-:Y:S02]  /*1790*/  IMAD.HI.U32 R21, R0, R22, RZ ;  /* 0x0000001600157227 */ /* 0x000fe400078e00ff */
[----:B------:R-:W-:Y:S02]  /*17a0*/  IABS R2, R4 ;  /* 0x0000000400027213 */ /* 0x000fe40000000000 */
[----:B------:R-:W-:Y:S01]  /*17b0*/  @!P3 IMAD.IADD R8, R8, 0x1, -R10 ;  /* 0x000000010808b824 */ /* 0x000fe200078e0a0a */
[----:B------:R-:W-:Y:S01]  /*17c0*/  ISETP.GE.AND P3, PT, R17, RZ, PT ;  /* 0x000000ff1100720c */ /* 0x000fe20003f66270 */
[----:B------:R-:W-:Y:S01]  /*17d0*/  IMAD.MOV R24, RZ, RZ, -R24 ;  /* 0x000000ffff187224 */ /* 0x000fe200078e0a18 */
[----:B------:R-:W-:Y:S01]  /*17e0*/  IABS R17, R7 ;  /* 0x0000000700117213 */ /* 0x000fe20000000000 */
[----:B-1----:R-:W-:Y:S02]  /*17f0*/  IMAD.MOV.U32 R11, RZ, RZ, R20 ;  /* 0x000000ffff0b7224 */ /* 0x002fe400078e0014 */
[----:B------:R-:W-:Y:S01]  /*1800*/  @!P6 IMAD.IADD R5, R5, 0x1, -R10 ;  /* 0x000000010505e824 */ /* 0x000fe200078e0a0a */
[C---:B------:R-:W-:Y:S01]  /*1810*/  ISETP.GT.U32.AND P6, PT, R10.reuse, R8, PT ;  /* 0x000000080a00720c */ /* 0x040fe20003fc4070 */
[----:B------:R-:W-:Y:S01]  /*1820*/  @!P1 IMAD.MOV R11, RZ, RZ, -R11 ;  /* 0x000000ffff0b9224 */ /* 0x000fe200078e0a0b */
[----:B------:R-:W-:Y:S01]  /*1830*/  ISETP.GT.U32.AND P1, PT, R10, R18, PT ;  /* 0x000000120a00720c */ /* 0x000fe20003f24070 */
[----:B------:R-:W-:-:S03]  /*1840*/  IMAD.HI.U32 R20, R0, R2, RZ ;  /* 0x0000000200147227 */ /* 0x000fc600078e00ff */
[----:B------:R1:W-:Y:S01]  /*1850*/  STL [R1+0xf8], R11 ;  /* 0x0000f80b01007387 */ /* 0x0003e20000100800 */
[----:B------:R-:W-:Y:S02]  /*1860*/  IMAD.MOV R21, RZ, RZ, -R21 ;  /* 0x000000ffff157224 */ /* 0x000fe400078e0a15 */
[C---:B------:R-:W-:Y:S02]  /*1870*/  IMAD R23, R10.reuse, R24, R23 ;  /* 0x000000180a177224 */ /* 0x040fe400078e0217 */
[----:B------:R-:W-:Y:S02]  /*1880*/  IMAD.MOV R20, RZ, RZ, -R20 ;  /* 0x000000ffff147224 */ /* 0x000fe400078e0a14 */
[----:B------:R-:W-:Y:S02]  /*1890*/  IMAD R22, R10, R21, R22 ;  /* 0x000000150a167224 */ /* 0x000fe400078e0216 */
[----:B------:R-:W-:Y:S01]  /*18a0*/  @!P1 IMAD.IADD R18, R18, 0x1, -R10 ;  /* 0x0000000112129824 */ /* 0x000fe200078e0a0a */
[C---:B------:R-:W-:Y:S01]  /*18b0*/  ISETP.GT.U32.AND P1, PT, R10.reuse, R23, PT ;  /* 0x000000170a00720c */ /* 0x040fe20003f24070 */
[----:B------:R-:W-:Y:S01]  /*18c0*/  IMAD R2, R10, R20, R2 ;  /* 0x000000140a027224 */ /* 0x000fe200078e0202 */
[----:B------:R-:W-:Y:S01]  /*18d0*/  LOP3.LUT R20, R6, 0xe0, RZ, 0xfc, !PT ;  /* 0x000000e006147812 */ /* 0x000fe200078efcff */
[----:B------:R-:W-:-:S02]  /*18e0*/  IMAD.MOV.U32 R12, RZ, RZ, R19 ;  /* 0x000000ffff0c7224 */ /* 0x000fc400078e0013 */
[----:B------:R-:W-:Y:S01]  /*18f0*/  @!P6 IMAD.IADD R8, R8, 0x1, -R10 ;  /* 0x000000010808e824 */ /* 0x000fe200078e0a0a */
[C---:B------:R-:W-:Y:S01]  /*1900*/  ISETP.GT.U32.AND P6, PT, R10.reuse, R2, PT ;  /* 0x000000020a00720c */ /* 0x040fe20003fc4070 */
[----:B------:R-:W-:Y:S01]  /*1910*/  @!P0 IMAD.MOV R12, RZ, RZ, -R12 ;  /* 0x000000ffff0c8224 */ /* 0x000fe200078e0a0c */
[C---:B------:R-:W-:Y:S01]  /*1920*/  ISETP.GT.U32.AND P0, PT, R10.reuse, R22, PT ;  /* 0x000000160a00720c */ /* 0x040fe20003f04070 */
[----:B-1----:R-:W-:Y:S01]  /*1930*/  IMAD.MOV.U32 R11, RZ, RZ, R18 ;  /* 0x000000ffff0b7224 */ /* 0x002fe200078e0012 */
[----:B------:R-:W-:Y:S01]  /*1940*/  IABS R21, R20 ;  /* 0x0000001400157213 */ /* 0x000fe20000000000 */
[----:B------:R-:W-:Y:S01]  /*1950*/  @!P4 IMAD.MOV R16, RZ, RZ, -R16 ;  /* 0x000000ffff10c224 */ /* 0x000fe200078e0a10 */
[----:B------:R-:W-:Y:S01]  /*1960*/  ISETP.GT.U32.AND P4, PT, R10, R5, PT ;  /* 0x000000050a00720c */ /* 0x000fe20003f84070 */
[----:B------:R-:W-:-:S03]  /*1970*/  IMAD.HI.U32 R18, R0, R17, RZ ;  /* 0x0000001100127227 */ /* 0x000fc600078e00ff */
[----:B------:R-:W-:Y:S01]  /*1980*/  STL [R1+0x1500], R16 ;  /* 0x0015001001007387 */ /* 0x000fe20000100800 */
[----:B------:R-:W-:Y:S01]  /*1990*/  @!P2 IMAD.MOV R11, RZ, RZ, -R11 ;  /* 0x000000ffff0ba224 */ /* 0x000fe200078e0a0b */
[----:B------:R-:W-:Y:S01]  /*19a0*/  ISETP.GE.AND P2, PT, R3, RZ, PT ;  /* 0x000000ff0300720c */ /* 0x000fe20003f46270 */
[----:B------:R-:W-:Y:S01]  /*19b0*/  IMAD.MOV R18, RZ, RZ, -R18 ;  /* 0x000000ffff127224 */ /* 0x000fe200078e0a12 */
[----:B------:R-:W-:Y:S01]  /*19c0*/  STL [R1+0x4c], R12 ;  /* 0x00004c0c01007387 */ /* 0x000fe20000100800 */
[--C-:B------:R-:W-:Y:S01]  /*19d0*/  @!P1 IMAD.IADD R23, R23, 0x1, -R10.reuse ;  /* 0x0000000117179824 */ /* 0x100fe200078e0a0a */
[----:B------:R-:W-:Y:S01]  /*19e0*/  LOP3.LUT R3, R6, 0xd0, RZ, 0xfc, !PT ;  /* 0x000000d006037812 */ /* 0x000fe200078efcff */
[----:B------:R-:W-:Y:S01]  /*19f0*/  IMAD R17, R10, R18, R17 ;  /* 0x000000120a117224 */ /* 0x000fe200078e0211 */
[----:B------:R1:W-:Y:S01]  /*1a00*/  STL [R1+0xe0], R11 ;  /* 0x0000e00b01007387 */ /* 0x0003e20000100800 */
[----:B------:R-:W-:Y:S01]  /*1a10*/  ISETP.GE.AND P1, PT, R4, RZ, PT ;  /* 0x000000ff0400720c */ /* 0x000fe20003f26270 */
[--C-:B------:R-:W-:Y:S01]  /*1a20*/  @!P0 IMAD.IADD R22, R22, 0x1, -R10.reuse ;  /* 0x0000000116168824 */ /* 0x100fe200078e0a0a */
[----:B------:R-:W-:Y:S01]  /*1a30*/  LOP3.LUT R4, R6, 0xd8, RZ, 0xfc, !PT ;  /* 0x000000d806047812 */ /* 0x000fe200078efcff */
[--C-:B------:R-:W-:Y:S01]  /*1a40*/  @!P6 IMAD.IADD R2, R2, 0x1, -R10.reuse ;  /* 0x000000010202e824 */ /* 0x100fe200078e0a0a */
[----:B------:R-:W-:Y:S01]  /*1a50*/  IABS R18, R3 ;  /* 0x0000000300127213 */ /* 0x000fe20000000000 */
[----:B------:R-:W-:Y:S01]  /*1a60*/  @!P4 IMAD.IADD R5, R5, 0x1, -R10 ;  /* 0x000000010505c824 */ /* 0x000fe200078e0a0a */
[----:B------:R-:W-:Y:S01]  /*1a70*/  ISETP.GT.U32.AND P0, PT, R10, R23, PT ;  /* 0x000000170a00720c */ /* 0x000fe20003f04070 */
[----:B------:R-:W-:Y:S01]  /*1a80*/  IMAD.HI.U32 R24, R0, R21, RZ ;  /* 0x0000001500187227 */ /* 0x000fe200078e00ff */
[----:B------:R-:W-:-:S02]  /*1a90*/  ISETP.GE.AND P4, PT, R9, RZ, PT ;  /* 0x000000ff0900720c */ /* 0x000fc40003f86270 */
[----:B------:R-:W-:Y:S01]  /*1aa0*/  ISETP.GT.U32.AND P6, PT, R10, R22, PT ;  /* 0x000000160a00720c */ /* 0x000fe20003fc4070 */
[----:B-1----:R-:W-:Y:S01]  /*1ab0*/  IMAD.MOV.U32 R11, RZ, RZ, R8 ;  /* 0x000000ffff0b7224 */ /* 0x002fe200078e0008 */
[----:B------:R-:W-:Y:S01]  /*1ac0*/  IABS R8, R4 ;  /* 0x0000000400087213 */ /* 0x000fe20000000000 */
[----:B------:R-:W-:Y:S01]  /*1ad0*/  IMAD.HI.U32 R9, R0, R18, RZ ;  /* 0x0000001200097227 */ /* 0x000fe200078e00ff */
[----:B------:R-:W-:-:S03]  /*1ae0*/  LOP3.LUT R16, R6, 0x1a8, RZ, 0xfc, !PT ;  /* 0x000001a806107812 */ /* 0x000fc600078efcff */
[----:B------:R-:W-:Y:S01]  /*1af0*/  @!P5 IMAD.MOV R11, RZ, RZ, -R11 ;  /* 0x000000ffff0bd224 */ /* 0x000fe200078e0a0b */
[----:B------:R-:W-:Y:S01]  /*1b00*/  ISETP.GT.U32.AND P5, PT, R10, R2, PT ;  /* 0x000000020a00720c */ /* 0x000fe20003fa4070 */
[----:B------:R-:W-:Y:S01]  /*1b10*/  @!P0 IMAD.IADD R23, R23, 0x1, -R10 ;  /* 0x0000000117178824 */ /* 0x000fe200078e0a0a */
[----:B------:R-:W-:Y:S01]  /*1b20*/  ISETP.GE.AND P0, PT, R7, RZ, PT ;  /* 0x000000ff0700720c */ /* 0x000fe20003f06270 */
[----:B------:R-:W-:Y:S01]  /*1b30*/  IMAD.MOV R24, RZ, RZ, -R24 ;  /* 0x000000ffff187224 */ /* 0x000fe200078e0a18 */
[----:B------:R1:W-:Y:S01]  /*1b40*/  STL [R1+0xec], R11 ;  /* 0x0000ec0b01007387 */ /* 0x0003e20000100800 */
[----:B------:R-:W-:Y:S01]  /*1b50*/  @!P6 IMAD.IADD R22, R22, 0x1, -R10 ;  /* 0x000000011616e824 */ /* 0x000fe200078e0a0a */
[----:B------:R-:W-:Y:S01]  /*1b60*/  ISETP.GE.AND P6, PT, R3, RZ, PT ;  /* 0x000000ff0300720c */ /* 0x000fe20003fc6270 */
[----:B------:R-:W-:Y:S01]  /*1b70*/  IMAD.MOV.U32 R12, RZ, RZ, R23 ;  /* 0x000000ffff0c7224 */ /* 0x000fe200078e0017 */
[----:B------:R-:W-:Y:S02]  /*1b80*/  LOP3.LUT R3, R6, 0xf8, RZ, 0xfc, !PT ;  /* 0x000000f806037812 */ /* 0x000fe400078efcff */
[----:B------:R-:W-:Y:S01]  /*1b90*/  IABS R28, R16 ;  /* 0x00000010001c7213 */ /* 0x000fe20000000000 */
[----:B------:R-:W-:-:S02]  /*1ba0*/  @!P2 IMAD.MOV R12, RZ, RZ, -R12 ;  /* 0x000000ffff0ca224 */ /* 0x000fc400078e0a0c */
[----:B------:R-:W-:Y:S02]  /*1bb0*/  @!P5 IMAD.IADD R2, R2, 0x1, -R10 ;  /* 0x000000010202d824 */ /* 0x000fe400078e0a0a */
[----:B-1----:R-:W-:Y:S02]  /*1bc0*/  IMAD.MOV.U32 R11, RZ, RZ, R5 ;  /* 0x000000ffff0b7224 */ /* 0x002fe400078e0005 */
[----:B------:R-:W-:Y:S02]  /*1bd0*/  IMAD.MOV.U32 R5, RZ, RZ, R8 ;  /* 0x000000ffff057224 */ /* 0x000fe400078e0008 */
[----:B------:R-:W-:Y:S02]  /*1be0*/  IMAD.MOV R8, RZ, RZ, -R9 ;  /* 0x000000ffff087224 */ /* 0x000fe400078e0a09 */
[----:B------:R-:W-:Y:S01]  /*1bf0*/  @!P3 IMAD.MOV R11, RZ, RZ, -R11 ;  /* 0x000000ffff0bb224 */ /* 0x000fe200078e0a0b */
[C---:B------:R-:W-:Y:S01]  /*1c00*/  ISETP.GT.U32.AND P3, PT, R10.reuse, R17, PT ;  /* 0x000000110a00720c */ /* 0x040fe20003f64070 */
[----:B------:R-:W-:Y:S01]  /*1c10*/  IMAD R18, R10, R8, R18 ;  /* 0x000000080a127224 */ /* 0x000fe200078e0212 */
[----:B------:R-:W-:Y:S01]  /*1c20*/  IABS R8, R3 ;  /* 0x0000000300087213 */ /* 0x000fe20000000000 */
[----:B------:R-:W-:Y:S01]  /*1c30*/  IMAD.HI.U32 R7, R0, R5, RZ ;  /* 0x0000000500077227 */ /* 0x000fe200078e00ff */
[----:B------:R1:W-:Y:S02]  /*1c40*/  STL [R1+0xf4], R11 ;  /* 0x0000f40b01007387 */ /* 0x0003e40000100800 */
[----:B------:R-:W-:Y:S01]  /*1c50*/  ISETP.GT.U32.AND P5, PT, R10, R18, PT ;  /* 0x000000120a00720c */ /* 0x000fe20003fa4070 */
[----:B------:R-:W-:Y:S01]  /*1c60*/  IMAD.MOV R7, RZ, RZ, -R7 ;  /* 0x000000ffff077224 */ /* 0x000fe200078e0a07 */
[----:B------:R-:W-:Y:S01]  /*1c70*/  STL [R1+0xf0], R12 ;  /* 0x0000f00c01007387 */ /* 0x000fe20000100800 */
[----:B------:R-:W-:Y:S01]  /*1c80*/  @!P1 IMAD.MOV R2, RZ, RZ, -R2 ;  /* 0x000000ffff029224 */ /* 0x000fe200078e0a02 */
[----:B------:R-:W-:Y:S01]  /*1c90*/  ISETP.GE.AND P1, PT, R20, RZ, PT ;  /* 0x000000ff1400720c */ /* 0x000fe20003f26270 */
[----:B------:R-:W-:Y:S01]  /*1ca0*/  IMAD R5, R10, R7, R5 ;  /* 0x000000070a057224 */ /* 0x000fe200078e0205 */
[----:B------:R-:W-:Y:S01]  /*1cb0*/  LOP3.LUT R7, R6, 0xe8, RZ, 0xfc, !PT ;  /* 0x000000e806077812 */ /* 0x000fe200078efcff */
[----:B------:R-:W-:Y:S01]  /*1cc0*/  @!P3 IMAD.IADD R17, R17, 0x1, -R10 ;  /* 0x000000011111b824 */ /* 0x000fe200078e0a0a */
[----:B------:R-:W-:Y:S01]  /*1cd0*/  ISETP.GE.AND P3, PT, R4, RZ, PT ;  /* 0x000000ff0400720c */ /* 0x000fe20003f66270 */
[----:B-1----:R-:W-:Y:S01]  /*1ce0*/  IMAD.MOV.U32 R11, RZ, RZ, R22 ;  /* 0x000000ffff0b7224 */ /* 0x002fe200078e0016 */
[----:B------:R-:W-:-:S02]  /*1cf0*/  LOP3.LUT R4, R6, 0xf0, RZ, 0xfc, !PT ;  /* 0x000000f006047812 */ /* 0x000fc400078efcff */
[----:B------:R-:W-:Y:S01]  /*1d00*/  IABS R9, R7 ;  /* 0x0000000700097213 */ /* 0x000fe20000000000 */
[----:B------:R-:W-:Y:S01]  /*1d10*/  @!P4 IMAD.MOV R11, RZ, RZ, -R11 ;  /* 0x000000ffff0bc224 */ /* 0x000fe200078e0a0b */
[----:B------:R-:W-:Y:S01]  /*1d20*/  ISETP.GT.U32.AND P4, PT, R10, R5, PT ;  /* 0x000000050a00720c */ /* 0x000fe20003f84070 */
[----:B------:R-:W-:Y:S01]  /*1d30*/  @!P5 IMAD.IADD R18, R18, 0x1, -R10 ;  /* 0x000000011212d824 */ /* 0x000fe200078e0a0a */
[C---:B------:R-:W-:Y:S02]  /*1d40*/  ISETP.GT.U32.AND P5, PT, R10.reuse, R17, PT ;  /* 0x000000110a00720c */ /* 0x040fe40003fa4070 */
[----:B------:R-:W-:Y:S01]  /*1d50*/  STL [R1+0xe8], R11 ;  /* 0x0000e80b01007387 */ /* 0x000fe20000100800 */
[----:B------:R-:W-:Y:S02]  /*1d60*/  IABS R19, R4 ;  /* 0x0000000400137213 */ /* 0x000fe40000000000 */
[----:B------:R-:W-:Y:S01]  /*1d70*/  ISETP.GT.U32.AND P2, PT, R10, R18, PT ;  /* 0x000000120a00720c */ /* 0x000fe20003f44070 */
[----:B------:R1:W-:Y:S02]  /*1d80*/  STL [R1+0xe4], R2 ;  /* 0x0000e40201007387 */ /* 0x0003e40000100800 */
[----:B------:R-:W-:-:S02]  /*1d90*/  IMAD.MOV.U32 R23, RZ, RZ, R19 ;  /* 0x000000ffff177224 */ /* 0x000fc400078e0013 */
[----:B------:R-:W-:-:S04]  /*1da0*/  IMAD.HI.U32 R19, R0, R9, RZ ;  /* 0x0000000900137227 */ /* 0x000fc800078e00ff */
[--C-:B------:R-:W-:Y:S02]  /*1db0*/  @!P4 IMAD.IADD R5, R5, 0x1, -R10.reuse ;  /* 0x000000010505c824 */ /* 0x100fe400078e0a0a */
[C---:B-1----:R-:W-:Y:S02]  /*1dc0*/  IMAD R2, R10.reuse, R24, R21 ;  /* 0x000000180a027224 */ /* 0x042fe400078e0215 */
[----:B------:R-:W-:Y:S01]  /*1dd0*/  @!P5 IMAD.IADD R17, R17, 0x1, -R10 ;  /* 0x000000011111d824 */ /* 0x000fe200078e0a0a */
[----:B------:R-:W-:Y:S01]  /*1de0*/  ISETP.GT.U32.AND P4, PT, R10, R5, PT ;  /* 0x000000050a00720c */ /* 0x000fe20003f84070 */
[----:B------:R-:W-:Y:S01]  /*1df0*/  IMAD.HI.U32 R20, R0, R23, RZ ;  /* 0x0000001700147227 */ /* 0x000fe200078e00ff */
[----:B------:R-:W-:-:S03]  /*1e00*/  ISETP.GT.U32.AND P5, PT, R10, R2, PT ;  /* 0x000000020a00720c */ /* 0x000fc60003fa4070 */
[----:B------:R-:W-:Y:S02]  /*1e10*/  IMAD.MOV R19, RZ, RZ, -R19 ;  /* 0x000000ffff137224 */ /* 0x000fe400078e0a13 */
[----:B------:R-:W-:-:S04]  /*1e20*/  IMAD.HI.U32 R21, R0, R8, RZ ;  /* 0x0000000800157227 */ /* 0x000fc800078e00ff */
[----:B------:R-:W-:Y:S02]  /*1e30*/  IMAD.MOV R20, RZ, RZ, -R20 ;  /* 0x000000ffff147224 */ /* 0x000fe400078e0a14 */
[----:B------:R-:W-:Y:S01]  /*1e40*/  IMAD R19, R10, R19, R9 ;  /* 0x000000130a137224 */ /* 0x000fe200078e0209 */
[----:B------:R-:W-:Y:S01]  /*1e50*/  LOP3.LUT R9, R6, 0x120, RZ, 0xfc, !PT ;  /* 0x0000012006097812 */ /* 0x000fe200078efcff */
[----:B------:R-:W-:Y:S02]  /*1e60*/  IMAD.MOV R21, RZ, RZ, -R21 ;  /* 0x000000ffff157224 */ /* 0x000fe400078e0a15 */
[----:B------:R-:W-:Y:S01]  /*1e70*/  IMAD R23, R10, R20, R23 ;  /* 0x000000140a177224 */ /* 0x000fe200078e0217 */
[----:B------:R-:W-:Y:S01]  /*1e80*/  LOP3.LUT R20, R6, 0x108, RZ, 0xfc, !PT ;  /* 0x0000010806147812 */ /* 0x000fe200078efcff */
[--C-:B------:R-:W-:Y:S01]  /*1e90*/  @!P5 IMAD.IADD R2, R2, 0x1, -R10.reuse ;  /* 0x000000010202d824 */ /* 0x100fe200078e0a0a */
[C---:B------:R-:W-:Y:S01]  /*1ea0*/  ISETP.GT.U32.AND P5, PT, R10.reuse, R19, PT ;  /* 0x000000130a00720c */ /* 0x040fe20003fa4070 */
[----:B------:R-:W-:Y:S01]  /*1eb0*/  @!P4 IMAD.IADD R5, R5, 0x1, -R10 ;  /* 0x000000010505c824 */ /* 0x000fe200078e0a0a */
[C---:B------:R-:W-:Y:S01]  /*1ec0*/  ISETP.GT.U32.AND P4, PT, R10.reuse, R23, PT ;  /* 0x000000170a00720c */ /* 0x040fe20003f84070 */
[----:B------:R-:W-:-:S02]  /*1ed0*/  IMAD R21, R10, R21, R8 ;  /* 0x000000150a157224 */ /* 0x000fc400078e0208 */
[----:B------:R-:W-:Y:S01]  /*1ee0*/  IMAD.MOV.U32 R11, RZ, RZ, R5 ;  /* 0x000000ffff0b7224 */ /* 0x000fe200078e0005 */
[----:B------:R-:W-:Y:S01]  /*1ef0*/  IABS R5, R20 ;  /* 0x0000001400057213 */ /* 0x000fe20000000000 */
[--C-:B------:R-:W-:Y:S01]  /*1f00*/  @!P2 IMAD.IADD R18, R18, 0x1, -R10.reuse ;  /* 0x000000011212a824 */ /* 0x100fe200078e0a0a */
[----:B------:R-:W-:Y:S01]  /*1f10*/  ISETP.GE.AND P2, PT, R7, RZ, PT ;  /* 0x000000ff0700720c */ /* 0x000fe20003f46270 */
[----:B------:R-:W-:Y:S01]  /*1f20*/  @!P3 IMAD.MOV R11, RZ, RZ, -R11 ;  /* 0x000000ffff0bb224 */ /* 0x000fe200078e0a0b */
[----:B------:R-:W-:Y:S01]  /*1f30*/  ISETP.GT.U32.AND P3, PT, R10, R21, PT ;  /* 0x000000150a00720c */ /* 0x000fe20003f64070 */
[----:B------:R-:W-:Y:S01]  /*1f40*/  @!P0 IMAD.MOV R17, RZ, RZ, -R17 ;  /* 0x000000ffff118224 */ /* 0x000fe200078e0a11 */
[----:B------:R-:W-:Y:S01]  /*1f50*/  LOP3.LUT R7, R6, 0x100, RZ, 0xfc, !PT ;  /* 0x0000010006077812 */ /* 0x000fe200078efcff */
[--C-:B------:R-:W-:Y:S01]  /*1f60*/  @!P5 IMAD.IADD R19, R19, 0x1, -R10.reuse ;  /* 0x000000011313d824 */ /* 0x100fe200078e0a0a */
[C---:B------:R-:W-:Y:S01]  /*1f70*/  ISETP.GT.U32.AND P0, PT, R10.reuse, R2, PT ;  /* 0x000000020a00720c */ /* 0x040fe20003f04070 */
[----:B------:R-:W-:Y:S01]  /*1f80*/  @!P4 IMAD.IADD R23, R23, 0x1, -R10 ;  /* 0x000000011717c824 */ /* 0x000fe200078e0a0a */
[----:B------:R-:W-:Y:S01]  /*1f90*/  IABS R22, R7 ;  /* 0x0000000700167213 */ /* 0x000fe20000000000 */
[----:B------:R-:W-:Y:S01]  /*1fa0*/  @!P6 IMAD.MOV R18, RZ, RZ, -R18 ;  /* 0x000000ffff12e224 */ /* 0x000fe200078e0a12 */
[----:B------:R-:W-:Y:S01]  /*1fb0*/  ISETP.GT.U32.AND P4, PT, R10, R19, PT ;  /* 0x000000130a00720c */ /* 0x000fe20003f84070 */
[----:B------:R1:W-:Y:S01]  /*1fc0*/  STL [R1+0x14d8], R17 ;  /* 0x0014d81101007387 */ /* 0x0003e20000100800 */
[----:B------:R-:W-:Y:S01]  /*1fd0*/  ISETP.GE.AND P5, PT, R7, RZ, PT ;  /* 0x000000ff0700720c */ /* 0x000fe20003fa6270 */
[----:B------:R-:W-:Y:S01]  /*1fe0*/  IMAD.HI.U32 R8, R0, R22, RZ ;  /* 0x0000001600087227 */ /* 0x000fe200078e00ff */
[----:B------:R-:W-:Y:S01]  /*1ff0*/  ISETP.GE.AND P6, PT, R4, RZ, PT ;  /* 0x000000ff0400720c */ /* 0x000fe20003fc6270 */
[----:B------:R-:W-:Y:S02]  /*2000*/  STL [R1+0x14dc], R18 ;  /* 0x0014dc1201007387 */ /* 0x000fe40000100800 */
[----:B------:R-:W-:Y:S01]  /*2010*/  @!P3 IMAD.IADD R21, R21, 0x1, -R10 ;  /* 0x000000011515b824 */ /* 0x000fe200078e0a0a */
[----:B------:R-:W-:Y:S01]  /*2020*/  ISETP.GT.U32.AND P3, PT, R10, R23, PT ;  /* 0x000000170a00720c */ /* 0x000fe20003f64070 */
[----:B------:R-:W-:Y:S01]  /*2030*/  IMAD.MOV R8, RZ, RZ, -R8 ;  /* 0x000000ffff087224 */ /* 0x000fe200078e0a08 */
[----:B------:R-:W-:Y:S01]  /*2040*/  STL [R1+0xd8], R11 ;  /* 0x0000d80b01007387 */ /* 0x000fe20000100800 */
[----:B------:R-:W-:Y:S01]  /*2050*/  IMAD.HI.U32 R7, R0, R5, RZ ;  /* 0x0000000500077227 */ /* 0x000fe200078e00ff */
[----:B-1----:R-:W-:-:S03]  /*2060*/  LOP3.LUT R17, R6, 0x1c0, RZ, 0xfc, !PT ;  /* 0x000001c006117812 */ /* 0x002fc600078efcff */
[----:B------:R-:W-:Y:S01]  /*2070*/  @!P0 IMAD.IADD R2, R2, 0x1, -R10 ;  /* 0x0000000102028824 */ /* 0x000fe200078e0a0a */
[----:B------:R-:W-:Y:S01]  /*2080*/  ISETP.GE.AND P0, PT, R3, RZ, PT ;  /* 0x000000ff0300720c */ /* 0x000fe20003f06270 */
[----:B------:R-:W-:Y:S01]  /*2090*/  IMAD R22, R10, R8, R22 ;  /* 0x000000080a167224 */ /* 0x000fe200078e0216 */
[----:B------:R-:W-:Y:S01]  /*20a0*/  IABS R8, R9 ;  /* 0x0000000900087213 */ /* 0x000fe20000000000 */
[----:B------:R-:W-:Y:S02]  /*20b0*/  IMAD.MOV R7, RZ, RZ, -R7 ;  /* 0x000000ffff077224 */ /* 0x000fe400078e0a07 */
[----:B------:R-:W-:Y:S01]  /*20c0*/  IMAD.MOV.U32 R4, RZ, RZ, R2 ;  /* 0x000000ffff047224 */ /* 0x000fe200078e0002 */
[----:B------:R-:W-:Y:S01]  /*20d0*/  LOP3.LUT R2, R6, 0x110, RZ, 0xfc, !PT ;  /* 0x0000011006027812 */ /* 0x000fe200078efcff */
[--C-:B------:R-:W-:Y:S01]  /*20e0*/  @!P4 IMAD.IADD R19, R19, 0x1, -R10.reuse ;  /* 0x000000011313c824 */ /* 0x100fe200078e0a0a */
[C---:B------:R-:W-:Y:S01]  /*20f0*/  ISETP.GT.U32.AND P4, PT, R10.reuse, R22, PT ;  /* 0x000000160a00720c */ /* 0x040fe20003f84070 */
[----:B------:R-:W-:Y:S01]  /*2100*/  IMAD R5, R10, R7, R5 ;  /* 0x000000070a057224 */ /* 0x000fe200078e0205 */
[----:B------:R-:W-:Y:S01]  /*2110*/  IABS R3, R2 ;  /* 0x0000000200037213 */ /* 0x000fe20000000000 */
[----:B------:R-:W-:-:S02]  /*2120*/  @!P3 IMAD.IADD R23, R23, 0x1, -R10 ;  /* 0x000000011717b824 */ /* 0x000fc400078e0a0a */
[----:B------:R-:W-:Y:S01]  /*2130*/  @!P1 IMAD.MOV R4, RZ, RZ, -R4 ;  /* 0x000000ffff049224 */ /* 0x000fe200078e0a04 */
[----:B------:R-:W-:Y:S01]  /*2140*/  ISETP.GT.U32.AND P3, PT, R10, R5, PT ;  /* 0x000000050a00720c */ /* 0x000fe20003f64070 */
[----:B------:R-:W-:Y:S01]  /*2150*/  IMAD.HI.U32 R24, R0, R3, RZ ;  /* 0x0000000300187227 */ /* 0x000fe200078e00ff */
[----:B------:R-:W-:Y:S02]  /*2160*/  ISETP.GT.U32.AND P1, PT, R10, R21, PT ;  /* 0x000000150a00720c */ /* 0x000fe40003f24070 */
[----:B------:R1:W-:Y:S01]  /*2170*/  STL [R1+0xdc], R4 ;  /* 0x0000dc0401007387 */ /* 0x0003e20000100800 */
[----:B------:R-:W-:Y:S02]  /*2180*/  IMAD.MOV R24, RZ, RZ, -R24 ;  /* 0x000000ffff187224 */ /* 0x000fe400078e0a18 */
[--C-:B------:R-:W-:Y:S01]  /*2190*/  @!P4 IMAD.IADD R22, R22, 0x1, -R10.reuse ;  /* 0x000000011616c824 */ /* 0x100fe200078e0a0a */
[----:B------:R-:W-:Y:S01]  /*21a0*/  ISETP.GE.AND P4, PT, R2, RZ, PT ;  /* 0x000000ff0200720c */ /* 0x000fe20003f86270 */
[----:B------:R-:W-:Y:S01]  /*21b0*/  IMAD R3, R10, R24, R3 ;  /* 0x000000180a037224 */ /* 0x000fe200078e0203 */
[C---:B------:R-:W-:Y:S01]  /*21c0*/  LOP3.LUT R24, R6.reuse, 0x158, RZ, 0xfc, !PT ;  /* 0x0000015806187812 */ /* 0x040fe200078efcff */
[----:B------:R-:W-:Y:S01]  /*21d0*/  IMAD.MOV.U32 R12, RZ, RZ, R23 ;  /* 0x000000ffff0c7224 */ /* 0x000fe200078e0017 */
[C---:B------:R-:W-:Y:S01]  /*21e0*/  LOP3.LUT R23, R6.reuse, 0x140, RZ, 0xfc, !PT ;  /* 0x0000014006177812 */ /* 0x040fe200078efcff */
[--C-:B------:R-:W-:Y:S01]  /*21f0*/  @!P3 IMAD.IADD R5, R5, 0x1, -R10.reuse ;  /* 0x000000010505b824 */ /* 0x100fe200078e0a0a */
[----:B-1----:R-:W-:Y:S01]  /*2200*/  LOP3.LUT R4, R6, 0x118, RZ, 0xfc, !PT ;  /* 0x0000011806047812 */ /* 0x002fe200078efcff */
[----:B------:R-:W-:Y:S01]  /*2210*/  @!P1 IMAD.IADD R21, R21, 0x1, -R10 ;  /* 0x0000000115159824 */ /* 0x000fe200078e0a0a */
[C---:B------:R-:W-:Y:S01]  /*2220*/  ISETP.GT.U32.AND P3, PT, R10.reuse, R22, PT ;  /* 0x000000160a00720c */ /* 0x040fe20003f64070 */
[----:B------:R-:W-:Y:S01]  /*2230*/  @!P6 IMAD.MOV R12, RZ, RZ, -R12 ;  /* 0x000000ffff0ce224 */ /* 0x000fe200078e0a0c */
[----:B------:R-:W-:Y:S01]  /*2240*/  IABS R7, R4 ;  /* 0x0000000400077213 */ /* 0x000fe20000000000 */
[----:B------:R-:W-:Y:S01]  /*2250*/  IMAD.MOV.U32 R11, RZ, RZ, R21 ;  /* 0x000000ffff0b7224 */ /* 0x000fe200078e0015 */
[----:B------:R-:W-:Y:S01]  /*2260*/  ISETP.GT.U32.AND P6, PT, R10, R3, PT ;  /* 0x000000030a00720c */ /* 0x000fe20003fc4070 */
[----:B------:R-:W-:Y:S01]  /*2270*/  @!P2 IMAD.MOV R19, RZ, RZ, -R19 ;  /* 0x000000ffff13a224 */ /* 0x000fe200078e0a13 */
[----:B------:R-:W-:Y:S01]  /*2280*/  ISETP.GE.AND P1, PT, R20, RZ, PT ;  /* 0x000000ff1400720c */ /* 0x000fe20003f26270 */
[----:B------:R-:W-:Y:S01]  /*2290*/  IMAD.HI.U32 R20, R0, R7, RZ ;  /* 0x0000000700147227 */ /* 0x000fe200078e00ff */
[----:B------:R-:W-:-:S02]  /*22a0*/  ISETP.GT.U32.AND P2, PT, R10, R5, PT ;  /* 0x000000050a00720c */ /* 0x000fc40003f44070 */
[----:B------:R-:W-:Y:S01]  /*22b0*/  STL [R1+0x14d0], R19 ;  /* 0x0014d01301007387 */ /* 0x000fe20000100800 */
[----:B------:R-:W-:Y:S01]  /*22c0*/  @!P0 IMAD.MOV R11, RZ, RZ, -R11 ;  /* 0x000000ffff0b8224 */ /* 0x000fe200078e0a0b */
[----:B------:R-:W-:Y:S01]  /*22d0*/  ISETP.GE.AND P0, PT, R4, RZ, PT ;  /* 0x000000ff0400720c */ /* 0x000fe20003f06270 */
[----:B------:R-:W-:Y:S01]  /*22e0*/  IMAD.HI.U32 R2, R0, R8, RZ ;  /* 0x0000000800027227 */ /* 0x000fe200078e00ff */
[----:B------:R-:W-:Y:S03]  /*22f0*/  STL [R1+0x98], R12 ;  /* 0x0000980c01007387 */ /* 0x000fe60000100800 */
[----:B------:R-:W-:Y:S01]  /*2300*/  IMAD.MOV R20, RZ, RZ, -R20 ;  /* 0x000000ffff147224 */ /* 0x000fe200078e0a14 */
[----:B------:R1:W-:Y:S01]  /*2310*/  STL [R1+0xc0], R11 ;  /* 0x0000c00b01007387 */ /* 0x0003e20000100800 */
[----:B------:R-:W-:Y:S02]  /*2320*/  @!P3 IMAD.IADD R22, R22, 0x1, -R10 ;  /* 0x000000011616b824 */ /* 0x000fe400078e0a0a */
[----:B------:R-:W-:-:S02]  /*2330*/  IMAD.MOV R2, RZ, RZ, -R2 ;  /* 0x000000ffff027224 */ /* 0x000fc400078e0a02 */
[----:B------:R-:W-:Y:S01]  /*2340*/  IMAD R4, R10, R20, R7 ;  /* 0x000000140a047224 */ /* 0x000fe200078e0207 */
[----:B------:R-:W-:Y:S01]  /*2350*/  LOP3.LUT R20, R6, 0x128, RZ, 0xfc, !PT ;  /* 0x0000012806147812 */ /* 0x000fe200078efcff */
[----:B------:R-:W-:Y:S01]  /*2360*/  @!P6 IMAD.IADD R3, R3, 0x1, -R10 ;  /* 0x000000010303e824 */ /* 0x000fe200078e0a0a */
[----:B------:R-:W-:Y:S01]  /*2370*/  ISETP.GE.AND P6, PT, R9, RZ, PT ;  /* 0x000000ff0900720c */ /* 0x000fe20003fc6270 */
[C---:B------:R-:W-:Y:S01]  /*2380*/  IMAD R8, R10.reuse, R2, R8 ;  /* 0x000000020a087224 */ /* 0x040fe200078e0208 */
[C---:B------:R-:W-:Y:S01]  /*2390*/  ISETP.GT.U32.AND P3, PT, R10.reuse, R4, PT ;  /* 0x000000040a00720c */ /* 0x040fe20003f64070 */
[----:B-1----:R-:W-:Y:S01]  /*23a0*/  IMAD.MOV.U32 R11, RZ, RZ, R22 ;  /* 0x000000ffff0b7224 */ /* 0x002fe200078e0016 */
[----:B------:R-:W-:Y:S01]  /*23b0*/  IABS R7, R20 ;  /* 0x0000001400077213 */ /* 0x000fe20000000000 */
[----:B------:R-:W-:Y:S01]  /*23c0*/  @!P2 IMAD.IADD R5, R5, 0x1, -R10 ;  /* 0x000000010505a824 */ /* 0x000fe200078e0a0a */
[C---:B------:R-:W-:Y:S01]  /*23d0*/  ISETP.GT.U32.AND P2, PT, R10.reuse, R8, PT ;  /* 0x000000080a00720c */ /* 0x040fe20003f44070 */
[----:B------:R-:W-:Y:S01]  /*23e0*/  @!P5 IMAD.MOV R11, RZ, RZ, -R11 ;  /* 0x000000ffff0bd224 */ /* 0x000fe200078e0a0b */
[----:B------:R-:W-:Y:S01]  /*23f0*/  ISETP.GT.U32.AND P5, PT, R10, R3, PT ;  /* 0x000000030a00720c */ /* 0x000fe20003fa4070 */
[----:B------:R-:W-:Y:S01]  /*2400*/  IMAD.HI.U32 R9, R0, R7, RZ ;  /* 0x0000000700097227 */ /* 0x000fe200078e00ff */
[----:B------:R-:W-:-:S02]  /*2410*/  LOP3.LUT R2, R6, 0x130, RZ, 0xfc, !PT ;  /* 0x0000013006027812 */ /* 0x000fc400078efcff */
[----:B------:R1:W-:Y:S01]  /*2420*/  STL [R1+0xc4], R11 ;  /* 0x0000c40b01007387 */ /* 0x0003e20000100800 */
[----:B------:R-:W-:Y:S01]  /*2430*/  IMAD.MOV R9, RZ, RZ, -R9 ;  /* 0x000000ffff097224 */ /* 0x000fe200078e0a09 */
[----:B------:R-:W-:Y:S01]  /*2440*/  IABS R21, R2 ;  /* 0x0000000200157213 */ /* 0x000fe20000000000 */
[--C-:B------:R-:W-:Y:S01]  /*2450*/  @!P3 IMAD.IADD R4, R4, 0x1, -R10.reuse ;  /* 0x000000010404b824 */ /* 0x100fe200078e0a0a */
[----:B------:R-:W-:Y:S02]  /*2460*/  LOP3.LUT R22, R6, 0x138, RZ, 0xfc, !PT ;  /* 0x0000013806167812 */ /* 0x000fe400078efcff */
[----:B------:R-:W-:Y:S01]  /*2470*/  ISETP.GE.AND P3, PT, R20, RZ, PT ;  /* 0x000000ff1400720c */ /* 0x000fe20003f66270 */
[--C-:B------:R-:W-:Y:S01]  /*2480*/  @!P2 IMAD.IADD R8, R8, 0x1, -R10.reuse ;  /* 0x000000010808a824 */ /* 0x100fe200078e0a0a */
[----:B------:R-:W-:Y:S01]  /*2490*/  ISETP.GT.U32.AND P2, PT, R10, R4, PT ;  /* 0x000000040a00720c */ /* 0x000fe20003f44070 */
[----:B------:R-:W-:Y:S01]  /*24a0*/  @!P5 IMAD.IADD R3, R3, 0x1, -R10 ;  /* 0x000000010303d824 */ /* 0x000fe200078e0a0a */
[----:B------:R-:W-:Y:S01]  /*24b0*/  ISETP.GE.AND P5, PT, R2, RZ, PT ;  /* 0x000000ff0200720c */ /* 0x000fe20003fa6270 */
[----:B-1----:R-:W-:-:S02]  /*24c0*/  IMAD.MOV.U32 R11, RZ, RZ, R5 ;  /* 0x000000ffff0b7224 */ /* 0x002fc400078e0005 */
[----:B------:R-:W-:Y:S01]  /*24d0*/  IMAD R2, R10, R9, R7 ;  /* 0x000000090a027224 */ /* 0x000fe200078e0207 */
[----:B------:R-:W-:Y:S01]  /*24e0*/  LOP3.LUT R7, R6, 0x148, RZ, 0xfc, !PT ;  /* 0x0000014806077812 */ /* 0x000fe200078efcff */
[----:B------:R-:W-:Y:S01]  /*24f0*/  @!P1 IMAD.MOV R11, RZ, RZ, -R11 ;  /* 0x000000ffff0b9224 */ /* 0x000fe200078e0a0b */
[----:B------:R-:W-:Y:S01]  /*2500*/  ISETP.GT.U32.AND P1, PT, R10, R8, PT ;  /* 0x000000080a00720c */ /* 0x000fe20003f24070 */
[----:B------:R-:W-:Y:S01]  /*2510*/  IMAD.HI.U32 R5, R0, R21, RZ ;  /* 0x0000001500057227 */ /* 0x000fe200078e00ff */
[----:B------:R-:W-:Y:S02]  /*2520*/  LOP3.LUT R9, R6, 0x150, RZ, 0xfc, !PT ;  /* 0x0000015006097812 */ /* 0x000fe400078efcff */
[----:B------:R1:W-:Y:S01]  /*2530*/  STL [R1+0xd0], R11 ;  /* 0x0000d00b01007387 */ /* 0x0003e20000100800 */
[----:B------:R-:W-:Y:S02]  /*2540*/  IMAD.MOV R5, RZ, RZ, -R5 ;  /* 0x000000ffff057224 */ /* 0x000fe400078e0a05 */
[----:B------:R-:W-:Y:S01]  /*2550*/  @!P2 IMAD.IADD R4, R4, 0x1, -R10 ;  /* 0x000000010404a824 */ /* 0x000fe200078e0a0a */
[----:B------:R-:W-:Y:S01]  /*2560*/  ISETP.GE.AND P2, PT, R22, RZ, PT ;  /* 0x000000ff1600720c */ /* 0x000fe20003f46270 */
[----:B------:R-:W-:Y:S01]  /*2570*/  IMAD R21, R10, R5, R21 ;  /* 0x000000050a157224 */ /* 0x000fe200078e0215 */
[----:B------:R-:W-:-:S02]  /*2580*/  IABS R22, R22 ;  /* 0x0000001600167213 */ /* 0x000fc40000000000 */
[----:B------:R-:W-:Y:S01]  /*2590*/  IABS R5, R7 ;  /* 0x0000000700057213 */ /* 0x000fe20000000000 */
[----:B------:R-:W-:Y:S01]  /*25a0*/  @!P1 IMAD.IADD R8, R8, 0x1, -R10 ;  /* 0x0000000108089824 */ /* 0x000fe200078e0a0a */
[----:B------:R-:W-:Y:S01]  /*25b0*/  ISETP.GE.AND P1, PT, R23, RZ, PT ;  /* 0x000000ff1700720c */ /* 0x000fe20003f26270 */
[----:B-1----:R-:W-:Y:S01]  /*25c0*/  IMAD.MOV.U32 R11, RZ, RZ, R3 ;  /* 0x000000ffff0b7224 */ /* 0x002fe200078e0003 */
[----:B------:R-:W-:Y:S01]  /*25d0*/  IABS R23, R23 ;  /* 0x0000001700177213 */ /* 0x000fe20000000000 */
[----:B------:R-:W-:Y:S01]  /*25e0*/  IMAD.HI.U32 R20, R0, R22, RZ ;  /* 0x0000001600147227 */ /* 0x000fe200078e00ff */
[----:B------:R-:W-:-:S03]  /*25f0*/  IABS R3, R9 ;  /* 0x0000000900037213 */ /* 0x000fc60000000000 */
[----:B------:R-:W-:Y:S01]  /*2600*/  @!P4 IMAD.MOV R11, RZ, RZ, -R11 ;  /* 0x000000ffff0bc224 */ /* 0x000fe200078e0a0b */
[----:B------:R-:W-:-:S04]  /*2610*/  ISETP.GT.U32.AND P4, PT, R10, R2, PT ;  /* 0x000000020a00720c */ /* 0x000fc80003f84070 */
[----:B------:R1:W-:Y:S09]  /*2620*/  STL [R1+0xd4], R11 ;  /* 0x0000d40b01007387 */ /* 0x0003f20000100800 */
[----:B------:R-:W-:Y:S01]  /*2630*/  @!P4 IMAD.IADD R2, R2, 0x1, -R10 ;  /* 0x000000010202c824 */ /* 0x000fe200078e0a0a */
[----:B------:R-:W-:Y:S01]  /*2640*/  ISETP.GT.U32.AND P4, PT, R10, R21, PT ;  /* 0x000000150a00720c */ /* 0x000fe20003f84070 */
[----:B-1----:R-:W-:-:S02]  /*2650*/  IMAD.MOV.U32 R11, RZ, RZ, R4 ;  /* 0x000000ffff0b7224 */ /* 0x002fc400078e0004 */
[----:B------:R-:W-:-:S04]  /*2660*/  IMAD.HI.U32 R4, R0, R23, RZ ;  /* 0x0000001700047227 */ /* 0x000fc800078e00ff */
[----:B------:R-:W-:Y:S01]  /*2670*/  @!P0 IMAD.MOV R11, RZ, RZ, -R11 ;  /* 0x000000ffff0b8224 */ /* 0x000fe200078e0a0b */
[----:B------:R-:W-:Y:S01]  /*2680*/  ISETP.GT.U32.AND P0, PT, R10, R2, PT ;  /* 0x000000020a00720c */ /* 0x000fe20003f04070 */
[----:B------:R-:W-:-:S03]  /*2690*/  IMAD.MOV R4, RZ, RZ, -R4 ;  /* 0x000000ffff047224 */ /* 0x000fc600078e0a04 */
[----:B------:R1:W-:Y:S01]  /*26a0*/  STL [R1+0xcc], R11 ;  /* 0x0000cc0b01007387 */ /* 0x0003e20000100800 */
[----:B------:R-:W-:Y:S02]  /*26b0*/  @!P4 IMAD.IADD R21, R21, 0x1, -R10 ;  /* 0x000000011515c824 */ /* 0x000fe400078e0a0a */
[----:B------:R-:W-:Y:S02]  /*26c0*/  IMAD R23, R10, R4, R23 ;  /* 0x000000040a177224 */ /* 0x000fe400078e0217 */
[----:B------:R-:W-:Y:S01]  /*26d0*/  IMAD.HI.U32 R4, R0, R5, RZ ;  /* 0x0000000500047227 */ /* 0x000fe200078e00ff */
[----:B------:R-:W-:-:S03]  /*26e0*/  ISETP.GT.U32.AND P4, PT, R10, R21, PT ;  /* 0x000000150a00720c */ /* 0x000fc60003f84070 */
[----:B------:R-:W-:Y:S02]  /*26f0*/  @!P0 IMAD.IADD R2, R2, 0x1, -R10 ;  /* 0x0000000102028824 */ /* 0x000fe400078e0a0a */
[----:B-1----:R-:W-:Y:S02]  /*2700*/  IMAD.MOV.U32 R11, RZ, RZ, R8 ;  /* 0x000000ffff0b7224 */ /* 0x002fe400078e0008 */
[----:B------:R-:W-:Y:S02]  /*2710*/  IMAD.MOV R8, RZ, RZ, -R20 ;  /* 0x000000ffff087224 */ /* 0x000fe400078e0a14 */
[----:B------:R-:W-:Y:S01]  /*2720*/  @!P6 IMAD.MOV R11, RZ, RZ, -R11 ;  /* 0x000000ffff0be224 */ /* 0x000fe200078e0a0b */
[----:B------:R-:W-:Y:S01]  /*2730*/  ISETP.GE.AND P6, PT, R7, RZ, PT ;  /* 0x000000ff0700720c */ /* 0x000fe20003fc6270 */
[----:B------:R-:W-:Y:S01]  /*2740*/  IMAD R22, R10, R8, R22 ;  /* 0x000000080a167224 */ /* 0x000fe200078e0216 */
[----:B------:R-:W-:Y:S01]  /*2750*/  IABS R8, R24 ;  /* 0x0000001800087213 */ /* 0x000fe20000000000 */
[----:B------:R-:W-:Y:S01]  /*2760*/  IMAD.MOV R4, RZ, RZ, -R4 ;  /* 0x000000ffff047224 */ /* 0x000fe200078e0a04 */
[----:B------:R1:W-:Y:S01]  /*2770*/  STL [R1+0xc8], R11 ;  /* 0x0000c80b01007387 */ /* 0x0003e20000100800 */
[----:B------:R-:W-:Y:S01]  /*2780*/  IMAD.HI.U32 R7, R0, R3, RZ ;  /* 0x0000000300077227 */ /* 0x000fe200078e00ff */
[----:B------:R-:W-:-:S03]  /*2790*/  ISETP.GT.U32.AND P0, PT, R10, R22, PT ;  /* 0x000000160a00720c */ /* 0x000fc60003f04070 */
[----:B------:R-:W-:Y:S01]  /*27a0*/  IMAD R5, R10, R4, R5 ;  /* 0x000000040a057224 */ /* 0x000fe200078e0205 */
[----:B------:R-:W-:Y:S01]  /*27b0*/  LOP3.LUT R4, R6, 0x168, RZ, 0xfc, !PT ;  /* 0x0000016806047812 */ /* 0x000fe200078efcff */
[----:B------:R-:W-:Y:S02]  /*27c0*/  @!P4 IMAD.IADD R21, R21, 0x1, -R10 ;  /* 0x000000011515c824 */ /* 0x000fe400078e0a0a */
[----:B-1----:R-:W-:Y:S01]  /*27d0*/  IMAD.MOV.U32 R11, RZ, RZ, R2 ;  /* 0x000000ffff0b7224 */ /* 0x002fe200078e0002 */
[C---:B------:R-:W-:Y:S01]  /*27e0*/  ISETP.GT.U32.AND P4, PT, R10.reuse, R5, PT ;  /* 0x000000050a00720c */ /* 0x040fe20003f84070 */
[----:B------:R-:W-:Y:S01]  /*27f0*/  IMAD.MOV R2, RZ, RZ, -R7 ;  /* 0x000000ffff027224 */ /* 0x000fe200078e0a07 */
[----:B------:R-:W-:Y:S01]  /*2800*/  IABS R20, R4 ;  /* 0x0000000400147213 */ /* 0x000fe20000000000 */
[----:B------:R-:W-:Y:S01]  /*2810*/  @!P3 IMAD.MOV R11, RZ, RZ, -R11 ;  /* 0x000000ffff0bb224 */ /* 0x000fe200078e0a0b */
[----:B------:R-:W-:Y:S01]  /*2820*/  ISETP.GT.U32.AND P3, PT, R10, R23, PT ;  /* 0x000000170a00720c */ /* 0x000fe20003f64070 */
[----:B------:R-:W-:-:S02]  /*2830*/  @!P0 IMAD.IADD R22, R22, 0x1, -R10 ;  /* 0x0000000116168824 */ /* 0x000fc400078e0a0a */
[----:B------:R-:W-:Y:S01]  /*2840*/  IMAD R3, R10, R2, R3 ;  /* 0x000000020a037224 */ /* 0x000fe200078e0203 */
[----:B------:R1:W-:Y:S01]  /*2850*/  STL [R1+0xac], R11 ;  /* 0x0000ac0b01007387 */ /* 0x0003e20000100800 */
[----:B------:R-:W-:Y:S02]  /*2860*/  LOP3.LUT R2, R6, 0x160, RZ, 0xfc, !PT ;  /* 0x0000016006027812 */ /* 0x000fe400078efcff */
[----:B------:R-:W-:Y:S02]  /*2870*/  ISETP.GT.U32.AND P0, PT, R10, R22, PT ;  /* 0x000000160a00720c */ /* 0x000fe40003f04070 */
[----:B------:R-:W-:Y:S01]  /*2880*/  @!P4 IMAD.IADD R5, R5, 0x1, -R10 ;  /* 0x000000010505c824 */ /* 0x000fe200078e0a0a */
[----:B------:R-:W-:-:S03]  /*2890*/  IABS R7, R2 ;  /* 0x0000000200077213 */ /* 0x000fc60000000000 */
[----:B------:R-:W-:Y:S01]  /*28a0*/  @!P3 IMAD.IADD R23, R23, 0x1, -R10 ;  /* 0x000000011717b824 */ /* 0x000fe200078e0a0a */
[----:B------:R-:W-:Y:S01]  /*28b0*/  ISETP.GT.U32.AND P4, PT, R10, R5, PT ;  /* 0x000000050a00720c */ /* 0x000fe20003f84070 */
[----:B-1----:R-:W-:Y:S02]  /*28c0*/  IMAD.MOV.U32 R11, RZ, RZ, R21 ;  /* 0x000000ffff0b7224 */ /* 0x002fe400078e0015 */
[----:B------:R-:W-:Y:S01]  /*28d0*/  IMAD.HI.U32 R21, R0, R8, RZ ;  /* 0x0000000800157227 */ /* 0x000fe200078e00ff */
[----:B------:R-:W-:-:S03]  /*28e0*/  ISETP.GT.U32.AND P3, PT, R10, R23, PT ;  /* 0x000000170a00720c */ /* 0x000fc60003f64070 */
[----:B------:R-:W-:Y:S01]  /*28f0*/  @!P5 IMAD.MOV R11, RZ, RZ, -R11 ;  /* 0x000000ffff0bd224 */ /* 0x000fe200078e0a0b */
[----:B------:R-:W-:Y:S01]  /*2900*/  ISETP.GT.U32.AND P5, PT, R10, R3, PT ;  /* 0x000000030a00720c */ /* 0x000fe20003fa4070 */
[----:B------:R-:W-:Y:S02]  /*2910*/  IMAD.MOV R21, RZ, RZ, -R21 ;  /* 0x000000ffff157224 */ /* 0x000fe400078e0a15 */
[----:B------:R-:W-:Y:S01]  /*2920*/  @!P0 IMAD.IADD R22, R22, 0x1, -R10 ;  /* 0x0000000116168824 */ /* 0x000fe200078e0a0a */
[----:B------:R1:W-:Y:S01]  /*2930*/  STL [R1+0xa8], R11 ;  /* 0x0000a80b01007387 */ /* 0x0003e20000100800 */
[----:B------:R-:W-:Y:S01]  /*2940*/  IMAD R8, R10, R21, R8 ;  /* 0x000000150a087224 */ /* 0x000fe200078e0208 */
[----:B------:R-:W-:Y:S01]  /*2950*/  ISETP.GE.AND P0, PT, R9, RZ, PT ;  /* 0x000000ff0900720c */ /* 0x000fe20003f06270 */
[----:B------:R-:W-:-:S04]  /*2960*/  IMAD.HI.U32 R9, R0, R7, RZ ;  /* 0x0000000700097227 */ /* 0x000fc800078e00ff */
[--C-:B------:R-:W-:Y:S01]  /*2970*/  @!P3 IMAD.IADD R23, R23, 0x1, -R10.reuse ;  /* 0x000000011717b824 */ /* 0x100fe200078e0a0a */
[----:B------:R-:W-:Y:S01]  /*2980*/  ISETP.GT.U32.AND P3, PT, R10, R8, PT ;  /* 0x000000080a00720c */ /* 0x000fe20003f64070 */
[----:B------:R-:W-:Y:S01]  /*2990*/  @!P5 IMAD.IADD R3, R3, 0x1, -R10 ;  /* 0x000000010303d824 */ /* 0x000fe200078e0a0a */
[----:B------:R-:W-:Y:S01]  /*29a0*/  ISETP.GE.AND P5, PT, R24, RZ, PT ;  /* 0x000000ff1800720c */ /* 0x000fe20003fa6270 */
[----:B-1----:R-:W-:Y:S01]  /*29b0*/  IMAD.MOV.U32 R11, RZ, RZ, R22 ;  /* 0x000000ffff0b7224 */ /* 0x002fe200078e0016 */
[----:B------:R-:W-:Y:S01]  /*29c0*/  LOP3.LUT R22, R6, 0x178, RZ, 0xfc, !PT ;  /* 0x0000017806167812 */ /* 0x000fe200078efcff */
[----:B------:R-:W-:Y:S02]  /*29d0*/  IMAD.MOV R9, RZ, RZ, -R9 ;  /* 0x000000ffff097224 */ /* 0x000fe400078e0a09 */
[----:B------:R-:W-:Y:S01]  /*29e0*/  @!P2 IMAD.MOV R11, RZ, RZ, -R11 ;  /* 0x000000ffff0ba224 */ /* 0x000fe200078e0a0b */
[----:B------:R-:W-:Y:S01]  /*29f0*/  ISETP.GT.U32.AND P2, PT, R10, R3, PT ;  /* 0x000000030a00720c */ /* 0x000fe20003f44070 */
[----:B------:R-:W-:Y:S01]  /*2a00*/  @!P4 IMAD.IADD R5, R5, 0x1, -R10 ;  /* 0x000000010505c824 */ /* 0x000fe200078e0a0a */
[----:B------:R-:W-:Y:S01]  /*2a10*/  ISETP.GE.AND P4, PT, R4, RZ, PT ;  /* 0x000000ff0400720c */ /* 0x000fe20003f86270 */
[----:B------:R-:W-:Y:S01]  /*2a20*/  IMAD.HI.U32 R21, R0, R20, RZ ;  /* 0x0000001400157227 */ /* 0x000fe200078e00ff */
[----:B------:R1:W-:Y:S01]  /*2a30*/  STL [R1+0xa0], R11 ;  /* 0x0000a00b01007387 */ /* 0x0003e20000100800 */
[----:B------:R-:W-:-:S02]  /*2a40*/  LOP3.LUT R4, R6, 0x188, RZ, 0xfc, !PT ;  /* 0x0000018806047812 */ /* 0x000fc400078efcff */
[----:B------:R-:W-:Y:S02]  /*2a50*/  @!P3 IMAD.IADD R8, R8, 0x1, -R10 ;  /* 0x000000010808b824 */ /* 0x000fe400078e0a0a */
[----:B------:R-:W-:Y:S01]  /*2a60*/  IMAD.MOV.U32 R12, RZ, RZ, R5 ;  /* 0x000000ffff0c7224 */ /* 0x000fe200078e0005 */
[----:B------:R-:W-:Y:S01]  /*2a70*/  IABS R24, R4 ;  /* 0x0000000400187213 */ /* 0x000fe20000000000 */
[----:B------:R-:W-:Y:S01]  /*2a80*/  IMAD.MOV R21, RZ, RZ, -R21 ;  /* 0x000000ffff157224 */ /* 0x000fe200078e0a15 */
[----:B------:R-:W-:Y:S01]  /*2a90*/  ISETP.GT.U32.AND P3, PT, R10, R8, PT ;  /* 0x000000080a00720c */ /* 0x000fe20003f64070 */
[----:B------:R-:W-:Y:S02]  /*2aa0*/  @!P6 IMAD.MOV R12, RZ, RZ, -R12 ;  /* 0x000000ffff0ce224 */ /* 0x000fe400078e0a0c */
[----:B-1----:R-:W-:Y:S01]  /*2ab0*/  IMAD.MOV.U32 R11, RZ, RZ, R23 ;  /* 0x000000ffff0b7224 */ /* 0x002fe200078e0017 */
[----:B------:R-:W-:Y:S01]  /*2ac0*/  LOP3.LUT R23, R6, 0x180, RZ, 0xfc, !PT ;  /* 0x0000018006177812 */ /* 0x000fe200078efcff */
[----:B------:R-:W-:-:S02]  /*2ad0*/  @!P2 IMAD.IADD R3, R3, 0x1, -R10 ;  /* 0x000000010303a824 */ /* 0x000fc400078e0a0a */
[----:B------:R-:W-:Y:S01]  /*2ae0*/  @!P1 IMAD.MOV R11, RZ, RZ, -R11 ;  /* 0x000000ffff0b9224 */ /* 0x000fe200078e0a0b */
[----:B------:R-:W-:Y:S01]  /*2af0*/  ISETP.GE.AND P1, PT, R2, RZ, PT ;  /* 0x000000ff0200720c */ /* 0x000fe20003f26270 */
[----:B------:R-:W-:Y:S01]  /*2b00*/  IMAD R2, R10, R9, R7 ;  /* 0x000000090a027224 */ /* 0x000fe200078e0207 */
[----:B------:R-:W-:Y:S01]  /*2b10*/  LOP3.LUT R7, R6, 0x170, RZ, 0xfc, !PT ;  /* 0x0000017006077812 */ /* 0x000fe200078efcff */
[----:B------:R-:W-:Y:S01]  /*2b20*/  IMAD R20, R10, R21, R20 ;  /* 0x000000150a147224 */ /* 0x000fe200078e0214 */
[----:B------:R1:W-:Y:S01]  /*2b30*/  STL [R1+0x5c], R11 ;  /* 0x00005c0b01007387 */ /* 0x0003e20000100800 */
[----:B------:R-:W-:Y:S01]  /*2b40*/  @!P3 IMAD.IADD R8, R8, 0x1, -R10 ;  /* 0x000000010808b824 */ /* 0x000fe200078e0a0a */
[----:B------:R-:W-:Y:S02]  /*2b50*/  ISETP.GT.U32.AND P6, PT, R10, R2, PT ;  /* 0x000000020a00720c */ /* 0x000fe40003fc4070 */
[----:B------:R-:W-:Y:S01]  /*2b60*/  STL [R1+0x60], R12 ;  /* 0x0000600c01007387 */ /* 0x000fe20000100800 */
[----:B------:R-:W-:-:S02]  /*2b70*/  IABS R21, R7 ;  /* 0x0000000700157213 */ /* 0x000fc40000000000 */
[----:B------:R-:W-:Y:S02]  /*2b80*/  ISETP.GE.AND P3, PT, R23, RZ, PT ;  /* 0x000000ff1700720c */ /* 0x000fe40003f66270 */
[----:B------:R-:W-:Y:S01]  /*2b90*/  IABS R23, R23 ;  /* 0x0000001700177213 */ /* 0x000fe20000000000 */
[----:B-1----:R-:W-:Y:S01]  /*2ba0*/  IMAD.MOV.U32 R11, RZ, RZ, R3 ;  /* 0x000000ffff0b7224 */ /* 0x002fe200078e0003 */
[----:B------:R-:W-:Y:S01]  /*2bb0*/  ISETP.GE.AND P2, PT, R7, RZ, PT ;  /* 0x000000ff0700720c */ /* 0x000fe20003f46270 */
[----:B------:R-:W-:-:S04]  /*2bc0*/  IMAD.HI.U32 R9, R0, R21, RZ ;  /* 0x0000001500097227 */ /* 0x000fc800078e00ff */
[----:B------:R-:W-:Y:S01]  /*2bd0*/  @!P0 IMAD.MOV R11, RZ, RZ, -R11 ;  /* 0x000000ffff0b8224 */ /* 0x000fe200078e0a0b */
[----:B------:R-:W-:Y:S01]  /*2be0*/  ISETP.GE.AND P0, PT, R22, RZ, PT ;  /* 0x000000ff1600720c */ /* 0x000fe20003f06270 */
[----:B------:R-:W-:Y:S01]  /*2bf0*/  @!P6 IMAD.IADD R2, R2, 0x1, -R10 ;  /* 0x000000010202e824 */ /* 0x000fe200078e0a0a */
[----:B------:R-:W-:Y:S01]  /*2c00*/  IABS R22, R22 ;  /* 0x0000001600167213 */ /* 0x000fe20000000000 */
[----:B------:R-:W-:Y:S01]  /*2c10*/  IMAD.MOV R9, RZ, RZ, -R9 ;  /* 0x000000ffff097224 */ /* 0x000fe200078e0a09 */
[----:B------:R1:W-:Y:S01]  /*2c20*/  STL [R1+0x64], R11 ;  /* 0x0000640b01007387 */ /* 0x0003e20000100800 */
[----:B------:R-:W-:Y:S01]  /*2c30*/  IMAD.HI.U32 R5, R0, R23, RZ ;  /* 0x0000001700057227 */ /* 0x000fe200078e00ff */
[----:B------:R-:W-:-:S03]  /*2c40*/  ISETP.GT.U32.AND P6, PT, R10, R2, PT ;  /* 0x000000020a00720c */ /* 0x000fc60003fc4070 */
[----:B------:R-:W-:Y:S01]  /*2c50*/  IMAD R21, R10, R9, R21 ;  /* 0x000000090a157224 */ /* 0x000fe200078e0215 */
[----:B------:R-:W-:Y:S01]  /*2c60*/  LOP3.LUT R9, R6, 0x198, RZ, 0xfc, !PT ;  /* 0x0000019806097812 */ /* 0x000fe200078efcff */
[----:B------:R-:W-:Y:S02]  /*2c70*/  IMAD.MOV R5, RZ, RZ, -R5 ;  /* 0x000000ffff057224 */ /* 0x000fe400078e0a05 */
[----:B------:R-:W-:Y:S01]  /*2c80*/  IMAD.HI.U32 R7, R0, R22, RZ ;  /* 0x0000001600077227 */ /* 0x000fe200078e00ff */
[----:B------:R-:W-:-:S03]  /*2c90*/  IABS R26, R9 ;  /* 0x00000009001a7213 */ /* 0x000fc60000000000 */
[----:B-1----:R-:W-:Y:S02]  /*2ca0*/  IMAD.MOV.U32 R11, RZ, RZ, R8 ;  /* 0x000000ffff0b7224 */ /* 0x002fe400078e0008 */
[----:B------:R-:W-:Y:S01]  /*2cb0*/  @!P6 IMAD.IADD R2, R2, 0x1, -R10 ;  /* 0x000000010202e824 */ /* 0x000fe200078e0a0a */
[C---:B------:R-:W-:Y:S01]  /*2cc0*/  ISETP.GT.U32.AND P6, PT, R10.reuse, R21, PT ;  /* 0x000000150a00720c */ /* 0x040fe20003fc4070 */
[----:B------:R-:W-:Y:S01]  /*2cd0*/  @!P5 IMAD.MOV R11, RZ, RZ, -R11 ;  /* 0x000000ffff0bd224 */ /* 0x000fe200078e0a0b */
[C---:B------:R-:W-:Y:S01]  /*2ce0*/  ISETP.GT.U32.AND P5, PT, R10.reuse, R20, PT ;  /* 0x000000140a00720c */ /* 0x040fe20003fa4070 */
[----:B------:R-:W-:Y:S02]  /*2cf0*/  IMAD.MOV.U32 R8, RZ, RZ, R2 ;  /* 0x000000ffff087224 */ /* 0x000fe400078e0002 */
[----:B------:R-:W-:Y:S01]  /*2d00*/  IMAD R23, R10, R5, R23 ;  /* 0x000000050a177224 */ /* 0x000fe200078e0217 */
[----:B------:R1:W-:Y:S01]  /*2d10*/  STL [R1+0x2c], R11 ;  /* 0x00002c0b01007387 */ /* 0x0003e20000100800 */
[----:B------:R-:W-:-:S02]  /*2d20*/  @!P1 IMAD.MOV R8, RZ, RZ, -R8 ;  /* 0x000000ffff089224 */ /* 0x000fc400078e0a08 */
[----:B------:R-:W-:Y:S01]  /*2d30*/  IMAD.HI.U32 R2, R0, R26, RZ ;  /* 0x0000001a00027227 */ /* 0x000fe200078e00ff */
[----:B------:R-:W-:Y:S03]  /*2d40*/  STL [R1+0x1504], R16 ;  /* 0x0015041001007387 */ /* 0x000fe60000100800 */
[----:B------:R-:W-:Y:S01]  /*2d50*/  IMAD.MOV R2, RZ, RZ, -R2 ;  /* 0x000000ffff027224 */ /* 0x000fe200078e0a02 */
[----:B------:R2:W-:Y:S01]  /*2d60*/  STL [R1+0x34], R8 ;  /* 0x0000340801007387 */ /* 0x0005e20000100800 */
[--C-:B------:R-:W-:Y:S01]  /*2d70*/  @!P5 IMAD.IADD R20, R20, 0x1, -R10.reuse ;  /* 0x000000011414d824 */ /* 0x100fe200078e0a0a */
[C---:B-1----:R-:W-:Y:S01]  /*2d80*/  LOP3.LUT R11, R6.reuse, 0x1a0, RZ, 0xfc, !PT ;  /* 0x000001a0060b7812 */ /* 0x042fe200078efcff */
[----:B------:R-:W-:Y:S01]  /*2d90*/  @!P6 IMAD.IADD R21, R21, 0x1, -R10 ;  /* 0x000000011515e824 */ /* 0x000fe200078e0a0a */
[----:B------:R-:W-:Y:S01]  /*2da0*/  LOP3.LUT R19, R6, 0x1e0, RZ, 0xfc, !PT ;  /* 0x000001e006137812 */ /* 0x000fe200078efcff */
[C---:B------:R-:W-:Y:S01]  /*2db0*/  IMAD R26, R10.reuse, R2, R26 ;  /* 0x000000020a1a7224 */ /* 0x040fe200078e021a */
[C---:B------:R-:W-:Y:S01]  /*2dc0*/  ISETP.GT.U32.AND P1, PT, R10.reuse, R20, PT ;  /* 0x000000140a00720c */ /* 0x040fe20003f24070 */
[----:B------:R-:W-:Y:S01]  /*2dd0*/  IMAD.MOV R7, RZ, RZ, -R7 ;  /* 0x000000ffff077224 */ /* 0x000fe200078e0a07 */
[----:B------:R-:W-:Y:S01]  /*2de0*/  ISETP.GT.U32.AND P6, PT, R10, R21, PT ;  /* 0x000000150a00720c */ /* 0x000fe20003fc4070 */
[----:B------:R-:W-:Y:S01]  /*2df0*/  IMAD.HI.U32 R3, R0, R24, RZ ;  /* 0x0000001800037227 */ /* 0x000fe200078e00ff */
[----:B------:R-:W-:Y:S01]  /*2e00*/  IABS R27, R11 ;  /* 0x0000000b001b7213 */ /* 0x000fe20000000000 */
[----:B------:R-:W-:Y:S02]  /*2e10*/  STL [R1+0x1508], R15 ;  /* 0x0015080f01007387 */ /* 0x000fe40000100800 */
[----:B------:R-:W-:Y:S01]  /*2e20*/  IMAD R22, R10, R7, R22 ;  /* 0x000000070a167224 */ /* 0x000fe200078e0216 */
[----:B------:R-:W-:Y:S01]  /*2e30*/  LOP3.LUT R7, R6, 0x190, RZ, 0xfc, !PT ;  /* 0x0000019006077812 */ /* 0x000fe200078efcff */
[----:B------:R-:W-:-:S02]  /*2e40*/  IMAD.MOV R3, RZ, RZ, -R3 ;  /* 0x000000ffff037224 */ /* 0x000fc400078e0a03 */
[----:B------:R-:W-:Y:S01]  /*2e50*/  IMAD.HI.U32 R2, R0, R29, RZ ;  /* 0x0000001d00027227 */ /* 0x000fe200078e00ff */
[----:B------:R-:W-:Y:S02]  /*2e60*/  IABS R25, R7 ;  /* 0x0000000700197213 */ /* 0x000fe40000000000 */
[----:B------:R-:W-:Y:S01]  /*2e70*/  ISETP.GT.U32.AND P5, PT, R10, R22, PT ;  /* 0x000000160a00720c */ /* 0x000fe20003fa4070 */
[----:B------:R-:W-:Y:S01]  /*2e80*/  @!P1 IMAD.IADD R20, R20, 0x1, -R10 ;  /* 0x0000000114149824 */ /* 0x000fe200078e0a0a */
[C---:B------:R-:W-:Y:S01]  /*2e90*/  ISETP.GT.U32.AND P1, PT, R10.reuse, R23, PT ;  /* 0x000000170a00720c */ /* 0x040fe20003f24070 */
[----:B------:R-:W-:Y:S02]  /*2ea0*/  IMAD R24, R10, R3, R24 ;  /* 0x000000030a187224 */ /* 0x000fe400078e0218 */
[----:B------:R-:W-:-:S04]  /*2eb0*/  IMAD.HI.U32 R3, R0, R25, RZ ;  /* 0x0000001900037227 */ /* 0x000fc800078e00ff */
[----:B------:R-:W-:Y:S01]  /*2ec0*/  @!P6 IMAD.IADD R21, R21, 0x1, -R10 ;  /* 0x000000011515e824 */ /* 0x000fe200078e0a0a */
[C---:B------:R-:W-:Y:S01]  /*2ed0*/  ISETP.GT.U32.AND P6, PT, R10.reuse, R24, PT ;  /* 0x000000180a00720c */ /* 0x040fe20003fc4070 */
[----:B------:R-:W-:Y:S02]  /*2ee0*/  IMAD.MOV R3, RZ, RZ, -R3 ;  /* 0x000000ffff037224 */ /* 0x000fe400078e0a03 */
[----:B------:R-:W-:Y:S02]  /*2ef0*/  @!P4 IMAD.MOV R20, RZ, RZ, -R20 ;  /* 0x000000ffff14c224 */ /* 0x000fe400078e0a14 */
[----:B------:R-:W-:Y:S01]  /*2f00*/  @!P1 IMAD.IADD R23, R23, 0x1, -R10 ;  /* 0x0000000117179824 */ /* 0x000fe200078e0a0a */
[C---:B------:R-:W-:Y:S01]  /*2f10*/  ISETP.GT.U32.AND P1, PT, R10.reuse, R26, PT ;  /* 0x0000001a0a00720c */ /* 0x040fe20003f24070 */
[----:B------:R-:W-:Y:S02]  /*2f20*/  IMAD R25, R10, R3, R25 ;  /* 0x000000030a197224 */ /* 0x000fe400078e0219 */
[----:B------:R-:W-:-:S02]  /*2f30*/  IMAD.MOV R2, RZ, RZ, -R2 ;  /* 0x000000ffff027224 */ /* 0x000fc400078e0a02 */
[----:B------:R-:W-:-:S04]  /*2f40*/  IMAD.HI.U32 R5, R0, R27, RZ ;  /* 0x0000001b00057227 */ /* 0x000fc800078e00ff */
[----:B------:R-:W-:-:S04]  /*2f50*/  IMAD.HI.U32 R3, R0, R28, RZ ;  /* 0x0000001c00037227 */ /* 0x000fc800078e00ff */
[--C-:B------:R-:W-:Y:S02]  /*2f60*/  @!P1 IMAD.IADD R26, R26, 0x1, -R10.reuse ;  /* 0x000000011a1a9824 */ /* 0x100fe400078e0a0a */
[C---:B------:R-:W-:Y:S01]  /*2f70*/  IMAD R29, R10.reuse, R2, R29 ;  /* 0x000000020a1d7224 */ /* 0x040fe200078e021d */
[----:B------:R-:W-:Y:S01]  /*2f80*/  IABS R2, R14 ;  /* 0x0000000e00027213 */ /* 0x000fe20000000000 */
[----:B------:R-:W-:Y:S01]  /*2f90*/  IMAD.MOV R5, RZ, RZ, -R5 ;  /* 0x000000ffff057224 */ /* 0x000fe200078e0a05 */
[----:B------:R-:W-:Y:S01]  /*2fa0*/  ISETP.GT.U32.AND P4, PT, R10, R26, PT ;  /* 0x0000001a0a00720c */ /* 0x000fe20003f84070 */
[----:B------:R-:W-:Y:S02]  /*2fb0*/  IMAD.MOV R3, RZ, RZ, -R3 ;  /* 0x000000ffff037224 */ /* 0x000fe400078e0a03 */
[--C-:B------:R-:W-:Y:S02]  /*2fc0*/  @!P5 IMAD.IADD R22, R22, 0x1, -R10.reuse ;  /* 0x000000011616d824 */ /* 0x100fe400078e0a0a */
[----:B------:R-:W-:Y:S01]  /*2fd0*/  @!P6 IMAD.IADD R24, R24, 0x1, -R10 ;  /* 0x000000011818e824 */ /* 0x000fe200078e0a0a */
[----:B------:R-:W-:Y:S01]  /*2fe0*/  ISETP.GE.AND P6, PT, R4, RZ, PT ;  /* 0x000000ff0400720c */ /* 0x000fe20003fc6270 */
[C---:B------:R-:W-:Y:S01]  /*2ff0*/  IMAD R27, R10.reuse, R5, R27 ;  /* 0x000000050a1b7224 */ /* 0x040fe200078e021b */
[----:B------:R-:W-:Y:S01]  /*3000*/  IABS R5, R17 ;  /* 0x0000001100057213 */ /* 0x000fe20000000000 */
[C---:B------:R-:W-:Y:S01]  /*3010*/  IMAD R28, R10.reuse, R3, R28 ;  /* 0x000000030a1c7224 */ /* 0x040fe200078e021c */
[----:B------:R-:W-:Y:S01]  /*3020*/  ISETP.GT.U32.AND P5, PT, R10, R22, PT ;  /* 0x000000160a00720c */ /* 0x000fe20003fa4070 */
[----:B------:R-:W-:Y:S01]  /*3030*/  IMAD.HI.U32 R3, R0, R2, RZ ;  /* 0x0000000200037227 */ /* 0x000fe200078e00ff */
[----:B------:R-:W-:-:S02]  /*3040*/  IABS R4, R13 ;  /* 0x0000000d00047213 */ /* 0x000fc40000000000 */
[----:B------:R-:W-:Y:S01]  /*3050*/  LOP3.LUT R12, R6, 0x1d0, RZ, 0xfc, !PT ;  /* 0x000001d0060c7812 */ /* 0x000fe200078efcff */
[----:B------:R-:W-:Y:S01]  /*3060*/  @!P4 IMAD.IADD R26, R26, 0x1, -R10 ;  /* 0x000000011a1ac824 */ /* 0x000fe200078e0a0a */
[----:B------:R-:W-:Y:S01]  /*3070*/  ISETP.GE.AND P4, PT, R7, RZ, PT ;  /* 0x000000ff0700720c */ /* 0x000fe20003f86270 */
[----:B------:R-:W-:Y:S01]  /*3080*/  IMAD.MOV R3, RZ, RZ, -R3 ;  /* 0x000000ffff037224 */ /* 0x000fe200078e0a03 */
[----:B------:R-:W1:Y:S01]  /*3090*/  S2R R18, SR_TID.X ;  /* 0x0000000000127919 */ /* 0x000e620000002100 */
[----:B------:R-:W-:Y:S01]  /*30a0*/  IMAD.HI.U32 R7, R0, R5, RZ ;  /* 0x0000000500077227 */ /* 0x000fe200078e00ff */
[----:B------:R-:W-:-:S03]  /*30b0*/  ISETP.GT.U32.AND P1, PT, R10, R24, PT ;  /* 0x000000180a00720c */ /* 0x000fc60003f24070 */
[----:B--2---:R-:W-:-:S04]  /*30c0*/  IMAD.HI.U32 R8, R0, R4, RZ ;  /* 0x0000000400087227 */ /* 0x004fc800078e00ff */
[----:B------:R-:W-:Y:S02]  /*30d0*/  IMAD R2, R10, R3, R2 ;  /* 0x000000030a027224 */ /* 0x000fe400078e0202 */
[----:B------:R-:W-:Y:S02]  /*30e0*/  IMAD.MOV R3, RZ, RZ, -R7 ;  /* 0x000000ffff037224 */ /* 0x000fe400078e0a07 */
[----:B------:R-:W-:Y:S02]  /*30f0*/  IMAD.MOV R7, RZ, RZ, -R8 ;  /* 0x000000ffff077224 */ /* 0x000fe400078e0a08 */
[----:B------:R-:W-:Y:S01]  /*3100*/  @!P5 IMAD.IADD R22, R22, 0x1, -R10 ;  /* 0x000000011616d824 */ /* 0x000fe200078e0a0a */
[C---:B------:R-:W-:Y:S01]  /*3110*/  ISETP.GT.U32.AND P5, PT, R10.reuse, R25, PT ;  /* 0x000000190a00720c */ /* 0x040fe20003fa4070 */
[----:B------:R-:W-:Y:S01]  /*3120*/  IMAD R4, R10, R7, R4 ;  /* 0x000000070a047224 */ /* 0x000fe200078e0204 */
[----:B------:R-:W-:Y:S01]  /*3130*/  IABS R7, R19 ;  /* 0x0000001300077213 */ /* 0x000fe20000000000 */
[----:B------:R-:W-:Y:S01]  /*3140*/  @!P2 IMAD.MOV R21, RZ, RZ, -R21 ;  /* 0x000000ffff15a224 */ /* 0x000fe200078e0a15 */
[----:B------:R2:W-:Y:S01]  /*3150*/  STL [R1+0x150c], R22 ;  /* 0x00150c1601007387 */ /* 0x0005e20000100800 */
[----:B------:R-:W-:Y:S01]  /*3160*/  @!P1 IMAD.IADD R24, R24, 0x1, -R10 ;  /* 0x0000000118189824 */ /* 0x000fe200078e0a0a */
[----:B------:R-:W-:-:S02]  /*3170*/  ISETP.GT.U32.AND P1, PT, R10, R28, PT ;  /* 0x0000001c0a00720c */ /* 0x000fc40003f24070 */
[----:B------:R-:W-:Y:S04]  /*3180*/  STL [R1+0x14b8], R20 ;  /* 0x0014b81401007387 */ /* 0x000fe80000100800 */
[----:B------:R3:W-:Y:S01]  /*3190*/  STL [R1+0x14bc], R21 ;  /* 0x0014bc1501007387 */ /* 0x0007e20000100800 */
[----:B------:R-:W-:Y:S01]  /*31a0*/  @!P5 IMAD.IADD R25, R25, 0x1, -R10 ;  /* 0x000000011919d824 */ /* 0x000fe200078e0a0a */
[----:B------:R-:W-:Y:S01]  /*31b0*/  ISETP.GT.U32.AND P5, PT, R10, R23, PT ;  /* 0x000000170a00720c */ /* 0x000fe20003fa4070 */
[----:B--2---:R-:W-:Y:S01]  /*31c0*/  IMAD.HI.U32 R22, R0, R7, RZ ;  /* 0x0000000700167227 */ /* 0x004fe200078e00ff */
[----:B------:R-:W2:Y:S02]  /*31d0*/  LDL.LU R16, [R1+0x68] ;  /* 0x0000680001107983 */ /* 0x000ea40000300800 */
[----:B------:R-:W-:Y:S01]  /*31e0*/  ISETP.GT.U32.AND P2, PT, R10, R25, PT ;  /* 0x000000190a00720c */ /* 0x000fe20003f44070 */
[----:B------:R-:W-:-:S02]  /*31f0*/  IMAD.MOV R22, RZ, RZ, -R22 ;  /* 0x000000ffff167224 */ /* 0x000fc400078e0a16 */
[C---:B------:R-:W-:Y:S02]  /*3200*/  IMAD R3, R10.reuse, R3, R5 ;  /* 0x000000030a037224 */ /* 0x040fe400078e0205 */
[----:B------:R-:W-:Y:S02]  /*3210*/  IMAD R7, R10, R22, R7 ;  /* 0x000000160a077224 */ /* 0x000fe400078e0207 */
[----:B------:R-:W4:Y:S01]  /*3220*/  LDL.LU R22, [R1+0x150c] ;  /* 0x00150c0001167983 */ /* 0x000f220000300800 */
[----:B------:R-:W-:Y:S02]  /*3230*/  @!P6 IMAD.MOV R24, RZ, RZ, -R24 ;  /* 0x000000ffff18e224 */ /* 0x000fe400078e0a18 */
[--C-:B------:R-:W-:Y:S02]  /*3240*/  @!P5 IMAD.IADD R23, R23, 0x1, -R10.reuse ;  /* 0x000000011717d824 */ /* 0x100fe400078e0a0a */
[--C-:B------:R-:W-:Y:S02]  /*3250*/  @!P1 IMAD.IADD R28, R28, 0x1, -R10.reuse ;  /* 0x000000011c1c9824 */ /* 0x100fe400078e0a0a */
[----:B------:R-:W-:Y:S01]  /*3260*/  @!P2 IMAD.IADD R25, R25, 0x1, -R10 ;  /* 0x000000011919a824 */ /* 0x000fe200078e0a0a */
[----:B------:R-:W-:-:S02]  /*3270*/  ISETP.GT.U32.AND P2, PT, R10, R29, PT ;  /* 0x0000001d0a00720c */ /* 0x000fc40003f44070 */
[----:B------:R-:W-:Y:S02]  /*3280*/  IABS R5, R12 ;  /* 0x0000000c00057213 */ /* 0x000fe40000000000 */
[----:B------:R-:W-:Y:S02]  /*3290*/  ISETP.GT.U32.AND P5, PT, R10, R27, PT ;  /* 0x0000001b0a00720c */ /* 0x000fe40003fa4070 */
[C---:B---3--:R-:W-:Y:S02]  /*32a0*/  LOP3.LUT R21, R6.reuse, 0x1e8, RZ, 0xfc, !PT ;  /* 0x000001e806157812 */ /* 0x048fe400078efcff */
[----:B------:R-:W-:Y:S01]  /*32b0*/  LOP3.LUT R20, R6, 0x1f0, RZ, 0xfc, !PT ;  /* 0x000001f006147812 */ /* 0x000fe200078efcff */
[----:B------:R-:W-:Y:S01]  /*32c0*/  @!P3 IMAD.MOV R23, RZ, RZ, -R23 ;  /* 0x000000ffff17b224 */ /* 0x000fe200078e0a17 */
[----:B------:R-:W-:-:S03]  /*32d0*/  ISETP.GT.U32.AND P1, PT, R10, R2, PT ;  /* 0x000000020a00720c */ /* 0x000fc60003f24070 */
[----:B------:R-:W-:Y:S01]  /*32e0*/  @!P2 IMAD.IADD R29, R29, 0x1, -R10 ;  /* 0x000000011d1da824 */ /* 0x000fe200078e0a0a */
[----:B------:R-:W-:Y:S02]  /*32f0*/  ISETP.GE.AND P2, PT, R11, RZ, PT ;  /* 0x000000ff0b00720c */ /* 0x000fe40003f46270 */
[----:B------:R-:W-:Y:S01]  /*3300*/  LOP3.LUT R11, R6, 0x1d8, RZ, 0xfc, !PT ;  /* 0x000001d8060b7812 */ /* 0x000fe200078efcff */
[----:B------:R-:W-:-:S03]  /*3310*/  IMAD.HI.U32 R6, R0, R5, RZ ;  /* 0x0000000500067227 */ /* 0x000fc600078e00ff */
[----:B------:R-:W-:Y:S01]  /*3320*/  IABS R8, R11 ;  /* 0x0000000b00087213 */ /* 0x000fe20000000000 */
[----:B------:R-:W-:Y:S02]  /*3330*/  IMAD.MOV R6, RZ, RZ, -R6 ;  /* 0x000000ffff067224 */ /* 0x000fe400078e0a06 */
[----:B------:R-:W-:Y:S01]  /*3340*/  @!P5 IMAD.IADD R27, R27, 0x1, -R10 ;  /* 0x000000011b1bd824 */ /* 0x000fe200078e0a0a */
[----:B------:R-:W-:Y:S01]  /*3350*/  ISETP.GE.AND P5, PT, R9, RZ, PT ;  /* 0x000000ff0900720c */ /* 0x000fe20003fa6270 */
[----:B------:R-:W-:Y:S02]  /*3360*/  IMAD R5, R10, R6, R5 ;  /* 0x000000060a057224 */ /* 0x000fe400078e0205 */
[----:B------:R-:W-:Y:S01]  /*3370*/  IMAD.HI.U32 R6, R0, R8, RZ ;  /* 0x0000000800067227 */ /* 0x000fe200078e00ff */
[----:B------:R-:W-:-:S03]  /*3380*/  IABS R9, R21 ;  /* 0x0000001500097213 */ /* 0x000fc60000000000 */
[----:B------:R-:W-:-:S04]  /*3390*/  IMAD.MOV R6, RZ, RZ, -R6 ;  /* 0x000000ffff067224 */ /* 0x000fc800078e0a06 */
[----:B------:R-:W-:Y:S02]  /*33a0*/  IMAD R6, R10, R6, R8 ;  /* 0x000000060a067224 */ /* 0x000fe400078e0208 */
[----:B------:R-:W-:-:S04]  /*33b0*/  IMAD.HI.U32 R8, R0, R9, RZ ;  /* 0x0000000900087227 */ /* 0x000fc800078e00ff */
[----:B------:R-:W-:-:S04]  /*33c0*/  IMAD.MOV R8, RZ, RZ, -R8 ;  /* 0x000000ffff087224 */ /* 0x000fc800078e0a08 */
[----:B------:R-:W-:Y:S01]  /*33d0*/  IMAD R8, R10, R8, R9 ;  /* 0x000000080a087224 */ /* 0x000fe200078e0209 */
[----:B-1----:R-:W-:Y:S02]  /*33e0*/  LOP3.LUT R9, R18, 0x1ff, RZ, 0xc0, !PT ;  /* 0x000001ff12097812 */ /* 0x002fe400078ec0ff */
[----:B------:R-:W-:Y:S01]  /*33f0*/  IABS R15, R20 ;  /* 0x00000014000f7213 */ /* 0x000fe20000000000 */
[----:B------:R-:W-:-:S04]  /*3400*/  @!P4 IMAD.MOV R25, RZ, RZ, -R25 ;  /* 0x000000ffff19c224 */ /* 0x000fc800078e0a19 */
[----:B------:R-:W-:-:S04]  /*3410*/  IMAD.HI.U32 R0, R0, R15, RZ ;  /* 0x0000000f00007227 */ /* 0x000fc800078e00ff */
[----:B------:R-:W-:Y:S02]  /*3420*/  @!P5 IMAD.MOV R26, RZ, RZ, -R26 ;  /* 0x000000ffff1ad224 */ /* 0x000fe400078e0a1a */
[----:B--2---:R-:W-:Y:S02]  /*3430*/  IMAD R16, R16, 0x200, R9 ;  /* 0x0000020010107824 */ /* 0x004fe400078e0209 */
[----:B------:R-:W-:-:S03]  /*3440*/  IMAD.MOV R9, RZ, RZ, -R0 ;  /* 0x000000ffff097224 */ /* 0x000fc600078e0a00 */
[----:B------:R-:W-:Y:S01]  /*3450*/  STL [R1+0x11f0], R16 ;  /* 0x0011f01001007387 */ /* 0x000fe20000100800 */
[----:B----4-:R-:W-:-:S05]  /*3460*/  @!P0 IMAD.MOV R22, RZ, RZ, -R22 ;  /* 0x000000ffff168224 */ /* 0x010fca00078e0a16 */
[----:B------:R1:W-:Y:S01]  /*3470*/  STL [R1+0x14c0], R22 ;  /* 0x0014c01601007387 */ /* 0x0003e20000100800 */
[----:B------:R-:W-:Y:S01]  /*3480*/  IMAD R9, R10, R9, R15 ;  /* 0x000000090a097224 */ /* 0x000fe200078e020f */
[----:B------:R-:W-:Y:S02]  /*3490*/  IABS R0, R16 ;  /* 0x0000001000007213 */ /* 0x000fe40000000000 */
[----:B-1----:R-:W2:Y:S04]  /*34a0*/  LDL.LU R22, [R1+0x7c] ;  /* 0x00007c0001167983 */ /* 0x002ea80000300800 */
[----:B------:R-:W-:Y:S04]  /*34b0*/  STL [R1+0x14c4], R23 ;  /* 0x0014c41701007387 */ /* 0x000fe80000100800 */
[----:B------:R-:W-:Y:S04]  /*34c0*/  STL [R1+0x14c8], R24 ;  /* 0x0014c81801007387 */ /* 0x000fe80000100800 */
[----:B------:R-:W-:Y:S04]  /*34d0*/  STL [R1+0x14cc], R25 ;  /* 0x0014cc1901007387 */ /* 0x000fe80000100800 */
[----:B------:R-:W-:Y:S04]  /*34e0*/  STL [R1+0x14d4], R26 ;  /* 0x0014d41a01007387 */ /* 0x000fe80000100800 */
[----:B------:R-:W3:Y:S04]  /*34f0*/  LDL.LU R15, [R1+0x1508] ;  /* 0x00150800010f7983 */ /* 0x000ee80000300800 */
[----:B------:R-:W4:Y:S01]  /*3500*/  LDL.LU R16, [R1+0x1504] ;  /* 0x0015040001107983 */ /* 0x000f220000300800 */
[----:B------:R-:W-:Y:S01]  /*3510*/  @!P1 IMAD.IADD R2, R2, 0x1, -R10 ;  /* 0x0000000102029824 */ /* 0x000fe200078e0a0a */
[----:B------:R-:W-:-:S13]  /*3520*/  ISETP.GT.U32.AND P1, PT, R10, R3, PT ;  /* 0x000000030a00720c */ /* 0x000fda0003f24070 */
[----:B------:R-:W-:Y:S01]  /*3530*/  @!P1 IMAD.IADD R3, R3, 0x1, -R10 ;  /* 0x0000000103039824 */ /* 0x000fe200078e0a0a */
[C---:B------:R-:W-:Y:S02]  /*3540*/  ISETP.GT.U32.AND P1, PT, R10.reuse, R4, PT ;  /* 0x000000040a00720c */ /* 0x040fe40003f24070 */
[----:B------:R-:W-:-:S11]  /*3550*/  ISETP.GT.U32.AND P0, PT, R10, R27, PT ;  /* 0x0000001b0a00720c */ /* 0x000fd60003f04070 */
[--C-:B------:R-:W-:Y:S01]  /*3560*/  @!P1 IMAD.IADD R4, R4, 0x1, -R10.reuse ;  /* 0x0000000104049824 */ /* 0x100fe200078e0a0a */
[C---:B------:R-:W-:Y:S02]  /*3570*/  ISETP.GT.U32.AND P1, PT, R10.reuse, R28, PT ;  /* 0x0000001c0a00720c */ /* 0x040fe40003f24070 */
[C---:B------:R-:W-:Y:S02]  /*3580*/  ISETP.GT.U32.AND P4, PT, R10.reuse, R2, PT ;  /* 0x000000020a00720c */ /* 0x040fe40003f84070 */
[C---:B------:R-:W-:Y:S02]  /*3590*/  ISETP.GT.U32.AND P3, PT, R10.reuse, R29, PT ;  /* 0x0000001d0a00720c */ /* 0x040fe40003f64070 */
[C---:B------:R-:W-:Y:S02]  /*35a0*/  ISETP.GT.U32.AND P5, PT, R10.reuse, R3, PT ;  /* 0x000000030a00720c */ /* 0x040fe40003fa4070 */
[C---:B------:R-:W-:Y:S01]  /*35b0*/  ISETP.GT.U32.AND P6, PT, R10.reuse, R4, PT ;  /* 0x000000040a00720c */ /* 0x040fe20003fc4070 */
[----:B------:R-:W-:Y:S01]  /*35c0*/  @!P0 IMAD.IADD R27, R27, 0x1, -R10 ;  /* 0x000000011b1b8824 */ /* 0x000fe200078e0a0a */
[----:B------:R-:W-:-:S03]  /*35d0*/  ISETP.GT.U32.AND P0, PT, R10, R5, PT ;  /* 0x000000050a00720c */ /* 0x000fc60003f04070 */
[--C-:B------:R-:W-:Y:S01]  /*35e0*/  @!P1 IMAD.IADD R28, R28, 0x1, -R10.reuse ;  /* 0x000000011c1c9824 */ /* 0x100fe200078e0a0a */
[----:B------:R-:W-:Y:S01]  /*35f0*/  ISETP.GT.U32.AND P1, PT, R10, R6, PT ;  /* 0x000000060a00720c */ /* 0x000fe20003f24070 */
[--C-:B------:R-:W-:Y:S01]  /*3600*/  @!P4 IMAD.IADD R2, R2, 0x1, -R10.reuse ;  /* 0x000000010202c824 */ /* 0x100fe200078e0a0a */
[C---:B------:R-:W-:Y:S01]  /*3610*/  ISETP.GT.U32.AND P4, PT, R10.reuse, R8, PT ;  /* 0x000000080a00720c */ /* 0x040fe20003f84070 */
[--C-:B------:R-:W-:Y:S01]  /*3620*/  @!P3 IMAD.IADD R29, R29, 0x1, -R10.reuse ;  /* 0x000000011d1db824 */ /* 0x100fe200078e0a0a */
[----:B------:R-:W-:Y:S01]  /*3630*/  ISETP.GT.U32.AND P3, PT, R10, R7, PT ;  /* 0x000000070a00720c */ /* 0x000fe20003f64070 */
[--C-:B------:R-:W-:Y:S02]  /*3640*/  @!P5 IMAD.IADD R3, R3, 0x1, -R10.reuse ;  /* 0x000000010303d824 */ /* 0x100fe400078e0a0a */
[--C-:B------:R-:W-:Y:S01]  /*3650*/  @!P6 IMAD.IADD R4, R4, 0x1, -R10.reuse ;  /* 0x000000010404e824 */ /* 0x100fe200078e0a0a */
[----:B------:R-:W-:Y:S01]  /*3660*/  ISETP.GT.U32.AND P6, PT, R10, R9, PT ;  /* 0x000000090a00720c */ /* 0x000fe20003fc4070 */
[----:B------:R-:W-:-:S04]  /*3670*/  @!P0 IMAD.IADD R5, R5, 0x1, -R10 ;  /* 0x0000000105058824 */ /* 0x000fc800078e0a0a */
[--C-:B------:R-:W-:Y:S01]  /*3680*/  @!P1 IMAD.IADD R6, R6, 0x1, -R10.reuse ;  /* 0x0000000106069824 */ /* 0x100fe200078e0a0a */
[----:B------:R-:W-:Y:S01]  /*3690*/  ISETP.GE.AND P1, PT, R14, RZ, PT ;  /* 0x000000ff0e00720c */ /* 0x000fe20003f26270 */
[--C-:B------:R-:W-:Y:S01]  /*36a0*/  @!P4 IMAD.IADD R8, R8, 0x1, -R10.reuse ;  /* 0x000000010808c824 */ /* 0x100fe200078e0a0a */
[----:B------:R-:W-:Y:S01]  /*36b0*/  ISETP.GE.AND P4, PT, R13, RZ, PT ;  /* 0x000000ff0d00720c */ /* 0x000fe20003f86270 */
[----:B------:R-:W-:-:S04]  /*36c0*/  @!P3 IMAD.IADD R7, R7, 0x1, -R10 ;  /* 0x000000010707b824 */ /* 0x000fc800078e0a0a */
[----:B------:R-:W-:Y:S01]  /*36d0*/  @!P6 IMAD.IADD R9, R9, 0x1, -R10 ;  /* 0x000000010909e824 */ /* 0x000fe200078e0a0a */
[C---:B------:R-:W-:Y:S01]  /*36e0*/  ISETP.GT.U32.AND P6, PT, R10.reuse, R8, PT ;  /* 0x000000080a00720c */ /* 0x040fe20003fc4070 */
[----:B------:R-:W-:Y:S01]  /*36f0*/  @!P2 IMAD.MOV R27, RZ, RZ, -R27 ;  /* 0x000000ffff1ba224 */ /* 0x000fe200078e0a1b */
[----:B------:R-:W-:-:S03]  /*3700*/  ISETP.GT.U32.AND P2, PT, R10, R5, PT ;  /* 0x000000050a00720c */ /* 0x000fc60003f44070 */
[----:B------:R-:W-:Y:S01]  /*3710*/  @!P1 IMAD.MOV R2, RZ, RZ, -R2 ;  /* 0x000000ffff029224 */ /* 0x000fe200078e0a02 */
[----:B------:R-:W-:Y:S01]  /*3720*/  ISETP.GT.U32.AND P1, PT, R10, R9, PT ;  /* 0x000000090a00720c */ /* 0x000fe20003f24070 */
[----:B------:R-:W-:Y:S01]  /*3730*/  @!P4 IMAD.MOV R4, RZ, RZ, -R4 ;  /* 0x000000ffff04c224 */ /* 0x000fe200078e0a04 */
[----:B------:R-:W-:-:S05]  /*3740*/  ISETP.GE.AND P4, PT, R12, RZ, PT ;  /* 0x000000ff0c00720c */ /* 0x000fca0003f86270 */
[--C-:B------:R-:W-:Y:S02]  /*3750*/  @!P6 IMAD.IADD R8, R8, 0x1, -R10.reuse ;  /* 0x000000010808e824 */ /* 0x100fe400078e0a0a */
[----:B------:R-:W-:-:S04]  /*3760*/  @!P2 IMAD.IADD R5, R5, 0x1, -R10 ;  /* 0x000000010505a824 */ /* 0x000fc800078e0a0a */
[----:B------:R-:W-:Y:S01]  /*3770*/  @!P1 IMAD.IADD R9, R9, 0x1, -R10 ;  /* 0x0000000109099824 */ /* 0x000fe200078e0a0a */
[----:B---3--:R-:W-:Y:S02]  /*3780*/  ISETP.GE.AND P0, PT, R15, RZ, PT ;  /* 0x000000ff0f00720c */ /* 0x008fe40003f06270 */
[----:B----4-:R-:W-:Y:S02]  /*3790*/  ISETP.GE.AND P5, PT, R16, RZ, PT ;  /* 0x000000ff1000720c */ /* 0x010fe40003fa6270 */
[----:B------:R-:W3:Y:S04]  /*37a0*/  LDL.LU R16, [R1+0x1500] ;  /* 0x0015000001107983 */ /* 0x000ee80000300800 */
[----:B------:R-:W4:Y:S05]  /*37b0*/  LDL.LU R15, [R1+0x14fc] ;  /* 0x0014fc00010f7983 */ /* 0x000f2a0000300800 */
[----:B------:R-:W-:-:S02]  /*37c0*/  @!P0 IMAD.MOV R29, RZ, RZ, -R29 ;  /* 0x000000ffff1d8224 */ /* 0x000fc400078e0a1d */
[----:B------:R-:W-:Y:S01]  /*37d0*/  @!P5 IMAD.MOV R28, RZ, RZ, -R28 ;  /* 0x000000ffff1cd224 */ /* 0x000fe200078e0a1c */
[C---:B------:R-:W-:Y:S01]  /*37e0*/  ISETP.GT.U32.AND P5, PT, R10.reuse, R6, PT ;  /* 0x000000060a00720c */ /* 0x040fe20003fa4070 */
[----:B------:R-:W5:Y:S01]  /*37f0*/  LDL.LU R14, [R1+0x14f8] ;  /* 0x0014f800010e7983 */ /* 0x000f620000300800 */
[----:B------:R-:W-:-:S03]  /*3800*/  ISETP.GT.U32.AND P0, PT, R10, R7, PT ;  /* 0x000000070a00720c */ /* 0x000fc60003f04070 */
[----:B------:R-:W3:Y:S04]  /*3810*/  LDL.LU R13, [R1+0x14f4] ;  /* 0x0014f400010d7983 */ /* 0x000ee80000300800 */
[----:B------:R1:W-:Y:S04]  /*3820*/  STL [R1+0x14e0], R27 ;  /* 0x0014e01b01007387 */ /* 0x0003e80000100800 */
[----:B------:R1:W-:Y:S01]  /*3830*/  STL [R1+0x14e4], R28 ;  /* 0x0014e41c01007387 */ /* 0x0003e20000100800 */
[----:B------:R-:W-:Y:S01]  /*3840*/  @!P5 IMAD.IADD R6, R6, 0x1, -R10 ;  /* 0x000000010606d824 */ /* 0x000fe200078e0a0a */
[----:B------:R-:W-:-:S02]  /*3850*/  ISETP.GE.AND P5, PT, R11, RZ, PT ;  /* 0x000000ff0b00720c */ /* 0x000fc40003fa6270 */
[----:B------:R-:W-:Y:S01]  /*3860*/  STL [R1+0x14e8], R29 ;  /* 0x0014e81d01007387 */ /* 0x000fe20000100800 */
[----:B------:R-:W-:-:S03]  /*3870*/  @!P0 IMAD.IADD R7, R7, 0x1, -R10 ;  /* 0x0000000107078824 */ /* 0x000fc600078e0a0a */
[----:B------:R-:W3:Y:S01]  /*3880*/  LDL.LU R12, [R1+0x14f0] ;  /* 0x0014f000010c7983 */ /* 0x000ee20000300800 */
[----:B------:R-:W-:-:S03]  /*3890*/  LOP3.LUT R10, R18, 0x3f, RZ, 0xc0, !PT ;  /* 0x0000003f120a7812 */ /* 0x000fc600078ec0ff */
[----:B------:R-:W3:Y:S04]  /*38a0*/  LDL.LU R11, [R1+0x14ec] ;  /* 0x0014ec00010b7983 */ /* 0x000ee80000300800 */
[----:B-1----:R-:W3:Y:S04]  /*38b0*/  LDL.LU R27, [R1+0x20] ;  /* 0x00002000011b7983 */ /* 0x002ee80000300800 */
[----:B------:R-:W4:Y:S04]  /*38c0*/  LDL.LU R26, [R1+0x1c] ;  /* 0x00001c00011a7983 */ /* 0x000f280000300800 */
[----:B------:R-:W5:Y:S04]  /*38d0*/  LDL.LU R25, [R1+0x4] ;  /* 0x0000040001197983 */ /* 0x000f680000300800 */
[----:B------:R-:W5:Y:S01]  /*38e0*/  LDL.LU R18, [R1] ;  /* 0x0000000001127983 */ /* 0x000f620000300800 */
[----:B--2---:R-:W-:Y:S01]  /*38f0*/  IMAD.HI.U32 R22, R22, R0, RZ ;  /* 0x0000000016167227 */ /* 0x004fe200078e00ff */
[----:B------:R-:W-:-:S02]  /*3900*/  IABS R28, c[0x0][0x178] ;  /* 0x00005e00001c7a13 */ /* 0x000fc40000000000 */
[----:B------:R-:W-:Y:S01]  /*3910*/  ISETP.GE.AND P0, PT, R19, RZ, PT ;  /* 0x000000ff1300720c */ /* 0x000fe20003f06270 */
[----:B------:R-:W-:Y:S01]  /*3920*/  IMAD.MOV R23, RZ, RZ, -R22 ;  /* 0x000000ffff177224 */ /* 0x000fe200078e0a16 */
[----:B------:R-:W-:Y:S02]  /*3930*/  IABS R22, c[0x0][0x178] ;  /* 0x00005e0000167a13 */ /* 0x000fe40000000000 */
[----:B------:R-:W-:Y:S02]  /*3940*/  ISETP.GE.AND P3, PT, R17, RZ, PT ;  /* 0x000000ff1100720c */ /* 0x000fe40003f66270 */
[----:B------:R-:W-:Y:S01]  /*3950*/  ISETP.GE.AND P6, PT, R21, RZ, PT ;  /* 0x000000ff1500720c */ /* 0x000fe20003fc6270 */
[----:B------:R-:W-:Y:S01]  /*3960*/  IMAD R0, R22, R23, R0 ;  /* 0x0000001716007224 */ /* 0x000fe200078e0200 */
[----:B------:R-:W2:Y:S04]  /*3970*/  LDL.LU R24, [R1+0x58] ;  /* 0x0000580001187983 */ /* 0x000ea80000300800 */
[----:B------:R-:W-:Y:S01]  /*3980*/  ISETP.GT.U32.AND P2, PT, R28, R0, PT ;  /* 0x000000001c00720c */ /* 0x000fe20003f44070 */
[----:B------:R-:W-:Y:S01]  /*3990*/  IMAD.MOV.U32 R19, RZ, RZ, 0x3f ;  /* 0x0000003fff137424 */ /* 0x000fe200078e00ff */
[----:B------:R-:W2:Y:S01]  /*39a0*/  LDL.LU R23, [R1+0x6c] ;  /* 0x00006c0001177983 */ /* 0x000ea20000300800 */
[----:B------:R-:W-:-:S03]  /*39b0*/  IMAD.MOV.U32 R17, RZ, RZ, c[0x0][0x180] ;  /* 0x00006000ff117624 */ /* 0x000fc600078e00ff */
[----:B------:R-:W-:Y:S01]  /*39c0*/  IADD3 R19, R19, c[0x0][0x180], RZ ;  /* 0x0000600013137a10 */ /* 0x000fe20007ffe0ff */
[----:B------:R-:W-:Y:S01]  /*39d0*/  @!P5 IMAD.MOV R6, RZ, RZ, -R6 ;  /* 0x000000ffff06d224 */ /* 0x000fe200078e0a06 */
[----:B------:R-:W-:-:S05]  /*39e0*/  IADD3 R22, R17, -0x1, RZ ;  /* 0xffffffff11167810 */ /* 0x000fca0007ffe0ff */
[----:B------:R-:W-:Y:S01]  /*39f0*/  @!P2 IMAD.IADD R0, R0, 0x1, -R28 ;  /* 0x000000010000a824 */ /* 0x000fe200078e0a1c */
[----:B------:R-:W-:Y:S02]  /*3a00*/  ISETP.GT.AND P2, PT, R19, 0x3f, PT ;  /* 0x0000003f1300780c */ /* 0x000fe40003f44270 */
[----:B------:R-:W-:Y:S02]  /*3a10*/  ISETP.GE.AND P5, PT, R10, c[0x0][0x180], PT ;  /* 0x000060000a007a0c */ /* 0x000fe40003fa6270 */
[----:B------:R-:W-:Y:S02]  /*3a20*/  SEL R10, RZ, 0x4, !P2 ;  /* 0x00000004ff0a7807 */ /* 0x000fe40005000000 */
[----:B------:R-:W-:Y:S01]  /*3a30*/  IADD3 R17, R17, -0x5, RZ ;  /* 0xfffffffb11117810 */ /* 0x000fe20007ffe0ff */
[----:B------:R-:W-:Y:S01]  /*3a40*/  @!P0 IMAD.MOV R7, RZ, RZ, -R7 ;  /* 0x000000ffff078224 */ /* 0x000fe200078e0a07 */
[----:B------:R-:W-:Y:S01]  /*3a50*/  SEL R10, R10, RZ, !P5 ;  /* 0x000000ff0a0a7207 */ /* 0x000fe20006800000 */
[----:B------:R-:W-:Y:S01]  /*3a60*/  @!P3 IMAD.MOV R3, RZ, RZ, -R3 ;  /* 0x000000ffff03b224 */ /* 0x000fe200078e0a03 */
[----:B------:R-:W-:Y:S01]  /*3a70*/  ISETP.GE.U32.AND P0, PT, R17, 0x7fffffbc, PT ;  /* 0x7fffffbc1100780c */ /* 0x000fe20003f06070 */
[----:B------:R-:W-:Y:S01]  /*3a80*/  @!P6 IMAD.MOV R8, RZ, RZ, -R8 ;  /* 0x000000ffff08e224 */ /* 0x000fe200078e0a08 */
[----:B------:R-:W-:-:S02]  /*3a90*/  ISETP.GE.U32.AND P3, PT, R22, 0x7fffffc0, PT ;  /* 0x7fffffc01600780c */ /* 0x000fc40003f66070 */
[----:B------:R-:W-:Y:S01]  /*3aa0*/  ISETP.NE.AND P6, PT, RZ, c[0x0][0x17c], PT ;  /* 0x00005f00ff007a0c */ /* 0x000fe20003fc5270 */
[----:B------:R-:W2:Y:S01]  /*3ab0*/  LDL.LU R22, [R1+0x70] ;  /* 0x0000700001167983 */ /* 0x000ea20000300800 */
[----:B------:R-:W-:Y:S02]  /*3ac0*/  LOP3.LUT R17, RZ, c[0x0][0x17c], RZ, 0x33, !PT ;  /* 0x00005f00ff117a12 */ /* 0x000fe400078e33ff */
[----:B------:R-:W-:Y:S01]  /*3ad0*/  ISETP.NE.U32.AND P5, PT, R10, RZ, PT ;  /* 0x000000ff0a00720c */ /* 0x000fe20003fa5070 */
[----:B------:R-:W2:Y:S01]  /*3ae0*/  LDL.LU R19, [R1+0x74] ;  /* 0x0000740001137983 */ /* 0x000ea20000300800 */
[----:B------:R-:W-:-:S03]  /*3af0*/  ISETP.GE.AND P1, PT, R20, RZ, PT ;  /* 0x000000ff1400720c */ /* 0x000fc60003f26270 */
[----:B------:R-:W2:Y:S04]  /*3b00*/  LDL.LU R21, [R1+0x78] ;  /* 0x0000780001157983 */ /* 0x000ea80000300800 */
[----:B------:R-:W2:Y:S01]  /*3b10*/  LDL.LU R20, [R1+0xfc] ;  /* 0x0000fc0001147983 */ /* 0x000ea20000300800 */
[----:B------:R-:W-:Y:S01]  /*3b20*/  @!P4 IMAD.MOV R5, RZ, RZ, -R5 ;  /* 0x000000ffff05c224 */ /* 0x000fe200078e0a05 */
[----:B------:R-:W-:-:S13]  /*3b30*/  ISETP.GT.U32.AND P4, PT, R28, R0, PT ;  /* 0x000000001c00720c */ /* 0x000fda0003f84070 */
[----:B------:R-:W-:Y:S01]  /*3b40*/  @!P4 IMAD.IADD R0, R0, 0x1, -R28 ;  /* 0x000000010000c824 */ /* 0x000fe200078e0a1c */
[C---:B---3--:R-:W-:Y:S02]  /*3b50*/  SEL R10, R17.reuse, R27, !P6 ;  /* 0x0000001b110a7207 */ /* 0x048fe40007000000 */
[----:B----4-:R-:W-:-:S03]  /*3b60*/  SEL R27, R17, R26, !P6 ;  /* 0x0000001a111b7207 */ /* 0x010fc60007000000 */
[----:B------:R1:W-:Y:S01]  /*3b70*/  STL [R1+0xbc], R10 ;  /* 0x0000bc0a01007387 */ /* 0x0003e20000100800 */
[C---:B-----5:R-:W-:Y:S02]  /*3b80*/  SEL R26, R17.reuse, R25, !P6 ;  /* 0x00000019111a7207 */ /* 0x060fe40007000000 */
[C---:B------:R-:W-:Y:S02]  /*3b90*/  SEL R25, R17.reuse, R18, !P6 ;  /* 0x0000001211197207 */ /* 0x040fe40007000000 */
[----:B------:R-:W-:Y:S01]  /*3ba0*/  SEL R18, R17, R11, !P6 ;  /* 0x0000000b11127207 */ /* 0x000fe20007000000 */
[----:B-1----:R-:W3:Y:S01]  /*3bb0*/  LDL.LU R10, [R1+0xf8] ;  /* 0x0000f800010a7983 */ /* 0x002ee20000300800 */
[----:B------:R-:W-:-:S03]  /*3bc0*/  LOP3.LUT R11, RZ, c[0x0][0x17c], RZ, 0x33, !PT ;  /* 0x00005f00ff0b7a12 */ /* 0x000fc600078e33ff */
[----:B------:R-:W-:Y:S01]  /*3bd0*/  STL [R1+0xb8], R27 ;  /* 0x0000b81b01007387 */ /* 0x000fe20000100800 */
[----:B------:R-:W-:-:S03]  /*3be0*/  SEL R17, R11, R12, !P6 ;  /* 0x0000000c0b117207 */ /* 0x000fc60007000000 */
[----:B------:R-:W-:Y:S01]  /*3bf0*/  STL [R1+0xb4], R26 ;  /* 0x0000b41a01007387 */ /* 0x000fe20000100800 */
[----:B------:R-:W-:-:S03]  /*3c00*/  SEL R12, R11, R13, !P6 ;  /* 0x0000000d0b0c7207 */ /* 0x000fc60007000000 */
[----:B------:R-:W-:Y:S04]  /*3c10*/  STL [R1+0xb0], R25 ;  /* 0x0000b01901007387 */ /* 0x000fe80000100800 */
[----:B------:R-:W-:Y:S04]  /*3c20*/  STL [R1+0xa4], R18 ;  /* 0x0000a41201007387 */ /* 0x000fe80000100800 */
[----:B------:R-:W4:Y:S04]  /*3c30*/  LDL.LU R13, [R1+0x100] ;  /* 0x00010000010d7983 */ /* 0x000f280000300800 */
[----:B------:R1:W-:Y:S01]  /*3c40*/  STL [R1+0x9c], R17 ;  /* 0x00009c1101007387 */ /* 0x0003e20000100800 */
[----:B------:R-:W-:-:S03]  /*3c50*/  SEL R15, R11, R15, !P6 ;  /* 0x0000000f0b0f7207 */ /* 0x000fc60007000000 */
[----:B------:R5:W-:Y:S01]  /*3c60*/  STL [R1+0x94], R12 ;  /* 0x0000940c01007387 */ /* 0x000be20000100800 */
[----:B-1----:R-:W-:-:S03]  /*3c70*/  SEL R17, R11, R14, !P6 ;  /* 0x0000000e0b117207 */ /* 0x002fc60007000000 */
[----:B------:R-:W3:Y:S04]  /*3c80*/  LDL.LU R14, [R1+0x4c] ;  /* 0x00004c00010e7983 */ /* 0x000ee80000300800 */
[----:B-----5:R-:W5:Y:S04]  /*3c90*/  LDL.LU R12, [R1+0xe0] ;  /* 0x0000e000010c7983 */ /* 0x020f680000300800 */
[----:B------:R1:W-:Y:S04]  /*3ca0*/  STL [R1+0x90], R17 ;  /* 0x0000901101007387 */ /* 0x0003e80000100800 */
[----:B------:R-:W5:Y:S04]  /*3cb0*/  LDL.LU R29, [R1+0xec] ;  /* 0x0000ec00011d7983 */ /* 0x000f680000300800 */
[----:B------:R-:W5:Y:S04]  /*3cc0*/  LDL.LU R28, [R1+0xf4] ;  /* 0x0000f400011c7983 */ /* 0x000f680000300800 */
[----:B------:R2:W-:Y:S04]  /*3cd0*/  STL [R1+0x8c], R15 ;  /* 0x00008c0f01007387 */ /* 0x0005e80000100800 */
[----:B------:R-:W5:Y:S04]  /*3ce0*/  LDL.LU R27, [R1+0xf0] ;  /* 0x0000f000011b7983 */ /* 0x000f680000300800 */
[----:B------:R-:W5:Y:S04]  /*3cf0*/  LDL.LU R18, [R1+0xe8] ;  /* 0x0000e80001127983 */ /* 0x000f680000300800 */
[----:B-1----:R-:W5:Y:S01]  /*3d00*/  LDL.LU R17, [R1+0xe4] ;  /* 0x0000e40001117983 */ /* 0x002f620000300800 */
[----:B--2---:R-:W-:-:S02]  /*3d10*/  SEL R15, R11, R24, !P6 ;  /* 0x000000180b0f7207 */ /* 0x004fc40007000000 */
[C---:B------:R-:W-:Y:S02]  /*3d20*/  SEL R23, R11.reuse, R23, !P6 ;  /* 0x000000170b177207 */ /* 0x040fe40007000000 */
[C---:B------:R-:W-:Y:S01]  /*3d30*/  SEL R22, R11.reuse, R22, !P6 ;  /* 0x000000160b167207 */ /* 0x040fe20007000000 */
[----:B------:R1:W-:Y:S01]  /*3d40*/  STL [R1+0x88], R15 ;  /* 0x0000880f01007387 */ /* 0x0003e20000100800 */
[----:B------:R-:W-:-:S03]  /*3d50*/  SEL R21, R11, R21, !P6 ;  /* 0x000000150b157207 */ /* 0x000fc60007000000 */
[----:B------:R-:W-:Y:S04]  /*3d60*/  STL [R1+0x84], R23 ;  /* 0x0000841701007387 */ /* 0x000fe80000100800 */
[----:B------:R-:W2:Y:S01]  /*3d70*/  LDL.LU R26, [R1+0xd8] ;  /* 0x0000d800011a7983 */ /* 0x000ea20000300800 */
[----:B-1----:R-:W-:-:S03]  /*3d80*/  SEL R15, R11, R19, !P6 ;  /* 0x000000130b0f7207 */ /* 0x002fc60007000000 */
[----:B------:R-:W-:Y:S04]  /*3d90*/  STL [R1+0x80], R22 ;  /* 0x0000801601007387 */ /* 0x000fe80000100800 */
[----:B------:R-:W2:Y:S04]  /*3da0*/  LDL.LU R19, [R1+0xdc] ;  /* 0x0000dc0001137983 */ /* 0x000ea80000300800 */
[----:B------:R1:W-:Y:S04]  /*3db0*/  STL [R1+0x7c], R15 ;  /* 0x00007c0f01007387 */ /* 0x0003e80000100800 */
[----:B------:R-:W2:Y:S01]  /*3dc0*/  LDL.LU R25, [R1+0x98] ;  /* 0x0000980001197983 */ /* 0x000ea20000300800 */
[----:B-1----:R-:W-:-:S03]  /*3dd0*/  SEL R15, R11, R20, !P6 ;  /* 0x000000140b0f7207 */ /* 0x002fc60007000000 */
[----:B------:R1:W-:Y:S04]  /*3de0*/  STL [R1+0x78], R21 ;  /* 0x0000781501007387 */ /* 0x0003e80000100800 */
[----:B------:R-:W2:Y:S04]  /*3df0*/  LDL.LU R24, [R1+0xc0] ;  /* 0x0000c00001187983 */ /* 0x000ea80000300800 */
[----:B------:R1:W-:Y:S04]  /*3e00*/  STL [R1+0x74], R15 ;  /* 0x0000740f01007387 */ /* 0x0003e80000100800 */
[----:B------:R-:W2:Y:S04]  /*3e10*/  LDL.LU R23, [R1+0xc4] ;  /* 0x0000c40001177983 */ /* 0x000ea80000300800 */
[----:B------:R-:W2:Y:S04]  /*3e20*/  LDL.LU R22, [R1+0xd0] ;  /* 0x0000d00001167983 */ /* 0x000ea80000300800 */
[----:B-1----:R-:W2:Y:S04]  /*3e30*/  LDL.LU R21, [R1+0xd4] ;  /* 0x0000d40001157983 */ /* 0x002ea80000300800 */
[----:B------:R-:W2:Y:S04]  /*3e40*/  LDL.LU R20, [R1+0xcc] ;  /* 0x0000cc0001147983 */ /* 0x000ea80000300800 */
[----:B------:R-:W2:Y:S01]  /*3e50*/  LDL.LU R15, [R1+0xa0] ;  /* 0x0000a000010f7983 */ /* 0x000ea20000300800 */
[----:B------:R-:W-:-:S02]  /*3e60*/  SEL R16, R11, R16, !P6 ;  /* 0x000000100b107207 */ /* 0x000fc40007000000 */
[----:B----4-:R-:W-:-:S05]  /*3e70*/  SEL R13, R11, R13, !P6 ;  /* 0x0000000d0b0d7207 */ /* 0x010fca0007000000 */
[----:B------:R3:W-:Y:S02]  /*3e80*/  STL [R1+0x70], R13 ;  /* 0x0000700d01007387 */ /* 0x0007e40000100800 */
[----:B---3--:R-:W-:Y:S02]  /*3e90*/  SEL R13, R11, R10, !P6 ;  /* 0x0000000a0b0d7207 */ /* 0x008fe40007000000 */
[----:B------:R-:W3:Y:S04]  /*3ea0*/  LDL.LU R10, [R1+0x5c] ;  /* 0x00005c00010a7983 */ /* 0x000ee80000300800 */
[----:B------:R1:W-:Y:S04]  /*3eb0*/  STL [R1+0x6c], R13 ;  /* 0x00006c0d01007387 */ /* 0x0003e80000100800 */
[----:B-1----:R-:W4:Y:S04]  /*3ec0*/  LDL.LU R13, [R1+0x60] ;  /* 0x00006000010d7983 */ /* 0x002f280000300800 */
[----:B------:R-:W3:Y:S04]  /*3ed0*/  LDL.LU R11, [R1+0x64] ;  /* 0x00006400010b7983 */ /* 0x000ee80000300800 */
[----:B------:R1:W-:Y:S02]  /*3ee0*/  STL [R1+0x58], R16 ;  /* 0x0000581001007387 */ /* 0x0003e40000100800 */
[----:B-1----:R-:W-:-:S04]  /*3ef0*/  LOP3.LUT R16, RZ, c[0x0][0x17c], RZ, 0x33, !PT ;  /* 0x00005f00ff107a12 */ /* 0x002fc800078e33ff */
[C---:B------:R-:W-:Y:S02]  /*3f00*/  SEL R14, R16.reuse, R14, !P6 ;  /* 0x0000000e100e7207 */ /* 0x040fe40007000000 */
[C---:B-----5:R-:W-:Y:S02]  /*3f10*/  SEL R12, R16.reuse, R12, !P6 ;  /* 0x0000000c100c7207 */ /* 0x060fe40007000000 */
[C---:B------:R-:W-:Y:S01]  /*3f20*/  SEL R29, R16.reuse, R29, !P6 ;  /* 0x0000001d101d7207 */ /* 0x040fe20007000000 */
[----:B------:R1:W-:Y:S01]  /*3f30*/  STL [R1+0x54], R14 ;  /* 0x0000540e01007387 */ /* 0x0003e20000100800 */
[C---:B------:R-:W-:Y:S02]  /*3f40*/  SEL R28, R16.reuse, R28, !P6 ;  /* 0x0000001c101c7207 */ /* 0x040fe40007000000 */
[C---:B------:R-:W-:Y:S02]  /*3f50*/  SEL R27, R16.reuse, R27, !P6 ;  /* 0x0000001b101b7207 */ /* 0x040fe40007000000 */
[C---:B------:R-:W-:Y:S01]  /*3f60*/  SEL R18, R16.reuse, R18, !P6 ;  /* 0x0000001210127207 */ /* 0x040fe20007000000 */
[----:B-1----:R-:W5:Y:S04]  /*3f70*/  LDL.LU R14, [R1+0x2c] ;  /* 0x00002c00010e7983 */ /* 0x002f680000300800 */
[----:B------:R1:W-:Y:S01]  /*3f80*/  STL [R1+0x50], R12 ;  /* 0x0000500c01007387 */ /* 0x0003e20000100800 */
[----:B------:R-:W-:-:S03]  /*3f90*/  SEL R17, R16, R17, !P6 ;  /* 0x0000001110117207 */ /* 0x000fc60007000000 */
[----:B-1----:R-:W3:Y:S04]  /*3fa0*/  LDL.LU R12, [R1+0x34] ;  /* 0x00003400010c7983 */ /* 0x002ee80000300800 */
[----:B------:R1:W-:Y:S04]  /*3fb0*/  STL [R1+0x4c], R29 ;  /* 0x00004c1d01007387 */ /* 0x0003e80000100800 */
        /* <DEDUP_REMOVED lines=8> */
[----:B-1----:R-:W4:Y:S01]  /*4040*/  LDL.LU R17, [R1+0x14d8] ;  /* 0x0014d80001117983 */ /* 0x002f220000300800 */
[----:B--2---:R-:W-:-:S02]  /*4050*/  SEL R26, R16, R26, !P6 ;  /* 0x0000001a101a7207 */ /* 0x004fc40007000000 */
[C---:B------:R-:W-:Y:S02]  /*4060*/  SEL R19, R16.reuse, R19, !P6 ;  /* 0x0000001310137207 */ /* 0x040fe40007000000 */
[C---:B---3--:R-:W-:Y:S02]  /*4070*/  SEL R18, R16.reuse, R18, !P6 ;  /* 0x0000001210127207 */ /* 0x048fe40007000000 */
[----:B----4-:R-:W-:-:S05]  /*4080*/  SEL R17, R16, R17, !P6 ;  /* 0x0000001110117207 */ /* 0x010fca0007000000 */
[----:B------:R1:W-:Y:S04]  /*4090*/  STL [R1+0x38], R17 ;  /* 0x0000381101007387 */ /* 0x0003e80000100800 */
[----:B-1----:R-:W2:Y:S04]  /*40a0*/  LDL.LU R17, [R1+0xa8] ;  /* 0x0000a80001117983 */ /* 0x002ea80000300800 */
[----:B------:R1:W-:Y:S04]  /*40b0*/  STL [R1+0x30], R18 ;  /* 0x0000301201007387 */ /* 0x0003e80000100800 */
[----:B-1----:R-:W3:Y:S04]  /*40c0*/  LDL.LU R18, [R1+0xac] ;  /* 0x0000ac0001127983 */ /* 0x002ee80000300800 */
[----:B------:R1:W-:Y:S04]  /*40d0*/  STL [R1+0x28], R26 ;  /* 0x0000281a01007387 */ /* 0x0003e80000100800 */
[----:B-1----:R-:W4:Y:S04]  /*40e0*/  LDL.LU R26, [R1+0x14d4] ;  /* 0x0014d400011a7983 */ /* 0x002f280000300800 */
[----:B------:R1:W-:Y:S04]  /*40f0*/  STL [R1+0x24], R19 ;  /* 0x0000241301007387 */ /* 0x0003e80000100800 */
[----:B-1----:R-:W2:Y:S01]  /*4100*/  LDL.LU R19, [R1+0x14d0] ;  /* 0x0014d00001137983 */ /* 0x002ea20000300800 */
[----:B------:R-:W-:-:S02]  /*4110*/  SEL R25, R16, R25, !P6 ;  /* 0x0000001910197207 */ /* 0x000fc40007000000 */
[C---:B------:R-:W-:Y:S02]  /*4120*/  SEL R24, R16.reuse, R24, !P6 ;  /* 0x0000001810187207 */ /* 0x040fe40007000000 */
[----:B--2---:R-:W-:-:S05]  /*4130*/  SEL R19, R16, R19, !P6 ;  /* 0x0000001310137207 */ /* 0x004fca0007000000 */
[----:B------:R1:W-:Y:S04]  /*4140*/  STL [R1+0x20], R19 ;  /* 0x0000201301007387 */ /* 0x0003e80000100800 */
[----:B-1----:R-:W2:Y:S01]  /*4150*/  LDL.LU R19, [R1+0xc8] ;  /* 0x0000c80001137983 */ /* 0x002ea20000300800 */
[C---:B------:R-:W-:Y:S02]  /*4160*/  SEL R23, R16.reuse, R23, !P6 ;  /* 0x0000001710177207 */ /* 0x040fe40007000000 */
[C---:B------:R-:W-:Y:S01]  /*4170*/  SEL R22, R16.reuse, R22, !P6 ;  /* 0x0000001610167207 */ /* 0x040fe20007000000 */
[----:B------:R1:W-:Y:S01]  /*4180*/  STL [R1+0x1c], R25 ;  /* 0x00001c1901007387 */ /* 0x0003e20000100800 */
[C---:B------:R-:W-:Y:S02]  /*4190*/  SEL R21, R16.reuse, R21, !P6 ;  /* 0x0000001510157207 */ /* 0x040fe40007000000 */
[C---:B------:R-:W-:Y:S01]  /*41a0*/  SEL R20, R16.reuse, R20, !P6 ;  /* 0x0000001410147207 */ /* 0x040fe20007000000 */
[----:B-1----:R-:W4:Y:S04]  /*41b0*/  LDL.LU R25, [R1+0x14cc] ;  /* 0x0014cc0001197983 */ /* 0x002f280000300800 */
[----:B------:R1:W-:Y:S04]  /*41c0*/  STL [R1+0x18], R24 ;  /* 0x0000181801007387 */ /* 0x0003e80000100800 */
[----:B-1----:R-:W4:Y:S04]  /*41d0*/  LDL.LU R24, [R1+0x14c8] ;  /* 0x0014c80001187983 */ /* 0x002f280000300800 */
[----:B------:R1:W-:Y:S01]  /*41e0*/  STL [R1+0x14], R23 ;  /* 0x0000141701007387 */ /* 0x0003e20000100800 */
[----:B---3--:R-:W-:-:S03]  /*41f0*/  SEL R18, R16, R18, !P6 ;  /* 0x0000001210127207 */ /* 0x008fc60007000000 */
[----:B-1----:R-:W3:Y:S04]  /*4200*/  LDL.LU R23, [R1+0x14c4] ;  /* 0x0014c40001177983 */ /* 0x002ee80000300800 */
[----:B------:R1:W-:Y:S04]  /*4210*/  STL [R1+0x10], R22 ;  /* 0x0000101601007387 */ /* 0x0003e80000100800 */
[----:B-1----:R-:W3:Y:S04]  /*4220*/  LDL.LU R22, [R1+0x14c0] ;  /* 0x0014c00001167983 */ /* 0x002ee80000300800 */
[----:B------:R1:W-:Y:S04]  /*4230*/  STL [R1+0xc], R21 ;  /* 0x00000c1501007387 */ /* 0x0003e80000100800 */
[----:B-1----:R-:W4:Y:S04]  /*4240*/  LDL.LU R21, [R1+0x14bc] ;  /* 0x0014bc0001157983 */ /* 0x002f280000300800 */
[----:B------:R1:W-:Y:S04]  /*4250*/  STL [R1+0x8], R20 ;  /* 0x0000081401007387 */ /* 0x0003e80000100800 */
[----:B-1----:R-:W4:Y:S01]  /*4260*/  LDL.LU R20, [R1+0x14b8] ;  /* 0x0014b80001147983 */ /* 0x002f220000300800 */
[----:B------:R-:W-:-:S02]  /*4270*/  SEL R10, R16, R10, !P6 ;  /* 0x0000000a100a7207 */ /* 0x000fc40007000000 */
[C---:B------:R-:W-:Y:S02]  /*4280*/  SEL R13, R16.reuse, R13, !P6 ;  /* 0x0000000d100d7207 */ /* 0x040fe40007000000 */
[C---:B------:R-:W-:Y:S02]  /*4290*/  SEL R11, R16.reuse, R11, !P6 ;  /* 0x0000000b100b7207 */ /* 0x040fe40007000000 */
[C---:B-----5:R-:W-:Y:S02]  /*42a0*/  SEL R14, R16.reuse, R14, !P6 ;  /* 0x0000000e100e7207 */ /* 0x060fe40007000000 */
[----:B--2---:R-:W-:-:S05]  /*42b0*/  SEL R19, R16, R19, !P6 ;  /* 0x0000001310137207 */ /* 0x004fca0007000000 */
[----:B------:R1:W-:Y:S02]  /*42c0*/  STL [R1+0x4], R19 ;  /* 0x0000041301007387 */ /* 0x0003e40000100800 */
[----:B-1----:R-:W-:-:S05]  /*42d0*/  SEL R19, R16, R17, !P6 ;  /* 0x0000001110137207 */ /* 0x002fca0007000000 */
[----:B------:R-:W-:Y:S04]  /*42e0*/  STL [R1+0x144c], R19 ;  /* 0x00144c1301007387 */ /* 0x000fe80000100800 */
[----:B------:R1:W-:Y:S02]  /*42f0*/  STL [R1], R18 ;  /* 0x0000001201007387 */ /* 0x0003e40000100800 */
[----:B-1----:R-:W-:-:S05]  /*4300*/  SEL R18, R16, R15, !P6 ;  /* 0x0000000f10127207 */ /* 0x002fca0007000000 */
[----:B------:R-:W-:Y:S04]  /*4310*/  STL [R1+0x1450], R18 ;  /* 0x0014501201007387 */ /* 0x000fe80000100800 */
[----:B------:R-:W-:Y:S04]  /*4320*/  STL [R1+0x1454], R10 ;  /* 0x0014540a01007387 */ /* 0x000fe80000100800 */
[----:B------:R-:W-:Y:S04]  /*4330*/  STL [R1+0x1458], R13 ;  /* 0x0014580d01007387 */ /* 0x000fe80000100800 */
[----:B------:R-:W-:Y:S04]  /*4340*/  STL [R1+0x145c], R11 ;  /* 0x00145c0b01007387 */ /* 0x000fe80000100800 */
[----:B------:R-:W-:Y:S04]  /*4350*/  STL [R1+0x1460], R14 ;  /* 0x0014600e01007387 */ /* 0x000fe80000100800 */
[----:B------:R-:W2:Y:S01]  /*4360*/  LDL.LU R17, [R1+0x104] ;  /* 0x0001040001117983 */ /* 0x000ea20000300800 */
[----:B------:R-:W-:-:S02]  /*4370*/  SEL R12, R16, R12, !P6 ;  /* 0x0000000c100c7207 */ /* 0x000fc40007000000 */
[C---:B---3--:R-:W-:Y:S02]  /*4380*/  SEL R22, R16.reuse, R22, !P6 ;  /* 0x0000001610167207 */ /* 0x048fe40007000000 */
[C---:B------:R-:W-:Y:S01]  /*4390*/  SEL R23, R16.reuse, R23, !P6 ;  /* 0x0000001710177207 */ /* 0x040fe20007000000 */
[----:B------:R-:W-:Y:S01]  /*43a0*/  STL [R1+0x1448], R12 ;  /* 0x0014480c01007387 */ /* 0x000fe20000100800 */
[C---:B----4-:R-:W-:Y:S02]  /*43b0*/  SEL R24, R16.reuse, R24, !P6 ;  /* 0x0000001810187207 */ /* 0x050fe40007000000 */
[C---:B------:R-:W-:Y:S02]  /*43c0*/  SEL R21, R16.reuse, R21, !P6 ;  /* 0x0000001510157207 */ /* 0x040fe40007000000 */
[C---:B------:R-:W-:Y:S02]  /*43d0*/  SEL R25, R16.reuse, R25, !P6 ;  /* 0x0000001910197207 */ /* 0x040fe40007000000 */
[----:B------:R-:W-:-:S02]  /*43e0*/  SEL R26, R16, R26, !P6 ;  /* 0x0000001a101a7207 */ /* 0x000fc40007000000 */
[C---:B------:R-:W-:Y:S02]  /*43f0*/  SEL R27, R16.reuse, R27, !P6 ;  /* 0x0000001b101b7207 */ /* 0x040fe40007000000 */
[C---:B------:R-:W-:Y:S02]  /*4400*/  SEL R20, R16.reuse, R20, !P6 ;  /* 0x0000001410147207 */ /* 0x040fe40007000000 */
[----:B------:R-:W-:-:S03]  /*4410*/  SEL R28, R16, R28, !P6 ;  /* 0x0000001c101c7207 */ /* 0x000fc60007000000 */
[----:B------:R1:W-:Y:S01]  /*4420*/  STL [R1+0x1464], R20 ;  /* 0x0014641401007387 */ /* 0x0003e20000100800 */
[----:B------:R-:W-:-:S03]  /*4430*/  SEL R29, R16, R29, !P6 ;  /* 0x0000001d101d7207 */ /* 0x000fc60007000000 */
[----:B------:R-:W-:Y:S01]  /*4440*/  STL [R1+0x1444], R21 ;  /* 0x0014441501007387 */ /* 0x000fe20000100800 */
[----:B------:R-:W-:-:S03]  /*4450*/  SEL R2, R16, R2, !P6 ;  /* 0x0000000210027207 */ /* 0x000fc60007000000 */
[----:B------:R-:W-:Y:S01]  /*4460*/  STL [R1+0x1468], R22 ;  /* 0x0014681601007387 */ /* 0x000fe20000100800 */
[----:B------:R-:W-:-:S03]  /*4470*/  SEL R3, R16, R3, !P6 ;  /* 0x0000000310037207 */ /* 0x000fc60007000000 */
[----:B------:R-:W-:Y:S01]  /*4480*/  STL [R1+0x146c], R23 ;  /* 0x00146c1701007387 */ /* 0x000fe20000100800 */
[----:B------:R-:W-:-:S03]  /*4490*/  @!P1 IMAD.MOV R9, RZ, RZ, -R9 ;  /* 0x000000ffff099224 */ /* 0x000fc600078e0a09 */
[----:B------:R-:W-:Y:S01]  /*44a0*/  STL [R1+0x1470], R24 ;  /* 0x0014701801007387 */ /* 0x000fe20000100800 */
[----:B------:R-:W-:-:S03]  /*44b0*/  SEL R4, R16, R4, !P6 ;  /* 0x0000000410047207 */ /* 0x000fc60007000000 */
        /* <DEDUP_REMOVED lines=10> */
[----:B------:R3:W-:Y:S04]  /*4560*/  STL [R1+0x1488], R2 ;  /* 0x0014880201007387 */ /* 0x0007e80000100800 */
[----:B------:R4:W-:Y:S04]  /*4570*/  STL [R1+0x148c], R3 ;  /* 0x00148c0301007387 */ /* 0x0009e80000100800 */
[----:B------:R-:W-:Y:S04]  /*4580*/  STL [R1+0x1490], R4 ;  /* 0x0014900401007387 */ /* 0x000fe80000100800 */
[----:B------:R-:W-:Y:S04]  /*4590*/  STL [R1+0x1494], R5 ;  /* 0x0014940501007387 */ /* 0x000fe80000100800 */
[----:B------:R-:W-:Y:S04]  /*45a0*/  STL [R1+0x1498], R6 ;  /* 0x0014980601007387 */ /* 0x000fe80000100800 */
[----:B------:R-:W-:Y:S04]  /*45b0*/  STL [R1+0x149c], R7 ;  /* 0x00149c0701007387 */ /* 0x000fe80000100800 */
[----:B------:R-:W-:Y:S04]  /*45c0*/  STL [R1+0x14a0], R15 ;  /* 0x0014a00f01007387 */ /* 0x000fe80000100800 */
[----:B------:R-:W-:Y:S01]  /*45d0*/  STL [R1+0x14a4], R9 ;  /* 0x0014a40901007387 */ /* 0x000fe20000100800 */
[----:B--2---:R-:W-:-:S05]  /*45e0*/  SEL R16, R16, R17, !P6 ;  /* 0x0000001110107207 */ /* 0x004fca0007000000 */
[----:B------:R-:W-:Y:S04]  /*45f0*/  STL [R1+0x14a8], R16 ;  /* 0x0014a81001007387 */ /* 0x000fe80000100800 */
[----:B------:R-:W2:Y:S04]  /*4600*/  LDL R17, [R1+0x11f0] ;  /* 0x0011f00001117983 */ /* 0x000ea80000100800 */
[----:B------:R-:W5:Y:S04]  /*4610*/  LDL.LU R19, [R1+0xbc] ;  /* 0x0000bc0001137983 */ /* 0x000f680000300800 */
[----:B-1----:R-:W5:Y:S04]  /*4620*/  LDL.LU R20, [R1+0xb8] ;  /* 0x0000b80001147983 */ /* 0x002f680000300800 */
[----:B------:R-:W5:Y:S04]  /*4630*/  LDL.LU R12, [R1+0xb4] ;  /* 0x0000b400010c7983 */ /* 0x000f680000300800 */
[----:B------:R-:W1:Y:S04]  /*4640*/  S2R R18, SR_TID.X ;  /* 0x0000000000127919 */ /* 0x000e680000002100 */
[----:B------:R-:W5:Y:S04]  /*4650*/  LDL.LU R14, [R1+0xb0] ;  /* 0x0000b000010e7983 */ /* 0x000f680000300800 */
[----:B------:R-:W5:Y:S04]  /*4660*/  LDL.LU R11, [R1+0xa4] ;  /* 0x0000a400010b7983 */ /* 0x000f680000300800 */
[----:B------:R-:W5:Y:S04]  /*4670*/  LDL.LU R13, [R1+0x9c] ;  /* 0x00009c00010d7983 */ /* 0x000f680000300800 */
[----:B------:R-:W5:Y:S01]  /*4680*/  LDL.LU R10, [R1+0x94] ;  /* 0x00009400010a7983 */ /* 0x000f620000300800 */
[----:B-1----:R-:W-:-:S05]  /*4690*/  LOP3.LUT R18, R18, 0x3f, RZ, 0xc0, !PT ;  /* 0x0000003f12127812 */ /* 0x002fca00078ec0ff */
[----:B---3--:R-:W-:-:S04]  /*46a0*/  IMAD R2, R18, c[0x0][0x18c], RZ ;  /* 0x0000630012027a24 */ /* 0x008fc800078e02ff */
[----:B----4-:R-:W-:-:S05]  /*46b0*/  IMAD.SHL.U32 R3, R2, 0x4, RZ ;  /* 0x0000000402037824 */ /* 0x010fca00078e00ff */
[----:B------:R-:W-:-:S05]  /*46c0*/  IADD3 R8, P6, R3, c[0x0][0x168], RZ ;  /* 0x00005a0003087a10 */ /* 0x000fca0007fde0ff */
[----:B------:R-:W-:Y:S01]  /*46d0*/  STL [R1+0x14ac], R8 ;  /* 0x0014ac0801007387 */ /* 0x000fe20000100800 */
[----:B--2---:R-:W-:Y:S01]  /*46e0*/  ISETP.GE.AND P4, PT, R17, RZ, PT ;  /* 0x000000ff1100720c */ /* 0x004fe20003f86270 */
[----:B------:R-:W-:Y:S01]  /*46f0*/  IMAD.MOV.U32 R17, RZ, RZ, R0 ;  /* 0x000000ffff117224 */ /* 0x000fe200078e0000 */
[----:B------:R-:W-:-:S05]  /*4700*/  LEA.HI.X.SX32 R0, R2, c[0x0][0x16c], 0x2, P6 ;  /* 0x00005b0002007a11 */ /* 0x000fca00030f16ff */
[----:B------:R5:W-:Y:S04]  /*4710*/  STL [R1+0x14b0], R0 ;  /* 0x0014b00001007387 */ /* 0x000be80000100800 */
[----:B------:R-:W2:Y:S01]  /*4720*/  LDL.LU R18, [R1+0x90] ;  /* 0x0000900001127983 */ /* 0x000ea20000300800 */
[----:B-----5:R-:W-:-:S03]  /*4730*/  IMAD R0, R19, c[0x0][0x190], RZ ;  /* 0x0000640013007a24 */ /* 0x020fc600078e02ff */
[----:B------:R-:W3:Y:S01]  /*4740*/  LDL.LU R19, [R1+0x8c] ;  /* 0x00008c0001137983 */ /* 0x000ee20000300800 */
[----:B------:R-:W-:Y:S02]  /*4750*/  @!P4 IMAD.MOV R17, RZ, RZ, -R17 ;  /* 0x000000ffff11c224 */ /* 0x000fe400078e0a11 */
[----:B------:R-:W-:Y:S01]  /*4760*/  IMAD R3, R20, c[0x0][0x190], RZ ;  /* 0x0000640014037a24 */ /* 0x000fe200078e02ff */
[----:B------:R1:W-:Y:S01]  /*4770*/  STL [R1+0x490], R0 ;  /* 0x0004900001007387 */ /* 0x0003e20000100800 */
[----:B------:R-:W-:-:S03]  /*4780*/  IMAD R2, R14, c[0x0][0x190], RZ ;  /* 0x000064000e027a24 */ /* 0x000fc600078e02ff */
[----:B------:R-:W-:Y:S01]  /*4790*/  STL [R1+0x14b4], R17 ;  /* 0x0014b41101007387 */ /* 0x000fe20000100800 */
[----:B-1----:R-:W-:-:S03]  /*47a0*/  IMAD R0, R12, c[0x0][0x190], RZ ;  /* 0x000064000c007a24 */ /* 0x002fc600078e02ff */
[----:B------:R1:W-:Y:S04]  /*47b0*/  STL [R1+0x48c], R3 ;  /* 0x00048c0301007387 */ /* 0x0003e80000100800 */
[----:B------:R4:W-:Y:S01]  /*47c0*/  STL [R1+0x484], R0 ;  /* 0x0004840001007387 */ /* 0x0009e20000100800 */
[----:B-1----:R-:W-:-:S03]  /*47d0*/  IMAD R3, R11, c[0x0][0x190], RZ ;  /* 0x000064000b037a24 */ /* 0x002fc600078e02ff */
[----:B------:R1:W-:Y:S01]  /*47e0*/  STL [R1+0x480], R2 ;  /* 0x0004800201007387 */ /* 0x0003e20000100800 */
[----:B----4-:R-:W-:-:S03]  /*47f0*/  IMAD R0, R13, c[0x0][0x190], RZ ;  /* 0x000064000d007a24 */ /* 0x010fc600078e02ff */
[----:B------:R-:W-:Y:S04]  /*4800*/  STL [R1+0x47c], R3 ;  /* 0x00047c0301007387 */ /* 0x000fe80000100800 */
[----:B------:R-:W4:Y:S01]  /*4810*/  LDL.LU R17, [R1+0x88] ;  /* 0x0000880001117983 */ /* 0x000f220000300800 */
[----:B-1----:R-:W-:-:S03]  /*4820*/  IMAD R2, R10, c[0x0][0x190], RZ ;  /* 0x000064000a027a24 */ /* 0x002fc600078e02ff */
[----:B------:R1:W-:Y:S04]  /*4830*/  STL [R1+0x478], R0 ;  /* 0x0004780001007387 */ /* 0x0003e80000100800 */
[----:B-1----:R-:W5:Y:S04]  /*4840*/  LDL.LU R0, [R1+0x84] ;  /* 0x0000840001007983 */ /* 0x002f680000300800 */
[----:B------:R1:W-:Y:S04]  /*4850*/  STL [R1+0x474], R2 ;  /* 0x0004740201007387 */ /* 0x0003e80000100800 */
[----:B------:R-:W5:Y:S04]  /*4860*/  LDL.LU R8, [R1+0x80] ;  /* 0x0000800001087983 */ /* 0x000f680000300800 */
        /* <DEDUP_REMOVED lines=8> */
[----:B-1----:R-:W5:Y:S04]  /*48f0*/  LDL.LU R2, [R1+0x4c] ;  /* 0x00004c0001027983 */ /* 0x002f680000300800 */
        /* <DEDUP_REMOVED lines=10> */
[----:B------:R-:W5:Y:S01]  /*49a0*/  LDL.LU R20, [R1+0x18] ;  /* 0x0000180001147983 */ /* 0x000f620000300800 */
[----:B--2---:R-:W-:-:S05]  /*49b0*/  IMAD R11, R18, c[0x0][0x190], RZ ;  /* 0x00006400120b7a24 */ /* 0x004fca00078e02ff */
[----:B------:R1:W-:Y:S01]  /*49c0*/  STL [R1+0x470], R11 ;  /* 0x0004700b01007387 */ /* 0x0003e20000100800 */
[----:B---3--:R-:W-:-:S03]  /*49d0*/  IMAD R10, R19, c[0x0][0x190], RZ ;  /* 0x00006400130a7a24 */ /* 0x008fc600078e02ff */
[----:B------:R-:W2:Y:S04]  /*49e0*/  LDL.LU R14, [R1+0x14] ;  /* 0x00001400010e7983 */ /* 0x000ea80000300800 */
[----:B------:R3:W-:Y:S04]  /*49f0*/  STL [R1+0x46c], R10 ;  /* 0x00046c0a01007387 */ /* 0x0007e80000100800 */
[----:B-1----:R-:W2:Y:S04]  /*4a00*/  LDL.LU R11, [R1+0x10] ;  /* 0x00001000010b7983 */ /* 0x002ea80000300800 */
[----:B------:R-:W2:Y:S04]  /*4a10*/  LDL.LU R13, [R1+0xc] ;  /* 0x00000c00010d7983 */ /* 0x000ea80000300800 */
[----:B---3--:R-:W3:Y:S04]  /*4a20*/  LDL.LU R10, [R1+0x8] ;  /* 0x00000800010a7983 */ /* 0x008ee80000300800 */
[----:B------:R-:W3:Y:S04]  /*4a30*/  LDL.LU R18, [R1+0x4] ;  /* 0x0000040001127983 */ /* 0x000ee80000300800 */
[----:B------:R-:W3:Y:S01]  /*4a40*/  LDL.LU R19, [R1] ;  /* 0x0000000001137983 */ /* 0x000ee20000300800 */
[----:B----4-:R-:W-:-:S05]  /*4a50*/  IMAD R17, R17, c[0x0][0x190], RZ ;  /* 0x0000640011117a24 */ /* 0x010fca00078e02ff */
[----:B------:R1:W-:Y:S01]  /*4a60*/  STL [R1+0x468], R17 ;  /* 0x0004681101007387 */ /* 0x0003e20000100800 */
[----:B-----5:R-:W-:-:S03]  /*4a70*/  IMAD R0, R0, c[0x0][0x190], RZ ;  /* 0x0000640000007a24 */ /* 0x020fc600078e02ff */
[----:B-1----:R1:W4:Y:S04]  /*4a80*/  LDL.LU R17, [R1+0x14b4] ;  /* 0x0014b40001117983 */ /* 0x0023280000300800 */
[----:B------:R5:W-:Y:S01]  /*4a90*/  STL [R1+0x464], R0 ;  /* 0x0004640001007387 */ /* 0x000be20000100800 */
[----:B------:R-:W-:Y:S02]  /*4aa0*/  IMAD R8, R8, c[0x0][0x190], RZ ;  /* 0x0000640008087a24 */ /* 0x000fe400078e02ff */
[----:B------:R-:W-:Y:S01]  /*4ab0*/  IMAD R16, R16, c[0x0][0x190], RZ ;  /* 0x0000640010107a24 */ /* 0x000fe200078e02ff */
[----:B-----5:R-:W5:Y:S01]  /*4ac0*/  LDL.LU R0, [R1+0x14b0] ;  /* 0x0014b00001007983 */ /* 0x020f620000300800 */
[----:B------:R-:W-:-:S03]  /*4ad0*/  IMAD R9, R9, c[0x0][0x190], RZ ;  /* 0x0000640009097a24 */ /* 0x000fc600078e02ff */
[----:B------:R1:W-:Y:S01]  /*4ae0*/  STL [R1+0x460], R8 ;  /* 0x0004600801007387 */ /* 0x0003e20000100800 */
[----:B------:R-:W-:Y:S02]  /*4af0*/  IMAD R15, R15, c[0x0][0x190], RZ ;  /* 0x000064000f0f7a24 */ /* 0x000fe400078e02ff */
[----:B------:R-:W-:Y:S01]  /*4b00*/  IMAD R7, R7, c[0x0][0x190], RZ ;  /* 0x0000640007077a24 */ /* 0x000fe200078e02ff */
[----:B-1----:R-:W4:Y:S01]  /*4b10*/  LDL.LU R8, [R1+0x14ac] ;  /* 0x0014ac0001087983 */ /* 0x002f220000300800 */
[----:B------:R-:W-:-:S03]  /*4b20*/  IMAD R6, R6, c[0x0][0x190], RZ ;  /* 0x0000640006067a24 */ /* 0x000fc600078e02ff */
[----:B------:R1:W-:Y:S01]  /*4b30*/  STL [R1+0x45c], R16 ;  /* 0x00045c1001007387 */ /* 0x0003e20000100800 */
[----:B------:R-:W-:Y:S02]  /*4b40*/  IMAD R5, R5, c[0x0][0x190], RZ ;  /* 0x0000640005057a24 */ /* 0x000fe400078e02ff */
[----:B------:R-:W-:Y:S01]  /*4b50*/  IMAD R4, R4, c[0x0][0x190], RZ ;  /* 0x0000640004047a24 */ /* 0x000fe200078e02ff */
[----:B-1----:R-:W4:Y:S04]  /*4b60*/  LDL.LU R16, [R1+0x14a8] ;  /* 0x0014a80001107983 */ /* 0x002f280000300800 */
[----:B------:R1:W-:Y:S01]  /*4b70*/  STL [R1+0x458], R9 ;  /* 0x0004580901007387 */ /* 0x0003e20000100800 */
[----:B------:R-:W-:-:S03]  /*4b80*/  IMAD R3, R3, c[0x0][0x190], RZ ;  /* 0x0000640003037a24 */ /* 0x000fc600078e02ff */
        /* <DEDUP_REMOVED lines=29> */
[----:B------:R-:W-:Y:S02]  /*4d60*/  IMAD R21, R21, c[0x0][0x190], RZ ;  /* 0x0000640015157a24 */ /* 0x000fe400078e02ff */
[----:B------:R-:W-:Y:S01]  /*4d70*/  IMAD R12, R12, c[0x0][0x190], RZ ;  /* 0x000064000c0c7a24 */ /* 0x000fe200078e02ff */
[----:B-1----:R-:W4:Y:S04]  /*4d80*/  LDL.LU R27, [R1+0x147c] ;  /* 0x00147c00011b7983 */ /* 0x002f280000300800 */
[----:B------:R1:W-:Y:S01]  /*4d90*/  STL [R1+0x42c], R26 ;  /* 0x00042c1a01007387 */ /* 0x0003e20000100800 */
[----:B------:R-:W-:-:S03]  /*4da0*/  IMAD R20, R20, c[0x0][0x190], RZ ;  /* 0x0000640014147a24 */ /* 0x000fc600078e02ff */
[----:B-1----:R-:W4:Y:S04]  /*4db0*/  LDL.LU R26, [R1+0x1478] ;  /* 0x00147800011a7983 */ /* 0x002f280000300800 */
[----:B------:R1:W-:Y:S04]  /*4dc0*/  STL [R1+0x428], R25 ;  /* 0x0004281901007387 */ /* 0x0003e80000100800 */
[----:B-1----:R-:W4:Y:S04]  /*4dd0*/  LDL.LU R25, [R1+0x1474] ;  /* 0x0014740001197983 */ /* 0x002f280000300800 */
[----:B------:R1:W-:Y:S04]  /*4de0*/  STL [R1+0x424], R24 ;  /* 0x0004241801007387 */ /* 0x0003e80000100800 */
[----:B-1----:R-:W4:Y:S04]  /*4df0*/  LDL.LU R24, [R1+0x1470] ;  /* 0x0014700001187983 */ /* 0x002f280000300800 */
[----:B------:R1:W-:Y:S04]  /*4e00*/  STL [R1+0x418], R23 ;  /* 0x0004181701007387 */ /* 0x0003e80000100800 */
[----:B-1----:R-:W4:Y:S01]  /*4e10*/  LDL.LU R23, [R1+0x146c] ;  /* 0x00146c0001177983 */ /* 0x002f220000300800 */
[----:B--2---:R-:W-:-:S03]  /*4e20*/  IMAD R14, R14, c[0x0][0x190], RZ ;  /* 0x000064000e0e7a24 */ /* 0x004fc600078e02ff */
[----:B------:R1:W-:Y:S01]  /*4e30*/  STL [R1+0x414], R22 ;  /* 0x0004141601007387 */ /* 0x0003e20000100800 */
[----:B------:R-:W-:-:S03]  /*4e40*/  IMAD R11, R11, c[0x0][0x190], RZ ;  /* 0x000064000b0b7a24 */ /* 0x000fc600078e02ff */
[----:B-1----:R-:W2:Y:S01]  /*4e50*/  LDL.LU R22, [R1+0x1468] ;  /* 0x0014680001167983 */ /* 0x002ea20000300800 */
[----:B------:R-:W-:-:S03]  /*4e60*/  IMAD R13, R13, c[0x0][0x190], RZ ;  /* 0x000064000d0d7a24 */ /* 0x000fc600078e02ff */
[----:B------:R-:W-:Y:S04]  /*4e70*/  STL [R1+0x420], R21 ;  /* 0x0004201501007387 */ /* 0x000fe80000100800 */
[----:B------:R-:W-:Y:S01]  /*4e80*/  STL [R1+0x41c], R12 ;  /* 0x00041c0c01007387 */ /* 0x000fe20000100800 */
[----:B---3--:R-:W-:-:S03]  /*4e90*/  IMAD R10, R10, c[0x0][0x190], RZ ;  /* 0x000064000a0a7a24 */ /* 0x008fc600078e02ff */
[----:B------:R1:W-:Y:S01]  /*4ea0*/  STL [R1+0x410], R20 ;  /* 0x0004101401007387 */ /* 0x0003e20000100800 */
[----:B------:R-:W-:Y:S02]  /*4eb0*/  IMAD R18, R18, c[0x0][0x190], RZ ;  /* 0x0000640012127a24 */ /* 0x000fe400078e02ff */
[----:B------:R-:W-:Y:S01]  /*4ec0*/  IMAD R19, R19, c[0x0][0x190], RZ ;  /* 0x0000640013137a24 */ /* 0x000fe200078e02ff */
[----:B-1----:R-:W3:Y:S04]  /*4ed0*/  LDL.LU R20, [R1+0x1464] ;  /* 0x0014640001147983 */ /* 0x002ee80000300800 */
[----:B------:R1:W-:Y:S04]  /*4ee0*/  STL [R1+0x40c], R14 ;  /* 0x00040c0e01007387 */ /* 0x0003e80000100800 */
[----:B-1----:R-:W2:Y:S04]  /*4ef0*/  LDL.LU R14, [R1+0x1460] ;  /* 0x00146000010e7983 */ /* 0x002ea80000300800 */
        /* <DEDUP_REMOVED lines=9> */
[----:B-1----:R-:W3:Y:S01]  /*4f90*/  LDL.LU R19, [R1+0x144c] ;  /* 0x00144c0001137983 */ /* 0x002ee20000300800 */
[----:B--2---:R-:W-:-:S02]  /*4fa0*/  IMAD R18, R18, c[0x0][0x190], RZ ;  /* 0x0000640012127a24 */ /* 0x004fc400078e02ff */
[----:B---3--:R-:W-:-:S05]  /*4fb0*/  IMAD R19, R19, c[0x0][0x190], RZ ;  /* 0x0000640013137a24 */ /* 0x008fca00078e02ff */
[----:B------:R1:W-:Y:S02]  /*4fc0*/  STL [R1+0x3f4], R19 ;  /* 0x0003f41301007387 */ /* 0x0003e40000100800 */
[----:B-1----:R-:W-:Y:S02]  /*4fd0*/  IMAD.MOV.U32 R19, RZ, RZ, R12 ;  /* 0x000000ffff137224 */ /* 0x002fe400078e000c */
[----:B------:R-:W2:Y:S04]  /*4fe0*/  LDL.LU R12, [R1+0x1448] ;  /* 0x00144800010c7983 */ /* 0x000ea80000300800 */
[----:B------:R1:W-:Y:S02]  /*4ff0*/  STL [R1+0x3f0], R18 ;  /* 0x0003f01201007387 */ /* 0x0003e40000100800 */
[----:B-1----:R-:W-:-:S02]  /*5000*/  IMAD.MOV.U32 R18, RZ, RZ, R21 ;  /* 0x000000ffff127224 */ /* 0x002fc400078e0015 */
[----:B------:R-:W3:Y:S01]  /*5010*/  LDL.LU R21, [R1+0x1444] ;  /* 0x0014440001157983 */ /* 0x000ee20000300800 */
[----:B------:R-:W-:-:S05]  /*5020*/  IMAD R10, R10, c[0x0][0x190], RZ ;  /* 0x000064000a0a7a24 */ /* 0x000fca00078e02ff */
[----:B------:R1:W-:Y:S01]  /*5030*/  STL [R1+0x3ec], R10 ;  /* 0x0003ec0a01007387 */ /* 0x0003e20000100800 */
[----:B------:R-:W-:Y:S02]  /*5040*/  IMAD R20, R20, c[0x0][0x190], RZ ;  /* 0x0000640014147a24 */ /* 0x000fe400078e02ff */
[----:B-1----:R-:W-:Y:S02]  /*5050*/  IMAD R10, R13, c[0x0][0x190], RZ ;  /* 0x000064000d0a7a24 */ /* 0x002fe400078e02ff */
[----:B------:R-:W-:Y:S02]  /*5060*/  IMAD R13, R11, c[0x0][0x190], RZ ;  /* 0x000064000b0d7a24 */ /* 0x000fe400078e02ff */
[----:B------:R-:W-:Y:S01]  /*5070*/  IMAD R11, R14, c[0x0][0x190], RZ ;  /* 0x000064000e0b7a24 */ /* 0x000fe200078e02ff */
[----:B------:R2:W-:Y:S01]  /*5080*/  STL [R1+0x3e8], R10 ;  /* 0x0003e80a01007387 */ /* 0x0005e20000100800 */
[----:B------:R-:W-:-:S03]  /*5090*/  IMAD R22, R22, c[0x0][0x190], RZ ;  /* 0x0000640016167a24 */ /* 0x000fc600078e02ff */
[----:B------:R-:W-:Y:S01]  /*50a0*/  STL [R1+0x3e4], R13 ;  /* 0x0003e40d01007387 */ /* 0x000fe20000100800 */
[----:B----4-:R-:W-:-:S03]  /*50b0*/  IMAD R23, R23, c[0x0][0x190], RZ ;  /* 0x0000640017177a24 */ /* 0x010fc600078e02ff */
[----:B------:R-:W-:Y:S01]  /*50c0*/  STL [R1+0x3e0], R11 ;  /* 0x0003e00b01007387 */ /* 0x000fe20000100800 */
[----:B------:R-:W-:Y:S02]  /*50d0*/  IMAD R24, R24, c[0x0][0x190], RZ ;  /* 0x0000640018187a24 */ /* 0x000fe400078e02ff */
[----:B------:R-:W-:Y:S02]  /*50e0*/  IMAD R25, R25, c[0x0][0x190], RZ ;  /* 0x0000640019197a24 */ /* 0x000fe400078e02ff */
[----:B--2---:R-:W-:-:S05]  /*50f0*/  IMAD R10, R12, c[0x0][0x190], RZ ;  /* 0x000064000c0a7a24 */ /* 0x004fca00078e02ff */
[----:B------:R-:W-:Y:S04]  /*5100*/  STL [R1+0x3dc], R10 ;  /* 0x0003dc0a01007387 */ /* 0x000fe80000100800 */
[----:B------:R-:W-:Y:S01]  /*5110*/  STL [R1+0x3d8], R20 ;  /* 0x0003d81401007387 */ /* 0x000fe20000100800 */
[----:B---3--:R-:W-:-:S03]  /*5120*/  IMAD R21, R21, c[0x0][0x190], RZ ;  /* 0x0000640015157a24 */ /* 0x008fc600078e02ff */
[----:B------:R-:W-:Y:S04]  /*5130*/  STL [R1+0x1418], R20 ;  /* 0x0014181401007387 */ /* 0x000fe80000100800 */
[----:B------:R-:W-:Y:S04]  /*5140*/  STL [R1+0x3d4], R21 ;  /* 0x0003d41501007387 */ /* 0x000fe80000100800 */
[----:B------:R-:W-:Y:S04]  /*5150*/  STL [R1+0x1414], R21 ;  /* 0x0014141501007387 */ /* 0x000fe80000100800 */
[----:B------:R-:W-:Y:S04]  /*5160*/  STL [R1+0x3d0], R22 ;  /* 0x0003d01601007387 */ /* 0x000fe80000100800 */
[----:B------:R-:W-:Y:S04]  /*5170*/  STL [R1+0x1410], R22 ;  /* 0x0014101601007387 */ /* 0x000fe80000100800 */
[----:B------:R-:W-:Y:S04]  /*5180*/  STL [R1+0x3cc], R23 ;  /* 0x0003cc1701007387 */ /* 0x000fe80000100800 */
[----:B------:R1:W-:Y:S04]  /*5190*/  STL [R1+0x140c], R23 ;  /* 0x00140c1701007387 */ /* 0x0003e80000100800 */
[----:B------:R-:W-:Y:S04]  /*51a0*/  STL [R1+0x3c8], R24 ;  /* 0x0003c81801007387 */ /* 0x000fe80000100800 */
[----:B------:R-:W-:Y:S04]  /*51b0*/  STL [R1+0x1408], R24 ;  /* 0x0014081801007387 */ /* 0x000fe80000100800 */
[----:B-1----:R-:W2:Y:S01]  /*51c0*/  LDL R23, [R1+0x490] ;  /* 0x0004900001177983 */ /* 0x002ea20000100800 */
[----:B------:R-:W-:-:S02]  /*51d0*/  IMAD R26, R26, c[0x0][0x190], RZ ;  /* 0x000064001a1a7a24 */ /* 0x000fc400078e02ff */
[----:B------:R-:W-:Y:S01]  /*51e0*/  IMAD R27, R27, c[0x0][0x190], RZ ;  /* 0x000064001b1b7a24 */ /* 0x000fe200078e02ff */
[----:B------:R-:W-:Y:S01]  /*51f0*/  STL [R1+0x3c4], R25 ;  /* 0x0003c41901007387 */ /* 0x000fe20000100800 */
[----:B------:R-:W-:-:S03]  /*5200*/  IMAD R28, R28, c[0x0][0x190], RZ ;  /* 0x000064001c1c7a24 */ /* 0x000fc600078e02ff */
[----:B------:R1:W-:Y:S01]  /*5210*/  STL [R1+0x141c], R25 ;  /* 0x00141c1901007387 */ /* 0x0003e20000100800 */
[----:B------:R-:W-:-:S03]  /*5220*/  IMAD R29, R29, c[0x0][0x190], RZ ;  /* 0x000064001d1d7a24 */ /* 0x000fc600078e02ff */
[----:B-1----:R-:W3:Y:S04]  /*5230*/  LDL R25, [R1+0x46c] ;  /* 0x00046c0001197983 */ /* 0x002ee80000100800 */
[----:B------:R-:W-:Y:S04]  /*5240*/  STL [R1+0x3c0], R26 ;  /* 0x0003c01a01007387 */ /* 0x000fe80000100800 */
[----:B------:R1:W-:Y:S01]  /*5250*/  STL [R1+0x1420], R26 ;  /* 0x0014201a01007387 */ /* 0x0003e20000100800 */
[----:B------:R-:W-:-:S03]  /*5260*/  IMAD R12, R2, c[0x0][0x190], RZ ;  /* 0x00006400020c7a24 */ /* 0x000fc600078e02ff */
[----:B-1----:R-:W4:Y:S04]  /*5270*/  LDL R26, [R1+0x470] ;  /* 0x00047000011a7983 */ /* 0x002f280000100800 */
[----:B------:R-:W-:Y:S04]  /*5280*/  STL [R1+0x3bc], R27 ;  /* 0x0003bc1b01007387 */ /* 0x000fe80000100800 */
[----:B------:R1:W-:Y:S01]  /*5290*/  STL [R1+0x1424], R27 ;  /* 0x0014241b01007387 */ /* 0x0003e20000100800 */
[----:B------:R-:W-:-:S03]  /*52a0*/  IMAD R14, R3, c[0x0][0x190], RZ ;  /* 0x00006400030e7a24 */ /* 0x000fc600078e02ff */
[----:B-1----:R-:W3:Y:S04]  /*52b0*/  LDL R27, [R1+0x474] ;  /* 0x00047400011b7983 */ /* 0x002ee80000100800 */
[----:B------:R-:W-:Y:S04]  /*52c0*/  STL [R1+0x3b8], R28 ;  /* 0x0003b81c01007387 */ /* 0x000fe80000100800 */
[----:B------:R1:W-:Y:S01]  /*52d0*/  STL [R1+0x1428], R28 ;  /* 0x0014281c01007387 */ /* 0x0003e20000100800 */
[----:B------:R-:W-:-:S03]  /*52e0*/  IMAD R13, R4, c[0x0][0x190], RZ ;  /* 0x00006400040d7a24 */ /* 0x000fc600078e02ff */
[----:B-1----:R-:W3:Y:S04]  /*52f0*/  LDL R28, [R1+0x478] ;  /* 0x00047800011c7983 */ /* 0x002ee80000100800 */
[----:B------:R-:W-:Y:S04]  /*5300*/  STL [R1+0x3b4], R29 ;  /* 0x0003b41d01007387 */ /* 0x000fe80000100800 */
[----:B------:R1:W-:Y:S04]  /*5310*/  STL [R1+0x142c], R29 ;  /* 0x00142c1d01007387 */ /* 0x0003e80000100800 */
[----:B-1----:R-:W3:Y:S04]  /*5320*/  LDL R29, [R1+0x47c] ;  /* 0x00047c00011d7983 */ /* 0x002ee80000100800 */
[----:B------:R-:W-:Y:S04]  /*5330*/  STL [R1+0x3b0], R12 ;  /* 0x0003b00c01007387 */ /* 0x000fe80000100800 */
[----:B------:R1:W-:Y:S04]  /*5340*/  STL [R1+0x1430], R12 ;  /* 0x0014300c01007387 */ /* 0x0003e80000100800 */
[----:B-1----:R-:W3:Y:S04]  /*5350*/  LDL R12, [R1+0x480] ;  /* 0x00048000010c7983 */ /* 0x002ee80000100800 */
[----:B------:R-:W-:Y:S04]  /*5360*/  STL [R1+0x3ac], R14 ;  /* 0x0003ac0e01007387 */ /* 0x000fe80000100800 */
[----:B------:R1:W-:Y:S04]  /*5370*/  STL [R1+0x1434], R14 ;  /* 0x0014340e01007387 */ /* 0x0003e80000100800 */
[----:B-1----:R-:W4:Y:S04]  /*5380*/  LDL R14, [R1+0x484] ;  /* 0x00048400010e7983 */ /* 0x002f280000100800 */
[----:B------:R-:W-:Y:S04]  /*5390*/  STL [R1+0x3a8], R13 ;  /* 0x0003a80d01007387 */ /* 0x000fe80000100800 */
[----:B------:R1:W-:Y:S04]  /*53a0*/  STL [R1+0x1438], R13 ;  /* 0x0014380d01007387 */ /* 0x0003e80000100800 */
[----:B-1----:R-:W4:Y:S01]  /*53b0*/  LDL R13, [R1+0x48c] ;  /* 0x00048c00010d7983 */ /* 0x002f220000100800 */
[----:B------:R-:W-:Y:S01]  /*53c0*/  ISETP.NE.AND P1, PT, RZ, c[0x0][0x178], PT ;  /* 0x00005e00ff007a0c */ /* 0x000fe20003f25270 */
[----:B------:R-:W-:-:S02]  /*53d0*/  IMAD R11, R5, c[0x0][0x190], RZ ;  /* 0x00006400050b7a24 */ /* 0x000fc400078e02ff */
[----:B------:R-:W-:Y:S02]  /*53e0*/  IMAD.MOV.U32 R24, RZ, RZ, R18 ;  /* 0x000000ffff187224 */ /* 0x000fe400078e0012 */
[----:B------:R-:W-:Y:S02]  /*53f0*/  IMAD R18, R6, c[0x0][0x190], RZ ;  /* 0x0000640006127a24 */ /* 0x000fe400078e02ff */
[----:B------:R-:W-:Y:S01]  /*5400*/  IMAD.MOV.U32 R22, RZ, RZ, R19 ;  /* 0x000000ffff167224 */ /* 0x000fe200078e0013 */
[----:B------:R-:W-:Y:S01]  /*5410*/  STL [R1+0x3a4], R11 ;  /* 0x0003a40b01007387 */ /* 0x000fe20000100800 */
[----:B------:R-:W-:Y:S02]  /*5420*/  IMAD R19, R7, c[0x0][0x190], RZ ;  /* 0x0000640007137a24 */ /* 0x000fe400078e02ff */
[----:B------:R-:W-:Y:S01]  /*5430*/  IMAD R15, R15, c[0x0][0x190], RZ ;  /* 0x000064000f0f7a24 */ /* 0x000fe200078e02ff */
[----:B------:R-:W-:Y:S01]  /*5440*/  STL [R1+0x143c], R11 ;  /* 0x00143c0b01007387 */ /* 0x000fe20000100800 */
[----:B------:R-:W-:Y:S01]  /*5450*/  @!P1 LOP3.LUT R17, RZ, c[0x0][0x178], RZ, 0x33, !PT ;  /* 0x00005e00ff119a12 */ /* 0x000fe200078e33ff */
[----:B------:R-:W-:-:S02]  /*5460*/  IMAD R9, R9, c[0x0][0x190], RZ ;  /* 0x0000640009097a24 */ /* 0x000fc400078e02ff */
[----:B------:R-:W-:Y:S02]  /*5470*/  STL [R1+0x3a0], R18 ;  /* 0x0003a01201007387 */ /* 0x000fe40000100800 */
[----:B------:R-:W-:Y:S02]  /*5480*/  IMAD R10, R17, c[0x0][0x184], RZ ;  /* 0x00006100110a7a24 */ /* 0x000fe400078e02ff */
[----:B------:R-:W-:Y:S04]  /*5490*/  STL [R1+0x1440], R18 ;  /* 0x0014401201007387 */ /* 0x000fe80000100800 */
[----:B------:R-:W-:Y:S04]  /*54a0*/  STL [R1+0x39c], R19 ;  /* 0x00039c1301007387 */ /* 0x000fe80000100800 */
[----:B------:R-:W-:Y:S04]  /*54b0*/  STL [R1+0x398], R15 ;  /* 0x0003980f01007387 */ /* 0x000fe80000100800 */
[----:B------:R-:W4:Y:S04]  /*54c0*/  LDL R17, [R1+0x468] ;  /* 0x0004680001117983 */ /* 0x000f280000100800 */
[----:B------:R-:W-:Y:S01]  /*54d0*/  STL [R1+0x394], R9 ;  /* 0x0003940901007387 */ /* 0x000fe20000100800 */
[----:B--2---:R-:W-:-:S04]  /*54e0*/  LEA R20, P1, R23, R8, 0x2 ;  /* 0x0000000817147211 */ /* 0x004fc800078210ff */
[----:B-----5:R-:W-:-:S05]  /*54f0*/  LEA.HI.X.SX32 R21, R23, R0, 0x2, P1 ;  /* 0x0000000017157211 */ /* 0x020fca00008f16ff */
[----:B------:R1:W-:Y:S04]  /*5500*/  STL.64 [R1+0x1d8], R20 ;  /* 0x0001d81401007387 */ /* 0x0003e80000100a00 */
[----:B------:R-:W2:Y:S04]  /*5510*/  LDL R23, [R1+0x45c] ;  /* 0x00045c0001177983 */ /* 0x000ea80000100800 */
[----:B-1----:R-:W5:Y:S04]  /*5520*/  LDL R20, [R1+0x464] ;  /* 0x0004640001147983 */ /* 0x002f680000100800 */
[----:B------:R-:W2:Y:S01]  /*5530*/  LDL R21, [R1+0x460] ;  /* 0x0004600001157983 */ /* 0x000ea20000100800 */
[----:B------:R-:W-:-:S05]  /*5540*/  IMAD R16, R16, c[0x0][0x190], RZ ;  /* 0x0000640010107a24 */ /* 0x000fca00078e02ff */
[----:B------:R-:W-:Y:S04]  /*5550*/  STL [R1+0x390], R16 ;  /* 0x0003901001007387 */ /* 0x000fe80000100800 */
[----:B------:R-:W-:Y:S04]  /*5560*/  STL [R1+0x488], R10 ;  /* 0x0004880a01007387 */ /* 0x000fe80000100800 */
[----:B------:R-:W2:Y:S01]  /*5570*/  LDL R18, [R1+0x458] ;  /* 0x0004580001127983 */ /* 0x000ea20000100800 */
[----:B---3--:R-:W-:-:S04]  /*5580*/  LEA R6, P6, R12, R8, 0x2 ;  /* 0x000000080c067211 */ /* 0x008fc800078c10ff */
[----:B------:R-:W-:Y:S02]  /*5590*/  LEA.HI.X.SX32 R7, R12, R0, 0x2, P6 ;  /* 0x000000000c077211 */ /* 0x000fe400030f16ff */
[----:B----4-:R-:W-:-:S04]  /*55a0*/  LEA R4, P1, R14, R8, 0x2 ;  /* 0x000000080e047211 */ /* 0x010fc800078210ff */
[----:B------:R-:W-:Y:S02]  /*55b0*/  LEA.HI.X.SX32 R5, R14, R0, 0x2, P1 ;  /* 0x000000000e057211 */ /* 0x000fe400008f16ff */
[----:B------:R-:W-:-:S04]  /*55c0*/  LEA R2, P4, R13, R8, 0x2 ;  /* 0x000000080d027211 */ /* 0x000fc800078810ff */
[----:B------:R-:W-:-:S05]  /*55d0*/  LEA.HI.X.SX32 R3, R13, R0, 0x2, P4 ;  /* 0x000000000d037211 */ /* 0x000fca00020f16ff */
[----:B------:R1:W-:Y:S04]  /*55e0*/  STL.64 [R1+0x1d0], R2 ;  /* 0x0001d00201007387 */ /* 0x0003e80000100a00 */
[----:B------:R-:W3:Y:S04]  /*55f0*/  LDL R11, [R1+0x454] ;  /* 0x00045400010b7983 */ /* 0x000ee80000100800 */
[----:B------:R-:W4:Y:S04]  /*5600*/  LDL R13, [R1+0x450] ;  /* 0x00045000010d7983 */ /* 0x000f280000100800 */
[----:B------:R1:W-:Y:S02]  /*5610*/  STL.64 [R1+0x1c8], R4 ;  /* 0x0001c80401007387 */ /* 0x0003e40000100a00 */
[----:B-1----:R-:W-:-:S02]  /*5620*/  LEA R2, P4, R29, R8, 0x2 ;  /* 0x000000081d027211 */ /* 0x002fc400078810ff */
[----:B------:R-:W4:Y:S02]  /*5630*/  LDL R14, [R1+0x44c] ;  /* 0x00044c00010e7983 */ /* 0x000f240000100800 */
[----:B------:R-:W-:Y:S02]  /*5640*/  LEA.HI.X.SX32 R3, R29, R0, 0x2, P4 ;  /* 0x000000001d037211 */ /* 0x000fe400020f16ff */
[----:B------:R1:W-:Y:S04]  /*5650*/  STL.64 [R1+0x1e0], R6 ;  /* 0x0001e00601007387 */ /* 0x0003e80000100a00 */
[----:B------:R-:W4:Y:S01]  /*5660*/  LDL R12, [R1+0x448] ;  /* 0x00044800010c7983 */ /* 0x000f220000100800 */
[----:B------:R-:W-:-:S03]  /*5670*/  LEA R4, P1, R28, R8, 0x2 ;  /* 0x000000081c047211 */ /* 0x000fc600078210ff */
[----:B------:R-:W4:Y:S01]  /*5680*/  LDL R29, [R1+0x444] ;  /* 0x00044400011d7983 */ /* 0x000f220000100800 */
[----:B------:R-:W-:-:S03]  /*5690*/  LEA.HI.X.SX32 R5, R28, R0, 0x2, P1 ;  /* 0x000000001c057211 */ /* 0x000fc600008f16ff */
[----:B------:R1:W-:Y:S02]  /*56a0*/  STL.64 [R1+0x1e8], R2 ;  /* 0x0001e80201007387 */ /* 0x0003e40000100a00 */
[C---:B-1----:R-:W-:Y:S02]  /*56b0*/  LEA R6, P6, R27.reuse, R8, 0x2 ;  /* 0x000000081b067211 */ /* 0x042fe400078c10ff */
[----:B------:R-:W4:Y:S02]  /*56c0*/  LDL R28, [R1+0x440] ;  /* 0x00044000011c7983 */ /* 0x000f240000100800 */
[----:B------:R-:W-:Y:S02]  /*56d0*/  LEA.HI.X.SX32 R7, R27, R0, 0x2, P6 ;  /* 0x000000001b077211 */ /* 0x000fe400030f16ff */
[----:B------:R1:W-:Y:S04]  /*56e0*/  STL.64 [R1+0x1c0], R4 ;  /* 0x0001c00401007387 */ /* 0x0003e80000100a00 */
[----:B------:R-:W4:Y:S01]  /*56f0*/  LDL R27, [R1+0x43c] ;  /* 0x00043c00011b7983 */ /* 0x000f220000100800 */
[----:B------:R-:W-:-:S03]  /*5700*/  LEA R2, P4, R26, R8, 0x2 ;  /* 0x000000081a027211 */ /* 0x000fc600078810ff */
[----:B------:R1:W-:Y:S01]  /*5710*/  STL.64 [R1+0x1f0], R6 ;  /* 0x0001f00601007387 */ /* 0x0003e20000100a00 */
[----:B------:R-:W-:-:S03]  /*5720*/  LEA.HI.X.SX32 R3, R26, R0, 0x2, P4 ;  /* 0x000000001a037211 */ /* 0x000fc600020f16ff */
[----:B------:R-:W4:Y:S01]  /*5730*/  LDL R26, [R1+0x438] ;  /* 0x00043800011a7983 */ /* 0x000f220000100800 */
[----:B-1----:R-:W-:-:S03]  /*5740*/  LEA R4, P1, R25, R8, 0x2 ;  /* 0x0000000819047211 */ /* 0x002fc600078210ff */
[----:B------:R5:W-:Y:S01]  /*5750*/  STL.64 [R1+0x1f8], R2 ;  /* 0x0001f80201007387 */ /* 0x000be20000100a00 */
[----:B------:R-:W-:Y:S02]  /*5760*/  LEA.HI.X.SX32 R5, R25, R0, 0x2, P1 ;  /* 0x0000000019057211 */ /* 0x000fe400008f16ff */
[C---:B------:R-:W-:Y:S01]  /*5770*/  LEA R6, P6, R17.reuse, R8, 0x2 ;  /* 0x0000000811067211 */ /* 0x040fe200078c10ff */
[----:B------:R-:W4:Y:S03]  /*5780*/  LDL R25, [R1+0x434] ;  /* 0x0004340001197983 */ /* 0x000f260000100800 */
[----:B------:R-:W-:Y:S01]  /*5790*/  LEA.HI.X.SX32 R7, R17, R0, 0x2, P6 ;  /* 0x0000000011077211 */ /* 0x000fe200030f16ff */
[----:B------:R2:W-:Y:S04]  /*57a0*/  STL.64 [R1+0x200], R4 ;  /* 0x0002000401007387 */ /* 0x0005e80000100a00 */
[----:B------:R1:W-:Y:S01]  /*57b0*/  STL.64 [R1+0x208], R6 ;  /* 0x0002080601007387 */ /* 0x0003e20000100a00 */
[----:B-----5:R-:W-:-:S04]  /*57c0*/  LEA R2, P4, R20, R8, 0x2 ;  /* 0x0000000814027211 */ /* 0x020fc800078810ff */
[----:B------:R-:W-:Y:S02]  /*57d0*/  LEA.HI.X.SX32 R3, R20, R0, 0x2, P4 ;  /* 0x0000000014037211 */ /* 0x000fe400020f16ff */
[C---:B--2---:R-:W-:Y:S01]  /*57e0*/  LEA R4, P1, R21.reuse, R8, 0x2 ;  /* 0x0000000815047211 */ /* 0x044fe200078210ff */
[----:B------:R-:W2:Y:S03]  /*57f0*/  LDL R20, [R1+0x430] ;  /* 0x0004300001147983 */ /* 0x000ea60000100800 */
[----:B------:R-:W-:Y:S01]  /*5800*/  LEA.HI.X.SX32 R5, R21, R0, 0x2, P1 ;  /* 0x0000000015057211 */ /* 0x000fe200008f16ff */
[----:B------:R5:W-:Y:S04]  /*5810*/  STL.64 [R1+0x210], R2 ;  /* 0x0002100201007387 */ /* 0x000be80000100a00 */
[----:B------:R-:W2:Y:S01]  /*5820*/  LDL R21, [R1+0x42c] ;  /* 0x00042c0001157983 */ /* 0x000ea20000100800 */
[----:B-1----:R-:W-:-:S03]  /*5830*/  LEA R6, P6, R23, R8, 0x2 ;  /* 0x0000000817067211 */ /* 0x002fc600078c10ff */
[----:B------:R3:W-:Y:S01]  /*5840*/  STL.64 [R1+0x218], R4 ;  /* 0x0002180401007387 */ /* 0x0007e20000100a00 */
[----:B------:R-:W-:-:S03]  /*5850*/  LEA.HI.X.SX32 R7, R23, R0, 0x2, P6 ;  /* 0x0000000017077211 */ /* 0x000fc600030f16ff */
[----:B------:R-:W2:Y:S01]  /*5860*/  LDL R23, [R1+0x428] ;  /* 0x0004280001177983 */ /* 0x000ea20000100800 */
[----:B-----5:R-:W-:-:S03]  /*5870*/  LEA R2, P4, R18, R8, 0x2 ;  /* 0x0000000812027211 */ /* 0x020fc600078810ff */
[----:B------:R4:W-:Y:S01]  /*5880*/  STL.64 [R1+0x220], R6 ;  /* 0x0002200601007387 */ /* 0x0009e20000100a00 */
[----:B------:R-:W-:-:S03]  /*5890*/  LEA.HI.X.SX32 R3, R18, R0, 0x2, P4 ;  /* 0x0000000012037211 */ /* 0x000fc600020f16ff */
[----:B------:R-:W5:Y:S04]  /*58a0*/  LDL R17, [R1+0x424] ;  /* 0x0004240001117983 */ /* 0x000f680000100800 */
[----:B------:R1:W-:Y:S01]  /*58b0*/  STL.64 [R1+0x228], R2 ;  /* 0x0002280201007387 */ /* 0x0003e20000100a00 */
[-C--:B---3--:R-:W-:Y:S02]  /*58c0*/  LEA R4, P1, R11, R8.reuse, 0x2 ;  /* 0x000000080b047211 */ /* 0x088fe400078210ff */
[----:B----4-:R-:W-:Y:S02]  /*58d0*/  LEA R6, P6, R13, R8, 0x2 ;  /* 0x000000080d067211 */ /* 0x010fe400078c10ff */
[-C--:B------:R-:W-:Y:S02]  /*58e0*/  LEA.HI.X.SX32 R5, R11, R0.reuse, 0x2, P1 ;  /* 0x000000000b057211 */ /* 0x080fe400008f16ff */
[----:B------:R-:W-:-:S03]  /*58f0*/  LEA.HI.X.SX32 R7, R13, R0, 0x2, P6 ;  /* 0x000000000d077211 */ /* 0x000fc600030f16ff */
[----:B------:R3:W-:Y:S01]  /*5900*/  STL.64 [R1+0x230], R4 ;  /* 0x0002300401007387 */ /* 0x0007e20000100a00 */
[----:B-1----:R-:W-:-:S03]  /*5910*/  LEA R2, P4, R14, R8, 0x2 ;  /* 0x000000080e027211 */ /* 0x002fc600078810ff */
[----:B------:R1:W-:Y:S01]  /*5920*/  STL.64 [R1+0x238], R6 ;  /* 0x0002380601007387 */ /* 0x0003e20000100a00 */
[----:B------:R-:W-:Y:S02]  /*5930*/  LEA.HI.X.SX32 R3, R14, R0, 0x2, P4 ;  /* 0x000000000e037211 */ /* 0x000fe400020f16ff */
[CC--:B---3--:R-:W-:Y:S02]  /*5940*/  LEA R4, P1, R12.reuse, R8.reuse, 0x2 ;  /* 0x000000080c047211 */ /* 0x0c8fe400078210ff */
[C---:B-1----:R-:W-:Y:S02]  /*5950*/  LEA R6, P6, R29.reuse, R8, 0x2 ;  /* 0x000000081d067211 */ /* 0x042fe400078c10ff */
[-C--:B------:R-:W-:Y:S01]  /*5960*/  LEA.HI.X.SX32 R5, R12, R0.reuse, 0x2, P1 ;  /* 0x000000000c057211 */ /* 0x080fe200008f16ff */
[----:B------:R1:W-:Y:S01]  /*5970*/  STL.64 [R1+0x240], R2 ;  /* 0x0002400201007387 */ /* 0x0003e20000100a00 */
[----:B------:R-:W-:-:S03]  /*5980*/  LEA.HI.X.SX32 R7, R29, R0, 0x2, P6 ;  /* 0x000000001d077211 */ /* 0x000fc600030f16ff */
[----:B------:R3:W-:Y:S04]  /*5990*/  STL.64 [R1+0x248], R4 ;  /* 0x0002480401007387 */ /* 0x0007e80000100a00 */
[----:B------:R-:W4:Y:S01]  /*59a0*/  LDL R18, [R1+0x418] ;  /* 0x0004180001127983 */ /* 0x000f220000100800 */
[----:B-1----:R-:W-:-:S03]  /*59b0*/  LEA R2, P4, R28, R8, 0x2 ;  /* 0x000000081c027211 */ /* 0x002fc600078810ff */
[----:B------:R1:W-:Y:S01]  /*59c0*/  STL.64 [R1+0x250], R6 ;  /* 0x0002500601007387 */ /* 0x0003e20000100a00 */
[----:B------:R-:W-:-:S03]  /*59d0*/  LEA.HI.X.SX32 R3, R28, R0, 0x2, P4 ;  /* 0x000000001c037211 */ /* 0x000fc600020f16ff */
[----:B------:R-:W4:Y:S01]  /*59e0*/  LDL R11, [R1+0x414] ;  /* 0x00041400010b7983 */ /* 0x000f220000100800 */
[----:B---3--:R-:W-:-:S03]  /*59f0*/  LEA R4, P1, R27, R8, 0x2 ;  /* 0x000000081b047211 */ /* 0x008fc600078210ff */
[----:B------:R-:W3:Y:S01]  /*5a00*/  LDL R13, [R1+0x410] ;  /* 0x00041000010d7983 */ /* 0x000ee20000100800 */
[----:B------:R-:W-:-:S03]  /*5a10*/  LEA.HI.X.SX32 R5, R27, R0, 0x2, P1 ;  /* 0x000000001b057211 */ /* 0x000fc600008f16ff */
[----:B------:R1:W-:Y:S02]  /*5a20*/  STL.64 [R1+0x258], R2 ;  /* 0x0002580201007387 */ /* 0x0003e40000100a00 */
[C---:B-1----:R-:W-:Y:S02]  /*5a30*/  LEA R6, P6, R26.reuse, R8, 0x2 ;  /* 0x000000081a067211 */ /* 0x042fe400078c10ff */
[----:B------:R-:W3:Y:S04]  /*5a40*/  LDL R14, [R1+0x40c] ;  /* 0x00040c00010e7983 */ /* 0x000ee80000100800 */
[----:B------:R-:W3:Y:S01]  /*5a50*/  LDL R12, [R1+0x408] ;  /* 0x00040800010c7983 */ /* 0x000ee20000100800 */
[----:B------:R-:W-:-:S03]  /*5a60*/  LEA.HI.X.SX32 R7, R26, R0, 0x2, P6 ;  /* 0x000000001a077211 */ /* 0x000fc600030f16ff */
[----:B------:R2:W-:Y:S04]  /*5a70*/  STL.64 [R1+0x260], R4 ;  /* 0x0002600401007387 */ /* 0x0005e80000100a00 */
[----:B------:R-:W3:Y:S01]  /*5a80*/  LDL R29, [R1+0x404] ;  /* 0x00040400011d7983 */ /* 0x000ee20000100800 */
[----:B------:R-:W-:-:S03]  /*5a90*/  LEA R2, P4, R25, R8, 0x2 ;  /* 0x0000000819027211 */ /* 0x000fc600078810ff */
[----:B------:R-:W3:Y:S01]  /*5aa0*/  LDL R28, [R1+0x400] ;  /* 0x00040000011c7983 */ /* 0x000ee20000100800 */
[----:B------:R-:W-:-:S03]  /*5ab0*/  LEA.HI.X.SX32 R3, R25, R0, 0x2, P4 ;  /* 0x0000000019037211 */ /* 0x000fc600020f16ff */
[----:B------:R1:W-:Y:S04]  /*5ac0*/  STL.64 [R1+0x268], R6 ;  /* 0x0002680601007387 */ /* 0x0003e80000100a00 */
[----:B------:R-:W3:Y:S04]  /*5ad0*/  LDL R27, [R1+0x3fc] ;  /* 0x0003fc00011b7983 */ /* 0x000ee80000100800 */
[----:B------:R-:W3:Y:S04]  /*5ae0*/  LDL R26, [R1+0x3f8] ;  /* 0x0003f800011a7983 */ /* 0x000ee80000100800 */
[----:B------:R1:W-:Y:S04]  /*5af0*/  STL.64 [R1+0x270], R2 ;  /* 0x0002700201007387 */ /* 0x0003e80000100a00 */
[----:B------:R-:W3:Y:S01]  /*5b00*/  LDL R25, [R1+0x3f4] ;  /* 0x0003f40001197983 */ /* 0x000ee20000100800 */
[----:B--2---:R-:W-:-:S04]  /*5b10*/  LEA R4, P1, R20, R8, 0x2 ;  /* 0x0000000814047211 */ /* 0x004fc800078210ff */
[----:B------:R-:W-:Y:S02]  /*5b20*/  LEA.HI.X.SX32 R5, R20, R0, 0x2, P1 ;  /* 0x0000000014057211 */ /* 0x000fe400008f16ff */
[----:B------:R-:W2:Y:S01]  /*5b30*/  LDL R20, [R1+0x3f0] ;  /* 0x0003f00001147983 */ /* 0x000ea20000100800 */
[----:B-1----:R-:W-:-:S03]  /*5b40*/  LEA R6, P6, R21, R8, 0x2 ;  /* 0x0000000815067211 */ /* 0x002fc600078c10ff */
[----:B------:R1:W-:Y:S01]  /*5b50*/  STL.64 [R1+0x278], R4 ;  /* 0x0002780401007387 */ /* 0x0003e20000100a00 */
[----:B------:R-:W-:-:S03]  /*5b60*/  LEA.HI.X.SX32 R7, R21, R0, 0x2, P6 ;  /* 0x0000000015077211 */ /* 0x000fc600030f16ff */
[----:B------:R-:W2:Y:S01]  /*5b70*/  LDL R21, [R1+0x3ec] ;  /* 0x0003ec0001157983 */ /* 0x000ea20000100800 */
[C---:B------:R-:W-:Y:S01]  /*5b80*/  LEA R2, P4, R23.reuse, R8, 0x2 ;  /* 0x0000000817027211 */ /* 0x040fe200078810ff */
[----:B-1----:R-:W-:Y:S02]  /*5b90*/  IMAD.MOV.U32 R5, RZ, RZ, R22 ;  /* 0x000000ffff057224 */ /* 0x002fe400078e0016 */
[----:B------:R-:W2:Y:S01]  /*5ba0*/  LDL R22, [R1+0x3e8] ;  /* 0x0003e80001167983 */ /* 0x000ea20000100800 */
[----:B------:R-:W-:-:S03]  /*5bb0*/  LEA.HI.X.SX32 R3, R23, R0, 0x2, P4 ;  /* 0x0000000017037211 */ /* 0x000fc600020f16ff */
[----:B------:R1:W-:Y:S04]  /*5bc0*/  STL.64 [R1+0x280], R6 ;  /* 0x0002800601007387 */ /* 0x0003e80000100a00 */
[----:B------:R-:W2:Y:S01]  /*5bd0*/  LDL R23, [R1+0x3e4] ;  /* 0x0003e40001177983 */ /* 0x000ea20000100800 */
[-C--:B-1----:R-:W-:Y:S01]  /*5be0*/  LEA R6, P6, R24, R8.reuse, 0x2 ;  /* 0x0000000818067211 */ /* 0x082fe200078c10ff */
[----:B------:R-:W-:Y:S02]  /*5bf0*/  IMAD.MOV.U32 R7, RZ, RZ, R24 ;  /* 0x000000ffff077224 */ /* 0x000fe400078e0018 */
[----:B------:R-:W2:Y:S01]  /*5c00*/  LDL R24, [R1+0x3e0] ;  /* 0x0003e00001187983 */ /* 0x000ea20000100800 */
[----:B-----5:R-:W-:-:S03]  /*5c10*/  LEA R4, P1, R17, R8, 0x2 ;  /* 0x0000000811047211 */ /* 0x020fc600078210ff */
[----:B------:R1:W-:Y:S01]  /*5c20*/  STL.64 [R1+0x288], R2 ;  /* 0x0002880201007387 */ /* 0x0003e20000100a00 */
[----:B------:R-:W-:Y:S02]  /*5c30*/  LEA.HI.X.SX32 R7, R7, R0, 0x2, P6 ;  /* 0x0000000007077211 */ /* 0x000fe400030f16ff */
[----:B-1----:R-:W-:Y:S01]  /*5c40*/  LEA R2, P4, R5, R8, 0x2 ;  /* 0x0000000805027211 */ /* 0x002fe200078810ff */
[----:B------:R-:W-:Y:S01]  /*5c50*/  IMAD.MOV.U32 R3, RZ, RZ, R5 ;  /* 0x000000ffff037224 */ /* 0x000fe200078e0005 */
[-C--:B------:R-:W-:Y:S02]  /*5c60*/  LEA.HI.X.SX32 R5, R17, R0.reuse, 0x2, P1 ;  /* 0x0000000011057211 */ /* 0x080fe400008f16ff */
[----:B------:R-:W5:Y:S02]  /*5c70*/  LDL R17, [R1+0x3dc] ;  /* 0x0003dc0001117983 */ /* 0x000f640000100800 */
[----:B------:R-:W-:Y:S02]  /*5c80*/  LEA.HI.X.SX32 R3, R3, R0, 0x2, P4 ;  /* 0x0000000003037211 */ /* 0x000fe400020f16ff */
[----:B------:R4:W-:Y:S04]  /*5c90*/  STL.64 [R1+0x290], R4 ;  /* 0x0002900401007387 */ /* 0x0009e80000100a00 */
[----:B------:R1:W-:Y:S04]  /*5ca0*/  STL.64 [R1+0x298], R6 ;  /* 0x0002980601007387 */ /* 0x0003e80000100a00 */
[----:B------:R3:W-:Y:S01]  /*5cb0*/  STL.64 [R1+0x2a0], R2 ;  /* 0x0002a00201007387 */ /* 0x0007e20000100a00 */
[----:B----4-:R-:W-:-:S04]  /*5cc0*/  LEA R4, P1, R18, R8, 0x2 ;  /* 0x0000000812047211 */ /* 0x010fc800078210ff */
[----:B------:R-:W-:Y:S02]  /*5cd0*/  LEA.HI.X.SX32 R5, R18, R0, 0x2, P1 ;  /* 0x0000000012057211 */ /* 0x000fe400008f16ff */
[----:B------:R-:W4:Y:S01]  /*5ce0*/  LDL.LU R18, [R1+0x1440] ;  /* 0x0014400001127983 */ /* 0x000f220000300800 */
[-C--:B-1----:R-:W-:Y:S02]  /*5cf0*/  LEA R6, P6, R11, R8.reuse, 0x2 ;  /* 0x000000080b067211 */ /* 0x082fe400078c10ff */
[----:B---3--:R-:W-:Y:S02]  /*5d00*/  LEA R2, P4, R13, R8, 0x2 ;  /* 0x000000080d027211 */ /* 0x008fe400078810ff */
[-C--:B------:R-:W-:Y:S01]  /*5d10*/  LEA.HI.X.SX32 R7, R11, R0.reuse, 0x2, P6 ;  /* 0x000000000b077211 */ /* 0x080fe200030f16ff */
[----:B------:R1:W-:Y:S01]  /*5d20*/  STL.64 [R1+0x2a8], R4 ;  /* 0x0002a80401007387 */ /* 0x0003e20000100a00 */
[----:B------:R-:W-:-:S03]  /*5d30*/  LEA.HI.X.SX32 R3, R13, R0, 0x2, P4 ;  /* 0x000000000d037211 */ /* 0x000fc600020f16ff */
[----:B------:R-:W3:Y:S04]  /*5d40*/  LDL.LU R11, [R1+0x143c] ;  /* 0x00143c00010b7983 */ /* 0x000ee80000300800 */
[----:B------:R1:W-:Y:S02]  /*5d50*/  STL.64 [R1+0x2b0], R6 ;  /* 0x0002b00601007387 */ /* 0x0003e40000100a00 */
[C---:B-1----:R-:W-:Y:S02]  /*5d60*/  LEA R4, P1, R14.reuse, R8, 0x2 ;  /* 0x000000080e047211 */ /* 0x042fe400078210ff */
[----:B------:R-:W3:Y:S02]  /*5d70*/  LDL.LU R13, [R1+0x1438] ;  /* 0x00143800010d7983 */ /* 0x000ee40000300800 */
[----:B------:R-:W-:-:S02]  /*5d80*/  LEA.HI.X.SX32 R5, R14, R0, 0x2, P1 ;  /* 0x000000000e057211 */ /* 0x000fc400008f16ff */
[----:B------:R1:W-:Y:S01]  /*5d90*/  STL.64 [R1+0x2b8], R2 ;  /* 0x0002b80201007387 */ /* 0x0003e20000100a00 */
[----:B------:R-:W-:-:S03]  /*5da0*/  LEA R6, P6, R12, R8, 0x2 ;  /* 0x000000080c067211 */ /* 0x000fc600078c10ff */
[----:B------:R-:W3:Y:S01]  /*5db0*/  LDL.LU R14, [R1+0x1434] ;  /* 0x00143400010e7983 */ /* 0x000ee20000300800 */
[----:B------:R-:W-:-:S03]  /*5dc0*/  LEA.HI.X.SX32 R7, R12, R0, 0x2, P6 ;  /* 0x000000000c077211 */ /* 0x000fc600030f16ff */
[----:B------:R1:W-:Y:S02]  /*5dd0*/  STL.64 [R1+0x2c0], R4 ;  /* 0x0002c00401007387 */ /* 0x0003e40000100a00 */
[C---:B-1----:R-:W-:Y:S02]  /*5de0*/  LEA R2, P4, R29.reuse, R8, 0x2 ;  /* 0x000000081d027211 */ /* 0x042fe400078810ff */
[----:B------:R-:W3:Y:S02]  /*5df0*/  LDL.LU R12, [R1+0x1430] ;  /* 0x00143000010c7983 */ /* 0x000ee40000300800 */
[----:B------:R-:W-:Y:S02]  /*5e00*/  LEA.HI.X.SX32 R3, R29, R0, 0x2, P4 ;  /* 0x000000001d037211 */ /* 0x000fe400020f16ff */
        /* <DEDUP_REMOVED lines=8> */
[C---:B------:R-:W-:Y:S01]  /*5e90*/  LEA R2, P4, R26.reuse, R8, 0x2 ;  /* 0x000000081a027211 */ /* 0x040fe200078810ff */
[----:B------:R1:W-:Y:S03]  /*5ea0*/  STL.64 [R1+0x2d8], R4 ;  /* 0x0002d80401007387 */ /* 0x0003e60000100a00 */
[----:B------:R-:W-:Y:S01]  /*5eb0*/  LEA.HI.X.SX32 R3, R26, R0, 0x2, P4 ;  /* 0x000000001a037211 */ /* 0x000fe200020f16ff */
[----:B------:R-:W3:Y:S04]  /*5ec0*/  LDL.LU R27, [R1+0x1424] ;  /* 0x00142400011b7983 */ /* 0x000ee80000300800 */
[----:B------:R2:W-:Y:S01]  /*5ed0*/  STL.64 [R1+0x2e0], R6 ;  /* 0x0002e00601007387 */ /* 0x0005e20000100a00 */
[----:B-1----:R-:W-:-:S03]  /*5ee0*/  LEA R4, P1, R25, R8, 0x2 ;  /* 0x0000000819047211 */ /* 0x002fc600078210ff */
[----:B------:R-:W3:Y:S01]  /*5ef0*/  LDL.LU R26, [R1+0x1420] ;  /* 0x00142000011a7983 */ /* 0x000ee20000300800 */
[----:B------:R-:W-:-:S03]  /*5f00*/  LEA.HI.X.SX32 R5, R25, R0, 0x2, P1 ;  /* 0x0000000019057211 */ /* 0x000fc600008f16ff */
[----:B------:R1:W-:Y:S04]  /*5f10*/  STL.64 [R1+0x2e8], R2 ;  /* 0x0002e80201007387 */ /* 0x0003e80000100a00 */
[----:B------:R-:W3:Y:S04]  /*5f20*/  LDL.LU R25, [R1+0x141c] ;  /* 0x00141c0001197983 */ /* 0x000ee80000300800 */
[----:B------:R1:W-:Y:S01]  /*5f30*/  STL.64 [R1+0x2f0], R4 ;  /* 0x0002f00401007387 */ /* 0x0003e20000100a00 */
[----:B--2---:R-:W-:-:S04]  /*5f40*/  LEA R6, P6, R20, R8, 0x2 ;  /* 0x0000000814067211 */ /* 0x004fc800078c10ff */
[----:B------:R-:W-:Y:S02]  /*5f50*/  LEA.HI.X.SX32 R7, R20, R0, 0x2, P6 ;  /* 0x0000000014077211 */ /* 0x000fe400030f16ff */
[----:B------:R-:W2:Y:S01]  /*5f60*/  LDL.LU R20, [R1+0x1418] ;  /* 0x0014180001147983 */ /* 0x000ea20000300800 */
[----:B-1----:R-:W-:-:S04]  /*5f70*/  LEA R2, P4, R21, R8, 0x2 ;  /* 0x0000000815027211 */ /* 0x002fc800078810ff */
[----:B------:R-:W-:Y:S01]  /*5f80*/  LEA.HI.X.SX32 R3, R21, R0, 0x2, P4 ;  /* 0x0000000015037211 */ /* 0x000fe200020f16ff */
[----:B------:R1:W-:Y:S04]  /*5f90*/  STL.64 [R1+0x2f8], R6 ;  /* 0x0002f80601007387 */ /* 0x0003e80000100a00 */
[----:B------:R-:W3:Y:S01]  /*5fa0*/  LDL.LU R21, [R1+0x1414] ;  /* 0x0014140001157983 */ /* 0x000ee20000300800 */
[----:B------:R-:W-:-:S03]  /*5fb0*/  LEA R4, P1, R22, R8, 0x2 ;  /* 0x0000000816047211 */ /* 0x000fc600078210ff */
[----:B------:R1:W-:Y:S01]  /*5fc0*/  STL.64 [R1+0x300], R2 ;  /* 0x0003000201007387 */ /* 0x0003e20000100a00 */
[----:B------:R-:W-:-:S03]  /*5fd0*/  LEA.HI.X.SX32 R5, R22, R0, 0x2, P1 ;  /* 0x0000000016057211 */ /* 0x000fc600008f16ff */
[----:B------:R-:W4:Y:S01]  /*5fe0*/  LDL.LU R22, [R1+0x1410] ;  /* 0x0014100001167983 */ /* 0x000f220000300800 */
[----:B-1----:R-:W-:-:S04]  /*5ff0*/  LEA R6, P6, R23, R8, 0x2 ;  /* 0x0000000817067211 */ /* 0x002fc800078c10ff */
[----:B------:R-:W-:Y:S01]  /*6000*/  LEA.HI.X.SX32 R7, R23, R0, 0x2, P6 ;  /* 0x0000000017077211 */ /* 0x000fe200030f16ff */
[----:B------:R5:W-:Y:S04]  /*6010*/  STL.64 [R1+0x308], R4 ;  /* 0x0003080401007387 */ /* 0x000be80000100a00 */
[----:B------:R-:W4:Y:S01]  /*6020*/  LDL.LU R23, [R1+0x140c] ;  /* 0x00140c0001177983 */ /* 0x000f220000300800 */
[----:B------:R-:W-:-:S03]  /*6030*/  LEA R2, P4, R24, R8, 0x2 ;  /* 0x0000000818027211 */ /* 0x000fc600078810ff */
[----:B------:R2:W-:Y:S01]  /*6040*/  STL.64 [R1+0x310], R6 ;  /* 0x0003100601007387 */ /* 0x0005e20000100a00 */
[----:B------:R-:W-:-:S03]  /*6050*/  LEA.HI.X.SX32 R3, R24, R0, 0x2, P4 ;  /* 0x0000000018037211 */ /* 0x000fc600020f16ff */
[----:B------:R-:W4:Y:S04]  /*6060*/  LDL.LU R24, [R1+0x1408] ;  /* 0x0014080001187983 */ /* 0x000f280000300800 */
[----:B------:R3:W-:Y:S01]  /*6070*/  STL.64 [R1+0x318], R2 ;  /* 0x0003180201007387 */ /* 0x0007e20000100a00 */
[----:B-----5:R-:W-:-:S04]  /*6080*/  LEA R4, P1, R17, R8, 0x2 ;  /* 0x0000000811047211 */ /* 0x020fc800078210ff */
[----:B------:R-:W-:-:S05]  /*6090*/  LEA.HI.X.SX32 R5, R17, R0, 0x2, P1 ;  /* 0x0000000011057211 */ /* 0x000fca00008f16ff */
[----:B------:R4:W-:Y:S01]  /*60a0*/  STL.64 [R1+0x320], R4 ;  /* 0x0003200401007387 */ /* 0x0009e20000100a00 */
[----:B--2---:R-:W-:-:S04]  /*60b0*/  LEA R6, P6, R20, R8, 0x2 ;  /* 0x0000000814067211 */ /* 0x004fc800078c10ff */
[----:B------:R-:W-:Y:S02]  /*60c0*/  LEA.HI.X.SX32 R7, R20, R0, 0x2, P6 ;  /* 0x0000000014077211 */ /* 0x000fe400030f16ff */
[----:B---3--:R-:W-:-:S04]  /*60d0*/  LEA R2, P4, R21, R8, 0x2 ;  /* 0x0000000815027211 */ /* 0x008fc800078810ff */
[----:B------:R-:W-:Y:S02]  /*60e0*/  LEA.HI.X.SX32 R3, R21, R0, 0x2, P4 ;  /* 0x0000000015037211 */ /* 0x000fe400020f16ff */
[C---:B----4-:R-:W-:Y:S01]  /*60f0*/  LEA R4, P1, R22.reuse, R8, 0x2 ;  /* 0x0000000816047211 */ /* 0x050fe200078210ff */
[----:B------:R1:W-:Y:S03]  /*6100*/  STL.64 [R1+0x328], R6 ;  /* 0x0003280601007387 */ /* 0x0003e60000100a00 */
[----:B------:R-:W-:Y:S01]  /*6110*/  LEA.HI.X.SX32 R5, R22, R0, 0x2, P1 ;  /* 0x0000000016057211 */ /* 0x000fe200008f16ff */
[----:B------:R2:W-:Y:S04]  /*6120*/  STL.64 [R1+0x330], R2 ;  /* 0x0003300201007387 */ /* 0x0005e80000100a00 */
[----:B------:R3:W-:Y:S01]  /*6130*/  STL.64 [R1+0x338], R4 ;  /* 0x0003380401007387 */ /* 0x0007e20000100a00 */
[----:B-1----:R-:W-:-:S02]  /*6140*/  LEA R6, P6, R23, R8, 0x2 ;  /* 0x0000000817067211 */ /* 0x002fc400078c10ff */
[CC--:B--2---:R-:W-:Y:S02]  /*6150*/  LEA R2, P4, R24.reuse, R8.reuse, 0x2 ;  /* 0x0000000818027211 */ /* 0x0c4fe400078810ff */
[----:B---3--:R-:W-:Y:S02]  /*6160*/  LEA R4, P1, R25, R8, 0x2 ;  /* 0x0000000819047211 */ /* 0x008fe400078210ff */
[-C--:B------:R-:W-:Y:S02]  /*6170*/  LEA.HI.X.SX32 R7, R23, R0.reuse, 0x2, P6 ;  /* 0x0000000017077211 */ /* 0x080fe400030f16ff */
[-C--:B------:R-:W-:Y:S02]  /*6180*/  LEA.HI.X.SX32 R3, R24, R0.reuse, 0x2, P4 ;  /* 0x0000000018037211 */ /* 0x080fe400020f16ff */
[----:B------:R-:W-:Y:S01]  /*6190*/  LEA.HI.X.SX32 R5, R25, R0, 0x2, P1 ;  /* 0x0000000019057211 */ /* 0x000fe200008f16ff */
[----:B------:R1:W-:Y:S04]  /*61a0*/  STL.64 [R1+0x340], R6 ;  /* 0x0003400601007387 */ /* 0x0003e80000100a00 */
[----:B------:R2:W-:Y:S04]  /*61b0*/  STL.64 [R1+0x348], R2 ;  /* 0x0003480201007387 */ /* 0x0005e80000100a00 */
[----:B------:R3:W-:Y:S01]  /*61c0*/  STL.64 [R1+0x350], R4 ;  /* 0x0003500401007387 */ /* 0x0007e20000100a00 */
[----:B-1----:R-:W-:-:S02]  /*61d0*/  LEA R6, P6, R26, R8, 0x2 ;  /* 0x000000081a067211 */ /* 0x002fc400078c10ff */
[C---:B--2---:R-:W-:Y:S02]  /*61e0*/  LEA R2, P4, R27.reuse, R8, 0x2 ;  /* 0x000000081b027211 */ /* 0x044fe400078810ff */
[----:B------:R-:W-:Y:S02]  /*61f0*/  LEA.HI.X.SX32 R7, R26, R0, 0x2, P6 ;  /* 0x000000001a077211 */ /* 0x000fe400030f16ff */
[C---:B---3--:R-:W-:Y:S02]  /*6200*/  LEA R4, P1, R28.reuse, R8, 0x2 ;  /* 0x000000081c047211 */ /* 0x048fe400078210ff */
[-C--:B------:R-:W-:Y:S02]  /*6210*/  LEA.HI.X.SX32 R3, R27, R0.reuse, 0x2, P4 ;  /* 0x000000001b037211 */ /* 0x080fe400020f16ff */
[----:B------:R-:W-:Y:S01]  /*6220*/  LEA.HI.X.SX32 R5, R28, R0, 0x2, P1 ;  /* 0x000000001c057211 */ /* 0x000fe200008f16ff */
[----:B------:R1:W-:Y:S04]  /*6230*/  STL.64 [R1+0x358], R6 ;  /* 0x0003580601007387 */ /* 0x0003e80000100a00 */
[----:B------:R2:W-:Y:S04]  /*6240*/  STL.64 [R1+0x360], R2 ;  /* 0x0003600201007387 */ /* 0x0005e80000100a00 */
[----:B------:R3:W-:Y:S01]  /*6250*/  STL.64 [R1+0x368], R4 ;  /* 0x0003680401007387 */ /* 0x0007e20000100a00 */
[----:B-1----:R-:W-:-:S02]  /*6260*/  LEA R6, P6, R29, R8, 0x2 ;  /* 0x000000081d067211 */ /* 0x002fc400078c10ff */
[----:B--2---:R-:W-:Y:S02]  /*6270*/  LEA R2, P4, R12, R8, 0x2 ;  /* 0x000000080c027211 */ /* 0x004fe400078810ff */
[----:B------:R-:W-:Y:S02]  /*6280*/  LEA.HI.X.SX32 R7, R29, R0, 0x2, P6 ;  /* 0x000000001d077211 */ /* 0x000fe400030f16ff */
[----:B---3--:R-:W-:Y:S02]  /*6290*/  LEA R4, P1, R14, R8, 0x2 ;  /* 0x000000080e047211 */ /* 0x008fe400078210ff */
        /* <DEDUP_REMOVED lines=8> */
[C---:B---3--:R-:W-:Y:S02]  /*6320*/  LEA R4, P1, R18.reuse, R8, 0x2 ;  /* 0x0000000812047211 */ /* 0x048fe400078210ff */
[-C--:B------:R-:W-:Y:S02]  /*6330*/  LEA.HI.X.SX32 R3, R11, R0.reuse, 0x2, P4 ;  /* 0x000000000b037211 */ /* 0x080fe400020f16ff */
[----:B------:R-:W-:Y:S01]  /*6340*/  LEA.HI.X.SX32 R5, R18, R0, 0x2, P1 ;  /* 0x0000000012057211 */ /* 0x000fe200008f16ff */
[----:B------:R1:W-:Y:S01]  /*6350*/  STL.64 [R1+0x388], R6 ;  /* 0x0003880601007387 */ /* 0x0003e20000100a00 */
[----:B------:R-:W-:-:S03]  /*6360*/  LEA R12, P6, R19, R8, 0x2 ;  /* 0x00000008130c7211 */ /* 0x000fc600078c10ff */
[----:B------:R2:W-:Y:S01]  /*6370*/  STL.64 [R1+0x1b8], R2 ;  /* 0x0001b80201007387 */ /* 0x0005e20000100a00 */
[----:B------:R-:W-:Y:S01]  /*6380*/  LEA.HI.X.SX32 R13, R19, R0, 0x2, P6 ;  /* 0x00000000130d7211 */ /* 0x000fe200030f16ff */
[----:B------:R-:W-:Y:S02]  /*6390*/  IMAD.MOV.U32 R19, RZ, RZ, c[0x0][0x188] ;  /* 0x00006200ff137624 */ /* 0x000fe400078e00ff */
[----:B------:R3:W-:Y:S01]  /*63a0*/  STL.64 [R1+0x1b0], R4 ;  /* 0x0001b00401007387 */ /* 0x0007e20000100a00 */
[----:B-1----:R-:W-:Y:S01]  /*63b0*/  LEA R6, P4, R15, R8, 0x2 ;  /* 0x000000080f067211 */ /* 0x002fe200078810ff */
[----:B--2---:R-:W-:-:S03]  /*63c0*/  IMAD.SHL.U32 R2, R10, 0x4, RZ ;  /* 0x000000040a027824 */ /* 0x004fc600078e00ff */
[----:B------:R-:W-:Y:S02]  /*63d0*/  LEA.HI.X.SX32 R7, R15, R0, 0x2, P4 ;  /* 0x000000000f077211 */ /* 0x000fe400020f16ff */
[----:B---3--:R-:W-:Y:S01]  /*63e0*/  LEA R4, P1, R9, R8, 0x2 ;  /* 0x0000000809047211 */ /* 0x008fe200078210ff */
[----:B------:R1:W-:Y:S01]  /*63f0*/  STL [R1+0x49c], R2 ;  /* 0x00049c0201007387 */ /* 0x0003e20000100800 */
[----:B------:R-:W-:Y:S02]  /*6400*/  IMAD.SHL.U32 R18, R19, 0x4, RZ ;  /* 0x0000000413127824 */ /* 0x000fe400078e00ff */
[----:B------:R-:W-:Y:S01]  /*6410*/  LEA.HI.X.SX32 R5, R9, R0, 0x2, P1 ;  /* 0x0000000009057211 */ /* 0x000fe200008f16ff */
[----:B------:R2:W-:Y:S01]  /*6420*/  STL.64 [R1+0x1a8], R12 ;  /* 0x0001a80c01007387 */ /* 0x0005e20000100a00 */
[----:B------:R-:W-:Y:S02]  /*6430*/  IMAD.MOV.U32 R25, RZ, RZ, c[0x0][0x188] ;  /* 0x00006200ff197624 */ /* 0x000fe400078e00ff */
[----:B------:R-:W-:Y:S01]  /*6440*/  IMAD.MOV.U32 R20, RZ, RZ, c[0x0][0x188] ;  /* 0x00006200ff147624 */ /* 0x000fe200078e00ff */
[----:B------:R3:W-:Y:S01]  /*6450*/  STL.64 [R1+0x1a0], R6 ;  /* 0x0001a00601007387 */ /* 0x0007e20000100a00 */
[----:B-1----:R-:W-:-:S03]  /*6460*/  IADD3 R2, P6, R2, c[0x0][0x160], RZ ;  /* 0x0000580002027a10 */ /* 0x002fc60007fde0ff */
[----:B------:R1:W-:Y:S01]  /*6470*/  STL.64 [R1+0x198], R4 ;  /* 0x0001980401007387 */ /* 0x0003e20000100a00 */
[----:B------:R-:W-:Y:S01]  /*6480*/  LEA.HI.X.SX32 R3, R10, c[0x0][0x164], 0x2, P6 ;  /* 0x000059000a037a11 */ /* 0x000fe200030f16ff */
[----:B------:R-:W-:Y:S02]  /*6490*/  IMAD R15, R25, 0xc, RZ ;  /* 0x0000000c190f7824 */ /* 0x000fe400078e02ff */
[----:B--2---:R-:W-:Y:S01]  /*64a0*/  IMAD.MOV.U32 R13, RZ, RZ, c[0x0][0x188] ;  /* 0x00006200ff0d7624 */ /* 0x004fe200078e00ff */
[----:B---3--:R-:W-:Y:S02]  /*64b0*/  LEA R6, P4, R16, R8, 0x2 ;  /* 0x0000000810067211 */ /* 0x008fe400078810ff */
[----:B-1----:R-:W-:Y:S02]  /*64c0*/  IADD3 R4, P1, R18, R2, RZ ;  /* 0x0000000212047210 */ /* 0x002fe40007f3e0ff */
[----:B------:R-:W-:Y:S02]  /*64d0*/  LEA.HI.X.SX32 R7, R16, R0, 0x2, P4 ;  /* 0x0000000010077211 */ /* 0x000fe400020f16ff */
[C---:B------:R-:W-:Y:S01]  /*64e0*/  LEA.HI.X.SX32 R5, R20.reuse, R3, 0x2, P1 ;  /* 0x0000000314057211 */ /* 0x040fe200008f16ff */
[----:B------:R-:W-:Y:S01]  /*64f0*/  IMAD.SHL.U32 R13, R13, 0x2, RZ ;  /* 0x000000020d0d7824 */ /* 0x000fe200078e00ff */
[CC--:B------:R-:W-:Y:S01]  /*6500*/  LEA R10, P4, R20.reuse, R2.reuse, 0x3 ;  /* 0x00000002140a7211 */ /* 0x0c0fe200078818ff */
[----:B------:R-:W-:Y:S01]  /*6510*/  IMAD R19, R19, 0x3, RZ ;  /* 0x0000000313137824 */ /* 0x000fe200078e02ff */
[-C--:B------:R-:W-:Y:S01]  /*6520*/  IADD3 R22, P6, R15, R2.reuse, RZ ;  /* 0x000000020f167210 */ /* 0x080fe20007fde0ff */
[----:B------:R1:W-:Y:S01]  /*6530*/  STL.64 [R1+0x190], R6 ;  /* 0x0001900601007387 */ /* 0x0003e20000100a00 */
[----:B------:R-:W-:Y:S01]  /*6540*/  IMAD.MOV.U32 R9, RZ, RZ, c[0x0][0x188] ;  /* 0x00006200ff097624 */ /* 0x000fe200078e00ff */
[----:B------:R-:W-:-:S02]  /*6550*/  LEA R16, P1, R20, R2, 0x4 ;  /* 0x0000000214107211 */ /* 0x000fc400078220ff */
[----:B------:R2:W-:Y:S01]  /*6560*/  STL.64 [R1+0x68], R4 ;  /* 0x0000680401007387 */ /* 0x0005e20000100a00 */
[-C--:B------:R-:W-:Y:S02]  /*6570*/  LEA.HI.X.SX32 R11, R13, R3.reuse, 0x2, P4 ;  /* 0x000000030d0b7211 */ /* 0x080fe400020f16ff */
[-C--:B------:R-:W-:Y:S01]  /*6580*/  LEA.HI.X.SX32 R23, R19, R3.reuse, 0x2, P6 ;  /* 0x0000000313177211 */ /* 0x080fe200030f16ff */
[----:B------:R-:W-:Y:S01]  /*6590*/  IMAD.MOV.U32 R19, RZ, RZ, c[0x0][0x188] ;  /* 0x00006200ff137624 */ /* 0x000fe200078e00ff */
[----:B------:R-:W-:Y:S01]  /*65a0*/  LEA.HI.X.SX32 R17, R18, R3, 0x2, P1 ;  /* 0x0000000312117211 */ /* 0x000fe200008f16ff */
[----:B-1----:R-:W-:Y:S02]  /*65b0*/  IMAD R7, R9, 0x14, RZ ;  /* 0x0000001409077824 */ /* 0x002fe400078e02ff */
[----:B--2---:R-:W-:Y:S02]  /*65c0*/  IMAD.MOV.U32 R4, RZ, RZ, c[0x0][0x188] ;  /* 0x00006200ff047624 */ /* 0x004fe400078e00ff */
[----:B------:R-:W-:-:S02]  /*65d0*/  IMAD.MOV.U32 R28, RZ, RZ, c[0x0][0x188] ;  /* 0x00006200ff1c7624 */ /* 0x000fc400078e00ff */
[----:B------:R-:W-:Y:S01]  /*65e0*/  IMAD R18, R19, 0x5, RZ ;  /* 0x0000000513127824 */ /* 0x000fe200078e02ff */
[----:B------:R-:W-:Y:S01]  /*65f0*/  STL [R1+0x13f8], R4 ;  /* 0x0013f80401007387 */ /* 0x000fe20000100800 */
[----:B------:R-:W-:-:S03]  /*6600*/  IMAD R29, R28, 0x1c, RZ ;  /* 0x0000001c1c1d7824 */ /* 0x000fc600078e02ff */
[----:B------:R1:W-:Y:S01]  /*6610*/  STL.64 [R1+0xe0], R10 ;  /* 0x0000e00a01007387 */ /* 0x0003e20000100a00 */
[----:B------:R-:W-:-:S03]  /*6620*/  IMAD R12, R4, 0x18, RZ ;  /* 0x00000018040c7824 */ /* 0x000fc600078e02ff */
[----:B------:R2:W-:Y:S01]  /*6630*/  STL [R1+0x13fc], R7 ;  /* 0x0013fc0701007387 */ /* 0x0005e20000100800 */
[----:B-1----:R-:W-:-:S03]  /*6640*/  IADD3 R10, P4, R7, R2, RZ ;  /* 0x00000002070a7210 */ /* 0x002fc60007f9e0ff */
[----:B------:R-:W-:Y:S01]  /*6650*/  STL.64 [R1+0x160], R22 ;  /* 0x0001601601007387 */ /* 0x000fe20000100a00 */
[----:B------:R-:W-:Y:S01]  /*6660*/  LEA.HI.X.SX32 R11, R18, R3, 0x2, P4 ;  /* 0x00000003120b7211 */ /* 0x000fe200020f16ff */
[----:B------:R-:W-:Y:S02]  /*6670*/  IMAD.MOV.U32 R18, RZ, RZ, c[0x0][0x188] ;  /* 0x00006200ff127624 */ /* 0x000fe400078e00ff */
[----:B------:R-:W-:Y:S01]  /*6680*/  STL.64 [R1+0x1400], R28 ;  /* 0x0014001c01007387 */ /* 0x000fe20000100a00 */
[----:B------:R-:W-:Y:S01]  /*6690*/  IMAD R19, R19, 0x6, RZ ;  /* 0x0000000613137824 */ /* 0x000fe200078e02ff */
[-C--:B------:R-:W-:Y:S02]  /*66a0*/  IADD3 R6, P6, R12, R2.reuse, RZ ;  /* 0x000000020c067210 */ /* 0x080fe40007fde0ff */
[----:B------:R-:W-:Y:S01]  /*66b0*/  STL.64 [R1+0x60], R16 ;  /* 0x0000601001007387 */ /* 0x000fe20000100a00 */
[----:B------:R-:W-:Y:S01]  /*66c0*/  IADD3 R4, P1, R29, R2, RZ ;  /* 0x000000021d047210 */ /* 0x000fe20007f3e0ff */
[----:B------:R-:W-:-:S02]  /*66d0*/  IMAD.MOV.U32 R27, RZ, RZ, c[0x0][0x188] ;  /* 0x00006200ff1b7624 */ /* 0x000fc400078e00ff */
[----:B------:R1:W-:Y:S01]  /*66e0*/  STL.64 [R1+0x70], R10 ;  /* 0x0000700a01007387 */ /* 0x0003e20000100a00 */
[----:B------:R-:W-:Y:S01]  /*66f0*/  IMAD.MOV.U32 R24, RZ, RZ, c[0x0][0x188] ;  /* 0x00006200ff187624 */ /* 0x000fe200078e00ff */
[-C--:B--2---:R-:W-:Y:S01]  /*6700*/  LEA.HI.X.SX32 R7, R19, R3.reuse, 0x2, P6 ;  /* 0x0000000313077211 */ /* 0x084fe200030f16ff */
[----:B------:R-:W-:Y:S02]  /*6710*/  IMAD R26, R27, 0x24, RZ ;  /* 0x000000241b1a7824 */ /* 0x000fe400078e02ff */
[----:B------:R-:W-:Y:S02]  /*6720*/  IMAD.MOV.U32 R21, RZ, RZ, c[0x0][0x188] ;  /* 0x00006200ff157624 */ /* 0x000fe400078e00ff */
[----:B-1----:R-:W-:Y:S01]  /*6730*/  IMAD R10, R18, 0x7, RZ ;  /* 0x00000007120a7824 */ /* 0x002fe200078e02ff */
[----:B------:R-:W-:Y:S01]  /*6740*/  LEA R16, P4, R20, R2, 0x5 ;  /* 0x0000000214107211 */ /* 0x000fe200078828ff */
[----:B------:R-:W-:Y:S02]  /*6750*/  IMAD R19, R24, 0x28, RZ ;  /* 0x0000002818137824 */ /* 0x000fe400078e02ff */
[----:B------:R-:W-:Y:S01]  /*6760*/  IMAD.SHL.U32 R18, R18, 0x8, RZ ;  /* 0x0000000812127824 */ /* 0x000fe200078e00ff */
[-C--:B------:R-:W-:Y:S01]  /*6770*/  LEA.HI.X.SX32 R5, R10, R3.reuse, 0x2, P1 ;  /* 0x000000030a057211 */ /* 0x080fe200008f16ff */
[----:B------:R-:W-:Y:S01]  /*6780*/  IMAD.MOV.U32 R14, RZ, RZ, c[0x0][0x188] ;  /* 0x00006200ff0e7624 */ /* 0x000fe200078e00ff */
[----:B------:R1:W-:Y:S01]  /*6790*/  STL.64 [R1+0xe8], R6 ;  /* 0x0000e80601007387 */ /* 0x0003e20000100a00 */
[C---:B------:R-:W-:Y:S01]  /*67a0*/  IMAD R23, R21.reuse, 0x9, RZ ;  /* 0x0000000915177824 */ /* 0x040fe200078e02ff */
[----:B------:R-:W-:Y:S01]  /*67b0*/  LEA.HI.X.SX32 R17, R18, R3, 0x2, P4 ;  /* 0x0000000312117211 */ /* 0x000fe200020f16ff */
[----:B------:R-:W-:Y:S01]  /*67c0*/  IMAD R21, R21, 0xa, RZ ;  /* 0x0000000a15157824 */ /* 0x000fe200078e02ff */
[----:B------:R2:W-:Y:S01]  /*67d0*/  STL.64 [R1+0x158], R4 ;  /* 0x0001580401007387 */ /* 0x0005e20000100a00 */
[----:B------:R-:W-:-:S02]  /*67e0*/  IMAD R11, R14, 0x2c, RZ ;  /* 0x0000002c0e0b7824 */ /* 0x000fc400078e02ff */
[----:B------:R-:W-:Y:S01]  /*67f0*/  IMAD.MOV.U32 R13, RZ, RZ, c[0x0][0x188] ;  /* 0x00006200ff0d7624 */ /* 0x000fe200078e00ff */
[-C--:B-1----:R-:W-:Y:S02]  /*6800*/  IADD3 R6, P6, R26, R2.reuse, RZ ;  /* 0x000000021a067210 */ /* 0x082fe40007fde0ff */
[----:B--2---:R-:W-:Y:S02]  /*6810*/  IADD3 R4, P1, R19, R2, RZ ;  /* 0x0000000213047210 */ /* 0x004fe40007f3e0ff */
[-C--:B------:R-:W-:Y:S01]  /*6820*/  LEA.HI.X.SX32 R7, R23, R3.reuse, 0x2, P6 ;  /* 0x0000000317077211 */ /* 0x080fe200030f16ff */
[----:B------:R1:W-:Y:S01]  /*6830*/  STL.64 [R1+0x58], R16 ;  /* 0x0000581001007387 */ /* 0x0003e20000100a00 */
[----:B------:R-:W-:Y:S01]  /*6840*/  LEA.HI.X.SX32 R5, R21, R3, 0x2, P1 ;  /* 0x0000000315057211 */ /* 0x000fe200008f16ff */
[----:B------:R-:W-:Y:S02]  /*6850*/  IMAD R10, R13, 0x30, RZ ;  /* 0x000000300d0a7824 */ /* 0x000fe400078e02ff */
[----:B------:R-:W-:-:S02]  /*6860*/  IMAD R8, R25, 0xb, RZ ;  /* 0x0000000b19087824 */ /* 0x000fc400078e02ff */
[----:B------:R-:W-:Y:S01]  /*6870*/  IMAD.MOV.U32 R18, RZ, RZ, c[0x0][0x188] ;  /* 0x00006200ff127624 */ /* 0x000fe200078e00ff */
[----:B------:R-:W-:Y:S01]  /*6880*/  STL.64 [R1+0x78], R6 ;  /* 0x0000780601007387 */ /* 0x000fe20000100a00 */
[----:B------:R-:W-:Y:S01]  /*6890*/  IMAD.MOV.U32 R22, RZ, RZ, c[0x0][0x188] ;  /* 0x00006200ff167624 */ /* 0x000fe200078e00ff */
[-C--:B-1----:R-:W-:Y:S02]  /*68a0*/  IADD3 R16, P4, R11, R2.reuse, RZ ;  /* 0x000000020b107210 */ /* 0x082fe40007f9e0ff */
[----:B------:R1:W-:Y:S01]  /*68b0*/  STL.64 [R1+0xf0], R4 ;  /* 0x0000f00401007387 */ /* 0x0003e20000100a00 */
[----:B------:R-:W-:Y:S01]  /*68c0*/  IMAD R23, R18, 0x34, RZ ;  /* 0x0000003412177824 */ /* 0x000fe200078e02ff */
[-C--:B------:R-:W-:Y:S01]  /*68d0*/  IADD3 R28, P6, R10, R2.reuse, RZ ;  /* 0x000000020a1c7210 */ /* 0x080fe20007fde0ff */
[----:B------:R-:W-:Y:S01]  /*68e0*/  IMAD R21, R22, 0x38, RZ ;  /* 0x0000003816157824 */ /* 0x000fe200078e02ff */
[-C--:B------:R-:W-:Y:S02]  /*68f0*/  LEA.HI.X.SX32 R17, R8, R3.reuse, 0x2, P4 ;  /* 0x0000000308117211 */ /* 0x080fe400020f16ff */
[----:B------:R-:W-:Y:S01]  /*6900*/  LEA.HI.X.SX32 R29, R15, R3, 0x2, P6 ;  /* 0x000000030f1d7211 */ /* 0x000fe200030f16ff */
[----:B-1----:R-:W-:Y:S01]  /*6910*/  IMAD.MOV.U32 R5, RZ, RZ, c[0x0][0x188] ;  /* 0x00006200ff057624 */ /* 0x002fe200078e00ff */
[----:B------:R-:W-:Y:S01]  /*6920*/  IADD3 R6, P1, R23, R2, RZ ;  /* 0x0000000217067210 */ /* 0x000fe20007f3e0ff */
[----:B------:R1:W-:Y:S02]  /*6930*/  STL.64 [R1+0x150], R16 ;  /* 0x0001501001007387 */ /* 0x0003e40000100a00 */
[----:B------:R-:W-:-:S02]  /*6940*/  IMAD R8, R5, 0xd, RZ ;  /* 0x0000000d05087824 */ /* 0x000fc400078e02ff */
[----:B------:R-:W-:-:S03]  /*6950*/  IMAD R15, R5, 0xe, RZ ;  /* 0x0000000e050f7824 */ /* 0x000fc600078e02ff */
[-C--:B------:R-:W-:Y:S02]  /*6960*/  LEA.HI.X.SX32 R7, R8, R3.reuse, 0x2, P1 ;  /* 0x0000000308077211 */ /* 0x080fe400008f16ff */
[----:B-1----:R-:W-:Y:S01]  /*6970*/  IADD3 R16, P4, R21, R2, RZ ;  /* 0x0000000215107210 */ /* 0x002fe20007f9e0ff */
[----:B------:R1:W-:Y:S03]  /*6980*/  STL.64 [R1+0x50], R28 ;  /* 0x0000501c01007387 */ /* 0x0003e60000100a00 */
[----:B------:R-:W-:Y:S01]  /*6990*/  LEA.HI.X.SX32 R17, R15, R3, 0x2, P4 ;  /* 0x000000030f117211 */ /* 0x000fe200020f16ff */
[----:B------:R-:W-:Y:S01]  /*69a0*/  IMAD R25, R20, 0x3c, RZ ;  /* 0x0000003c14197824 */ /* 0x000fe200078e02ff */
[----:B------:R2:W-:Y:S01]  /*69b0*/  STL.64 [R1+0x80], R6 ;  /* 0x0000800601007387 */ /* 0x0005e20000100a00 */
[----:B------:R-:W-:-:S03]  /*69c0*/  IMAD.MOV.U32 R8, RZ, RZ, c[0x0][0x188] ;  /* 0x00006200ff087624 */ /* 0x000fc600078e00ff */
[----:B------:R3:W-:Y:S01]  /*69d0*/  STL.64 [R1+0xf8], R16 ;  /* 0x0000f81001007387 */ /* 0x0007e20000100a00 */
[C---:B------:R-:W-:Y:S02]  /*69e0*/  IMAD R15, R5.reuse, 0xf, RZ ;  /* 0x0000000f050f7824 */ /* 0x040fe400078e02ff */
[----:B------:R-:W-:Y:S01]  /*69f0*/  IMAD R4, R5, 0x48, RZ ;  /* 0x0000004805047824 */ /* 0x000fe200078e02ff */
[-C--:B-1----:R-:W-:Y:S01]  /*6a00*/  IADD3 R28, P6, R25, R2.reuse, RZ ;  /* 0x00000002191c7210 */ /* 0x082fe20007fde0ff */
[----:B------:R-:W-:Y:S01]  /*6a10*/  IMAD.SHL.U32 R0, R8, 0x10, RZ ;  /* 0x0000001008007824 */ /* 0x000fe200078e00ff */
[-C--:B--2---:R-:W-:Y:S01]  /*6a20*/  LEA R6, P1, R20, R2.reuse, 0x6 ;  /* 0x0000000214067211 */ /* 0x084fe200078230ff */
[----:B---3--:R-:W-:Y:S02]  /*6a30*/  IMAD R16, R5, 0x44, RZ ;  /* 0x0000004405107824 */ /* 0x008fe400078e02ff */
[C---:B------:R-:W-:Y:S02]  /*6a40*/  IMAD R5, R8.reuse, 0x4c, RZ ;  /* 0x0000004c08057824 */ /* 0x040fe400078e02ff */
[----:B------:R-:W-:Y:S01]  /*6a50*/  IMAD R8, R8, 0x11, RZ ;  /* 0x0000001108087824 */ /* 0x000fe200078e02ff */
[----:B------:R-:W-:-:S02]  /*6a60*/  IADD3 R16, P4, R16, R2, RZ ;  /* 0x0000000210107210 */ /* 0x000fc40007f9e0ff */
[-C--:B------:R-:W-:Y:S02]  /*6a70*/  LEA.HI.X.SX32 R29, R15, R3.reuse, 0x2, P6 ;  /* 0x000000030f1d7211 */ /* 0x080fe400030f16ff */
[-C--:B------:R-:W-:Y:S02]  /*6a80*/  LEA.HI.X.SX32 R7, R0, R3.reuse, 0x2, P1 ;  /* 0x0000000300077211 */ /* 0x080fe400008f16ff */
[----:B------:R-:W-:Y:S01]  /*6a90*/  LEA.HI.X.SX32 R17, R8, R3, 0x2, P4 ;  /* 0x0000000308117211 */ /* 0x000fe200020f16ff */
[----:B------:R-:W-:Y:S01]  /*6aa0*/  IMAD.MOV.U32 R15, RZ, RZ, c[0x0][0x188] ;  /* 0x00006200ff0f7624 */ /* 0x000fe200078e00ff */
[----:B------:R1:W-:Y:S04]  /*6ab0*/  STL.64 [R1+0x148], R28 ;  /* 0x0001481c01007387 */ /* 0x0003e80000100a00 */
[----:B------:R2:W-:Y:S04]  /*6ac0*/  STL.64 [R1+0x48], R6 ;  /* 0x0000480601007387 */ /* 0x0005e80000100a00 */
[----:B------:R3:W-:Y:S01]  /*6ad0*/  STL.64 [R1+0x40], R16 ;  /* 0x0000401001007387 */ /* 0x0007e20000100a00 */
[----:B-1----:R-:W-:-:S02]  /*6ae0*/  IADD3 R28, P6, R4, R2, RZ ;  /* 0x00000002041c7210 */ /* 0x002fc40007fde0ff */
[----:B--2---:R-:W-:Y:S01]  /*6af0*/  IADD3 R6, P1, R5, R2, RZ ;  /* 0x0000000205067210 */ /* 0x004fe20007f3e0ff */
[C---:B------:R-:W-:Y:S02]  /*6b00*/  IMAD R5, R15.reuse, 0x50, RZ ;  /* 0x000000500f057824 */ /* 0x040fe400078e02ff */
[C---:B---3--:R-:W-:Y:S02]  /*6b10*/  IMAD R17, R15.reuse, 0x12, RZ ;  /* 0x000000120f117824 */ /* 0x048fe400078e02ff */
[----:B------:R-:W-:Y:S02]  /*6b20*/  IMAD R16, R15, 0x54, RZ ;  /* 0x000000540f107824 */ /* 0x000fe400078e02ff */
[----:B------:R-:W-:Y:S01]  /*6b30*/  IMAD R15, R9, 0x13, RZ ;  /* 0x00000013090f7824 */ /* 0x000fe200078e02ff */
[----:B------:R-:W-:-:S04]  /*6b40*/  LEA.HI.X.SX32 R29, R17, R3, 0x2, P6 ;  /* 0x00000003111d7211 */ /* 0x000fc800030f16ff */
[----:B------:R-:W-:Y:S01]  /*6b50*/  LEA.HI.X.SX32 R7, R15, R3, 0x2, P1 ;  /* 0x000000030f077211 */ /* 0x000fe200008f16ff */
[----:B------:R1:W-:Y:S04]  /*6b60*/  STL.64 [R1+0x100], R28 ;  /* 0x0001001c01007387 */ /* 0x0003e80000100a00 */
[----:B-1----:R-:W2:Y:S04]  /*6b70*/  LDL.LU.64 R28, [R1+0x1400] ;  /* 0x00140000011c7983 */ /* 0x002ea80000300a00 */
[----:B------:R1:W-:Y:S04]  /*6b80*/  STL.64 [R1+0x140], R6 ;  /* 0x0001400601007387 */ /* 0x0003e80000100a00 */
[----:B-1----:R-:W3:Y:S01]  /*6b90*/  LDL.LU R7, [R1+0x13fc] ;  /* 0x0013fc0001077983 */ /* 0x002ee20000300800 */
[----:B------:R-:W-:Y:S01]  /*6ba0*/  IMAD.MOV.U32 R6, RZ, RZ, c[0x0][0x188] ;  /* 0x00006200ff067624 */ /* 0x000fe200078e00ff */
[-C--:B------:R-:W-:Y:S01]  /*6bb0*/  IADD3 R4, P4, R5, R2.reuse, RZ ;  /* 0x0000000205047210 */ /* 0x080fe20007f9e0ff */
[----:B------:R-:W-:Y:S01]  /*6bc0*/  IMAD.MOV.U32 R15, RZ, RZ, c[0x0][0x188] ;  /* 0x00006200ff0f7624 */ /* 0x000fe200078e00ff */
[----:B------:R-:W-:Y:S01]  /*6bd0*/  IADD3 R16, P6, R16, R2, RZ ;  /* 0x0000000210107210 */ /* 0x000fe20007fde0ff */
[----:B------:R-:W-:-:S02]  /*6be0*/  IMAD R0, R6, 0x15, RZ ;  /* 0x0000001506007824 */ /* 0x000fc400078e02ff */
[----:B------:R-:W-:-:S03]  /*6bf0*/  IMAD R9, R9, 0x58, RZ ;  /* 0x0000005809097824 */ /* 0x000fc600078e02ff */
[----:B------:R-:W-:Y:S01]  /*6c00*/  LEA.HI.X.SX32 R17, R0, R3, 0x2, P6 ;  /* 0x0000000300117211 */ /* 0x000fe200030f16ff */
[----:B------:R-:W-:Y:S01]  /*6c10*/  IMAD R0, R15, 0x16, RZ ;  /* 0x000000160f007824 */ /* 0x000fe200078e02ff */
[----:B------:R-:W-:-:S04]  /*6c20*/  IADD3 R8, P1, R9, R2, RZ ;  /* 0x0000000209087210 */ /* 0x000fc80007f3e0ff */
[-C--:B------:R-:W-:Y:S02]  /*6c30*/  LEA.HI.X.SX32 R9, R0, R3.reuse, 0x2, P1 ;  /* 0x0000000300097211 */ /* 0x080fe400008f16ff */
[----:B---3--:R-:W-:Y:S01]  /*6c40*/  LEA.HI.X.SX32 R5, R7, R3, 0x2, P4 ;  /* 0x0000000307057211 */ /* 0x008fe200020f16ff */
[----:B------:R-:W-:-:S04]  /*6c50*/  IMAD R7, R15, 0x60, RZ ;  /* 0x000000600f077824 */ /* 0x000fc800078e02ff */
[----:B------:R1:W-:Y:S04]  /*6c60*/  STL.64 [R1+0x38], R4 ;  /* 0x0000380401007387 */ /* 0x0003e80000100a00 */
[----:B------:R3:W-:Y:S01]  /*6c70*/  STL.64 [R1+0x88], R16 ;  /* 0x0000881001007387 */ /* 0x0007e20000100a00 */
[C---:B-1----:R-:W-:Y:S01]  /*6c80*/  IMAD R5, R6.reuse, 0x5c, RZ ;  /* 0x0000005c06057824 */ /* 0x042fe200078e02ff */
[----:B---3--:R-:W-:Y:S01]  /*6c90*/  IADD3 R16, P6, R7, R2, RZ ;  /* 0x0000000207107210 */ /* 0x008fe20007fde0ff */
[----:B------:R-:W-:-:S03]  /*6ca0*/  IMAD R7, R6, 0x17, RZ ;  /* 0x0000001706077824 */ /* 0x000fc600078e02ff */
[----:B------:R-:W-:-:S04]  /*6cb0*/  IADD3 R4, P4, R5, R2, RZ ;  /* 0x0000000205047210 */ /* 0x000fc80007f9e0ff */
[-C--:B------:R-:W-:Y:S01]  /*6cc0*/  LEA.HI.X.SX32 R5, R7, R3.reuse, 0x2, P4 ;  /* 0x0000000307057211 */ /* 0x080fe200020f16ff */
[----:B------:R-:W-:Y:S04]  /*6cd0*/  STL.64 [R1+0x108], R8 ;  /* 0x0001080801007387 */ /* 0x000fe80000100a00 */
[----:B------:R1:W-:Y:S04]  /*6ce0*/  STL.64 [R1+0x138], R4 ;  /* 0x0001380401007387 */ /* 0x0003e80000100a00 */
[----:B-1----:R-:W3:Y:S01]  /*6cf0*/  LDL.LU R4, [R1+0x13f8] ;  /* 0x0013f80001047983 */ /* 0x002ee20000300800 */
[----:B------:R-:W-:Y:S01]  /*6d00*/  IMAD R15, R6, 0x64, RZ ;  /* 0x00000064060f7824 */ /* 0x000fe200078e02ff */
[----:B------:R-:W-:Y:S01]  /*6d10*/  LEA.HI.X.SX32 R17, R12, R3, 0x2, P6 ;  /* 0x000000030c117211 */ /* 0x000fe200030f16ff */
[----:B------:R-:W-:-:S03]  /*6d20*/  IMAD.MOV.U32 R5, RZ, RZ, c[0x0][0x188] ;  /* 0x00006200ff057624 */ /* 0x000fc600078e00ff */
[----:B------:R-:W-:Y:S01]  /*6d30*/  IADD3 R8, P1, R15, R2, RZ ;  /* 0x000000020f087210 */ /* 0x000fe20007f3e0ff */
[----:B------:R-:W-:Y:S01]  /*6d40*/  IMAD R6, R6, 0x68, RZ ;  /* 0x0000006806067824 */ /* 0x000fe200078e02ff */
[----:B------:R1:W-:Y:S01]  /*6d50*/  STL.64 [R1+0x30], R16 ;  /* 0x0000301001007387 */ /* 0x0003e20000100a00 */
[----:B------:R-:W-:-:S03]  /*6d60*/  IMAD R12, R5, 0x19, RZ ;  /* 0x00000019050c7824 */ /* 0x000fc600078e02ff */
[----:B------:R-:W-:Y:S02]  /*6d70*/  IADD3 R6, P4, R6, R2, RZ ;  /* 0x0000000206067210 */ /* 0x000fe40007f9e0ff */
[----:B------:R-:W-:-:S05]  /*6d80*/  LEA.HI.X.SX32 R9, R12, R3, 0x2, P1 ;  /* 0x000000030c097211 */ /* 0x000fca00008f16ff */
[----:B------:R4:W-:Y:S01]  /*6d90*/  STL.64 [R1+0x90], R8 ;  /* 0x0000900801007387 */ /* 0x0009e20000100a00 */
[----:B------:R-:W-:Y:S02]  /*6da0*/  IMAD R18, R18, 0xdc, RZ ;  /* 0x000000dc12127824 */ /* 0x000fe400078e02ff */
[----:B---3--:R-:W-:-:S05]  /*6db0*/  IMAD R15, R4, 0x6c, RZ ;  /* 0x0000006c040f7824 */ /* 0x008fca00078e02ff */
[----:B-1----:R-:W-:Y:S01]  /*6dc0*/  IADD3 R16, P6, R15, R2, RZ ;  /* 0x000000020f107210 */ /* 0x002fe20007fde0ff */
[C---:B------:R-:W-:Y:S02]  /*6dd0*/  IMAD R15, R5.reuse, 0x70, RZ ;  /* 0x00000070050f7824 */ /* 0x040fe400078e02ff */
[----:B------:R-:W-:Y:S02]  /*6de0*/  IMAD R5, R5, 0x1a, RZ ;  /* 0x0000001a05057824 */ /* 0x000fe400078e02ff */
[----:B------:R-:W-:-:S03]  /*6df0*/  IMAD.MOV.U32 R4, RZ, RZ, c[0x0][0x188] ;  /* 0x00006200ff047624 */ /* 0x000fc600078e00ff */
[-C--:B------:R-:W-:Y:S01]  /*6e00*/  LEA.HI.X.SX32 R7, R5, R3.reuse, 0x2, P4 ;  /* 0x0000000305077211 */ /* 0x080fe200020f16ff */
[C---:B------:R-:W-:Y:S01]  /*6e10*/  IMAD R5, R4.reuse, 0x1b, RZ ;  /* 0x0000001b04057824 */ /* 0x040fe200078e02ff */
[-C--:B----4-:R-:W-:Y:S01]  /*6e20*/  IADD3 R8, P1, R15, R2.reuse, RZ ;  /* 0x000000020f087210 */ /* 0x090fe20007f3e0ff */
[----:B------:R-:W-:Y:S02]  /*6e30*/  IMAD R12, R4, 0x74, RZ ;  /* 0x00000074040c7824 */ /* 0x000fe400078e02ff */
[C---:B--2---:R-:W-:Y:S01]  /*6e40*/  IMAD R4, R28.reuse, 0x78, RZ ;  /* 0x000000781c047824 */ /* 0x044fe200078e02ff */
[-C--:B------:R-:W-:Y:S01]  /*6e50*/  LEA.HI.X.SX32 R17, R5, R3.reuse, 0x2, P6 ;  /* 0x0000000305117211 */ /* 0x080fe200030f16ff */
[----:B------:R1:W-:Y:S01]  /*6e60*/  STL.64 [R1+0x110], R6 ;  /* 0x0001100601007387 */ /* 0x0003e20000100a00 */
[----:B------:R-:W-:Y:S01]  /*6e70*/  LEA.HI.X.SX32 R9, R29, R3, 0x2, P1 ;  /* 0x000000031d097211 */ /* 0x000fe200008f16ff */
[----:B------:R-:W-:Y:S02]  /*6e80*/  IMAD R28, R28, 0x7c, RZ ;  /* 0x0000007c1c1c7824 */ /* 0x000fe400078e02ff */
[----:B------:R-:W-:Y:S01]  /*6e90*/  STL.64 [R1+0x130], R16 ;  /* 0x0001301001007387 */ /* 0x000fe20000100a00 */
[----:B------:R-:W-:-:S03]  /*6ea0*/  IADD3 R4, P6, R4, R2, RZ ;  /* 0x0000000204047210 */ /* 0x000fc60007fde0ff */
[----:B------:R2:W-:Y:S01]  /*6eb0*/  STL.64 [R1+0x28], R8 ;  /* 0x0000280801007387 */ /* 0x0005e20000100a00 */
[-C--:B-1----:R-:W-:Y:S01]  /*6ec0*/  IADD3 R6, P4, R12, R2.reuse, RZ ;  /* 0x000000020c067210 */ /* 0x082fe20007f9e0ff */
[----:B------:R-:W-:Y:S01]  /*6ed0*/  IMAD.MOV.U32 R12, RZ, RZ, c[0x0][0x188] ;  /* 0x00006200ff0c7624 */ /* 0x000fe200078e00ff */
[----:B--2---:R-:W-:-:S03]  /*6ee0*/  IADD3 R8, P1, R28, R2, RZ ;  /* 0x000000021c087210 */ /* 0x004fc60007f3e0ff */
[C---:B------:R-:W-:Y:S02]  /*6ef0*/  IMAD R28, R12.reuse, 0x1e, RZ ;  /* 0x0000001e0c1c7824 */ /* 0x040fe400078e02ff */
[----:B------:R-:W-:-:S03]  /*6f00*/  IMAD R29, R12, 0x1d, RZ ;  /* 0x0000001d0c1d7824 */ /* 0x000fc600078e02ff */
[-C--:B------:R-:W-:Y:S01]  /*6f10*/  LEA.HI.X.SX32 R5, R28, R3.reuse, 0x2, P6 ;  /* 0x000000031c057211 */ /* 0x080fe200030f16ff */
[----:B------:R-:W-:Y:S01]  /*6f20*/  IMAD R28, R12, 0x1f, RZ ;  /* 0x0000001f0c1c7824 */ /* 0x000fe200078e02ff */
[----:B------:R-:W-:Y:S01]  /*6f30*/  LEA.HI.X.SX32 R7, R29, R3, 0x2, P4 ;  /* 0x000000031d077211 */ /* 0x000fe200020f16ff */
[----:B------:R-:W-:-:S03]  /*6f40*/  IMAD.MOV.U32 R29, RZ, RZ, c[0x0][0x188] ;  /* 0x00006200ff1d7624 */ /* 0x000fc600078e00ff */
[----:B------:R-:W-:Y:S01]  /*6f50*/  LEA.HI.X.SX32 R9, R28, R3, 0x2, P1 ;  /* 0x000000031c097211 */ /* 0x000fe200008f16ff */
[----:B------:R1:W-:Y:S01]  /*6f60*/  STL.64 [R1+0x98], R6 ;  /* 0x0000980601007387 */ /* 0x0003e20000100a00 */
[----:B------:R-:W-:-:S03]  /*6f70*/  IMAD.SHL.U32 R15, R29, 0x20, RZ ;  /* 0x000000201d0f7824 */ /* 0x000fc600078e00ff */
[----:B------:R2:W-:Y:S04]  /*6f80*/  STL.64 [R1+0x118], R4 ;  /* 0x0001180401007387 */ /* 0x0005e80000100a00 */
[----:B------:R3:W-:Y:S01]  /*6f90*/  STL.64 [R1+0x128], R8 ;  /* 0x0001280801007387 */ /* 0x0007e20000100a00 */
[----:B-1----:R-:W-:Y:S01]  /*6fa0*/  LEA R6, P4, R20, R2, 0x7 ;  /* 0x0000000214067211 */ /* 0x002fe200078838ff */
[----:B--2---:R-:W-:-:S03]  /*6fb0*/  IMAD R4, R12, 0x84, RZ ;  /* 0x000000840c047824 */ /* 0x004fc600078e02ff */
[-C--:B------:R-:W-:Y:S01]  /*6fc0*/  LEA.HI.X.SX32 R7, R15, R3.reuse, 0x2, P4 ;  /* 0x000000030f077211 */ /* 0x080fe200020f16ff */
[----:B---3--:R-:W-:Y:S02]  /*6fd0*/  IMAD R9, R12, 0x88, RZ ;  /* 0x000000880c097824 */ /* 0x008fe400078e02ff */
[C---:B------:R-:W-:Y:S01]  /*6fe0*/  IMAD R12, R29.reuse, 0x8c, RZ ;  /* 0x0000008c1d0c7824 */ /* 0x040fe200078e02ff */
[-C--:B------:R-:W-:Y:S01]  /*6ff0*/  IADD3 R4, P6, R4, R2.reuse, RZ ;  /* 0x0000000204047210 */ /* 0x080fe20007fde0ff */
[----:B------:R-:W-:Y:S02]  /*7000*/  IMAD R29, R29, 0x21, RZ ;  /* 0x000000211d1d7824 */ /* 0x000fe400078e02ff */
[----:B------:R-:W-:Y:S01]  /*7010*/  IMAD.MOV.U32 R28, RZ, RZ, c[0x0][0x188] ;  /* 0x00006200ff1c7624 */ /* 0x000fe200078e00ff */
[----:B------:R1:W-:Y:S02]  /*7020*/  STL.64 [R1+0x20], R6 ;  /* 0x0000200601007387 */ /* 0x0003e40000100a00 */
[----:B------:R-:W-:Y:S01]  /*7030*/  LEA.HI.X.SX32 R5, R29, R3, 0x2, P6 ;  /* 0x000000031d057211 */ /* 0x000fe200030f16ff */
[----:B------:R-:W-:Y:S01]  /*7040*/  IMAD R29, R28, 0x22, RZ ;  /* 0x000000221c1d7824 */ /* 0x000fe200078e02ff */
[----:B------:R-:W-:-:S03]  /*7050*/  IADD3 R8, P1, R9, R2, RZ ;  /* 0x0000000209087210 */ /* 0x000fc60007f3e0ff */
[----:B------:R2:W-:Y:S01]  /*7060*/  STL.64 [R1+0xa0], R4 ;  /* 0x0000a00401007387 */ /* 0x0005e20000100a00 */
[----:B-1----:R-:W-:Y:S01]  /*7070*/  IADD3 R6, P4, R12, R2, RZ ;  /* 0x000000020c067210 */ /* 0x002fe20007f9e0ff */
[C---:B------:R-:W-:Y:S01]  /*7080*/  IMAD R12, R28.reuse, 0x90, RZ ;  /* 0x000000901c0c7824 */ /* 0x040fe200078e02ff */
[----:B------:R-:W-:Y:S01]  /*7090*/  LEA.HI.X.SX32 R9, R29, R3, 0x2, P1 ;  /* 0x000000031d097211 */ /* 0x000fe200008f16ff */
[----:B------:R-:W-:-:S03]  /*70a0*/  IMAD R28, R28, 0x94, RZ ;  /* 0x000000941c1c7824 */ /* 0x000fc600078e02ff */
[-C--:B--2---:R-:W-:Y:S01]  /*70b0*/  IADD3 R4, P6, R12, R2.reuse, RZ ;  /* 0x000000020c047210 */ /* 0x084fe20007fde0ff */
[C---:B------:R-:W-:Y:S01]  /*70c0*/  IMAD R12, R27.reuse, 0x23, RZ ;  /* 0x000000231b0c7824 */ /* 0x040fe200078e02ff */
[----:B------:R1:W-:Y:S04]  /*70d0*/  STL.64 [R1+0x120], R8 ;  /* 0x0001200801007387 */ /* 0x0003e80000100a00 */
[----:B------:R-:W-:Y:S01]  /*70e0*/  LEA.HI.X.SX32 R7, R12, R3, 0x2, P4 ;  /* 0x000000030c077211 */ /* 0x000fe200020f16ff */
[----:B------:R-:W-:Y:S01]  /*70f0*/  IMAD.MOV.U32 R12, RZ, RZ, c[0x0][0x188] ;  /* 0x00006200ff0c7624 */ /* 0x000fe200078e00ff */
[----:B-1----:R-:W-:Y:S01]  /*7100*/  IADD3 R8, P1, R28, R2, RZ ;  /* 0x000000021c087210 */ /* 0x002fe20007f3e0ff */
[----:B------:R-:W-:Y:S02]  /*7110*/  IMAD R28, R27, 0x98, RZ ;  /* 0x000000981b1c7824 */ /* 0x000fe400078e02ff */
[----:B------:R1:W-:Y:S01]  /*7120*/  STL.64 [R1+0xd8], R6 ;  /* 0x0000d80601007387 */ /* 0x0003e20000100a00 */
[----:B------:R-:W-:-:S02]  /*7130*/  IMAD R29, R12, 0x9c, RZ ;  /* 0x0000009c0c1d7824 */ /* 0x000fc400078e02ff */
[C---:B------:R-:W-:Y:S01]  /*7140*/  IMAD R12, R27.reuse, 0xa0, RZ ;  /* 0x000000a01b0c7824 */ /* 0x040fe200078e02ff */
[----:B------:R-:W-:Y:S01]  /*7150*/  LEA.HI.X.SX32 R5, R26, R3, 0x2, P6 ;  /* 0x000000031a057211 */ /* 0x000fe200030f16ff */
[----:B------:R-:W-:Y:S01]  /*7160*/  IMAD.MOV.U32 R26, RZ, RZ, c[0x0][0x188] ;  /* 0x00006200ff1a7624 */ /* 0x000fe200078e00ff */
[----:B-1----:R-:W-:Y:S01]  /*7170*/  IADD3 R6, P4, R28, R2, RZ ;  /* 0x000000021c067210 */ /* 0x002fe20007f9e0ff */
[C---:B------:R-:W-:Y:S02]  /*7180*/  IMAD R28, R27.reuse, 0x25, RZ ;  /* 0x000000251b1c7824 */ /* 0x040fe400078e02ff */
[----:B------:R-:W-:-:S03]  /*7190*/  IMAD R27, R27, 0x26, RZ ;  /* 0x000000261b1b7824 */ /* 0x000fc600078e02ff */
[-C--:B------:R-:W-:Y:S01]  /*71a0*/  LEA.HI.X.SX32 R9, R28, R3.reuse, 0x2, P1 ;  /* 0x000000031c097211 */ /* 0x080fe200008f16ff */
[----:B------:R1:W-:Y:S01]  /*71b0*/  STL.64 [R1+0x18], R4 ;  /* 0x0000180401007387 */ /* 0x0003e20000100a00 */
[-C--:B------:R-:W-:Y:S01]  /*71c0*/  LEA.HI.X.SX32 R7, R27, R3.reuse, 0x2, P4 ;  /* 0x000000031b077211 */ /* 0x080fe200020f16ff */
[----:B------:R-:W-:Y:S02]  /*71d0*/  IMAD R27, R26, 0x27, RZ ;  /* 0x000000271a1b7824 */ /* 0x000fe400078e02ff */
[----:B------:R2:W-:Y:S01]  /*71e0*/  STL.64 [R1+0xa8], R8 ;  /* 0x0000a80801007387 */ /* 0x0005e20000100a00 */
[-C--:B-1----:R-:W-:Y:S02]  /*71f0*/  IADD3 R4, P6, R29, R2.reuse, RZ ;  /* 0x000000021d047210 */ /* 0x082fe40007fde0ff */
[-C--:B--2---:R-:W-:Y:S01]  /*7200*/  IADD3 R8, P1, R12, R2.reuse, RZ ;  /* 0x000000020c087210 */ /* 0x084fe20007f3e0ff */
[C---:B------:R-:W-:Y:S01]  /*7210*/  IMAD R12, R26.reuse, 0xa4, RZ ;  /* 0x000000a41a0c7824 */ /* 0x040fe200078e02ff */
[----:B------:R-:W-:Y:S01]  /*7220*/  LEA.HI.X.SX32 R5, R27, R3, 0x2, P6 ;  /* 0x000000031b057211 */ /* 0x000fe200030f16ff */
[----:B------:R-:W-:Y:S01]  /*7230*/  IMAD R26, R26, 0xa8, RZ ;  /* 0x000000a81a1a7824 */ /* 0x000fe200078e02ff */
[----:B------:R1:W-:Y:S04]  /*7240*/  STL.64 [R1+0xd0], R6 ;  /* 0x0000d00601007387 */ /* 0x0003e80000100a00 */
[----:B------:R2:W-:Y:S01]  /*7250*/  STL.64 [R1+0xc8], R4 ;  /* 0x0000c80401007387 */ /* 0x0005e20000100a00 */
[-C--:B-1----:R-:W-:Y:S01]  /*7260*/  IADD3 R6, P4, R12, R2.reuse, RZ ;  /* 0x000000020c067210 */ /* 0x082fe20007f9e0ff */
[----:B------:R-:W-:Y:S01]  /*7270*/  IMAD.MOV.U32 R12, RZ, RZ, c[0x0][0x188] ;  /* 0x00006200ff0c7624 */ /* 0x000fe200078e00ff */
[----:B--2---:R-:W-:Y:S01]  /*7280*/  IADD3 R4, P6, R26, R2, RZ ;  /* 0x000000021a047210 */ /* 0x004fe20007fde0ff */
[----:B------:R-:W-:-:S02]  /*7290*/  IMAD R26, R24, 0xac, RZ ;  /* 0x000000ac181a7824 */ /* 0x000fc400078e02ff */
[C---:B------:R-:W-:Y:S01]  /*72a0*/  IMAD R24, R12.reuse, 0x29, RZ ;  /* 0x000000290c187824 */ /* 0x040fe200078e02ff */
[-C--:B------:R-:W-:Y:S01]  /*72b0*/  LEA.HI.X.SX32 R9, R19, R3.reuse, 0x2, P1 ;  /* 0x0000000313097211 */ /* 0x080fe200008f16ff */
[C---:B------:R-:W-:Y:S02]  /*72c0*/  IMAD R19, R12.reuse, 0xb0, RZ ;  /* 0x000000b00c137824 */ /* 0x040fe400078e02ff */
[----:B------:R-:W-:Y:S01]  /*72d0*/  IMAD R12, R12, 0x2a, RZ ;  /* 0x0000002a0c0c7824 */ /* 0x000fe200078e02ff */
[-C--:B------:R-:W-:Y:S01]  /*72e0*/  LEA.HI.X.SX32 R7, R24, R3.reuse, 0x2, P4 ;  /* 0x0000000318077211 */ /* 0x080fe200020f16ff */
[----:B------:R-:W-:Y:S03]  /*72f0*/  STL.64 [R1+0x10], R8 ;  /* 0x0000100801007387 */ /* 0x000fe60000100a00 */
[----:B------:R-:W-:Y:S01]  /*7300*/  LEA.HI.X.SX32 R5, R12, R3, 0x2, P6 ;  /* 0x000000030c057211 */ /* 0x000fe200030f16ff */
[----:B------:R1:W-:Y:S01]  /*7310*/  STL.64 [R1+0xb0], R6 ;  /* 0x0000b00601007387 */ /* 0x0003e20000100a00 */
[----:B------:R-:W-:-:S03]  /*7320*/  IMAD R12, R14, 0x2b, RZ ;  /* 0x0000002b0e0c7824 */ /* 0x000fc600078e02ff */
[----:B------:R2:W-:Y:S01]  /*7330*/  STL.64 [R1+0xc0], R4 ;  /* 0x0000c00401007387 */ /* 0x0005e20000100a00 */
[-C--:B-1----:R-:W-:Y:S01]  /*7340*/  IADD3 R6, P4, R19, R2.reuse, RZ ;  /* 0x0000000213067210 */ /* 0x082fe20007f9e0ff */
[----:B------:R-:W-:Y:S01]  /*7350*/  IMAD R19, R14, 0xb4, RZ ;  /* 0x000000b40e137824 */ /* 0x000fe200078e02ff */
[----:B------:R-:W-:Y:S01]  /*7360*/  IADD3 R8, P1, R26, R2, RZ ;  /* 0x000000021a087210 */ /* 0x000fe20007f3e0ff */
[----:B------:R-:W-:-:S03]  /*7370*/  IMAD R14, R14, 0xb8, RZ ;  /* 0x000000b80e0e7824 */ /* 0x000fc600078e02ff */
[-C--:B--2---:R-:W-:Y:S01]  /*7380*/  IADD3 R4, P6, R19, R2.reuse, RZ ;  /* 0x0000000213047210 */ /* 0x084fe20007fde0ff */
[----:B------:R-:W-:Y:S01]  /*7390*/  IMAD.MOV.U32 R19, RZ, RZ, c[0x0][0x188] ;  /* 0x00006200ff137624 */ /* 0x000fe200078e00ff */
[-C--:B------:R-:W-:Y:S02]  /*73a0*/  LEA.HI.X.SX32 R9, R12, R3.reuse, 0x2, P1 ;  /* 0x000000030c097211 */ /* 0x080fe400008f16ff */
[-C--:B------:R-:W-:Y:S01]  /*73b0*/  IADD3 R28, P1, R14, R2.reuse, RZ ;  /* 0x000000020e1c7210 */ /* 0x080fe20007f3e0ff */
[----:B------:R-:W-:Y:S01]  /*73c0*/  IMAD R14, R19, 0x2d, RZ ;  /* 0x0000002d130e7824 */ /* 0x000fe200078e02ff */
[-C--:B------:R-:W-:Y:S01]  /*73d0*/  LEA.HI.X.SX32 R7, R11, R3.reuse, 0x2, P4 ;  /* 0x000000030b077211 */ /* 0x080fe200020f16ff */
[C---:B------:R-:W-:Y:S02]  /*73e0*/  IMAD R12, R19.reuse, 0xbc, RZ ;  /* 0x000000bc130c7824 */ /* 0x040fe400078e02ff */
[C---:B------:R-:W-:Y:S02]  /*73f0*/  IMAD R11, R19.reuse, 0xc0, RZ ;  /* 0x000000c0130b7824 */ /* 0x040fe400078e02ff */
[----:B------:R-:W-:Y:S01]  /*7400*/  IMAD R19, R19, 0x2e, RZ ;  /* 0x0000002e13137824 */ /* 0x000fe200078e02ff */
[-C--:B------:R-:W-:Y:S01]  /*7410*/  LEA.HI.X.SX32 R5, R14, R3.reuse, 0x2, P6 ;  /* 0x000000030e057211 */ /* 0x080fe200030f16ff */
[----:B------:R1:W-:Y:S03]  /*7420*/  STL.64 [R1+0xb8], R8 ;  /* 0x0000b80801007387 */ /* 0x0003e60000100a00 */
[----:B------:R-:W-:Y:S01]  /*7430*/  LEA.HI.X.SX32 R29, R19, R3, 0x2, P1 ;  /* 0x00000003131d7211 */ /* 0x000fe200008f16ff */
[----:B------:R-:W-:Y:S01]  /*7440*/  IMAD R19, R13, 0xc4, RZ ;  /* 0x000000c40d137824 */ /* 0x000fe200078e02ff */
[----:B------:R2:W-:Y:S04]  /*7450*/  STL.64 [R1+0x8], R6 ;  /* 0x0000080601007387 */ /* 0x0005e80000100a00 */
[----:B------:R3:W-:Y:S01]  /*7460*/  STL.64 [R1], R4 ;  /* 0x0000000401007387 */ /* 0x0007e20000100a00 */
[----:B-1----:R-:W-:-:S02]  /*7470*/  IADD3 R8, P4, R12, R2, RZ ;  /* 0x000000020c087210 */ /* 0x002fc40007f9e0ff */
[-C--:B--2---:R-:W-:Y:S01]  /*7480*/  IADD3 R6, P1, R19, R2.reuse, RZ ;  /* 0x0000000213067210 */ /* 0x084fe20007f3e0ff */
[----:B------:R-:W-:Y:S01]  /*7490*/  IMAD.MOV.U32 R19, RZ, RZ, c[0x0][0x188] ;  /* 0x00006200ff137624 */ /* 0x000fe200078e00ff */
[----:B---3--:R-:W-:Y:S01]  /*74a0*/  IADD3 R4, P6, R11, R2, RZ ;  /* 0x000000020b047210 */ /* 0x008fe20007fde0ff */
[C---:B------:R-:W-:Y:S02]  /*74b0*/  IMAD R11, R13.reuse, 0x2f, RZ ;  /* 0x0000002f0d0b7824 */ /* 0x040fe400078e02ff */
[----:B------:R-:W-:Y:S01]  /*74c0*/  IMAD R13, R13, 0xc8, RZ ;  /* 0x000000c80d0d7824 */ /* 0x000fe200078e02ff */
[-C--:B------:R-:W-:Y:S01]  /*74d0*/  LEA.HI.X.SX32 R5, R10, R3.reuse, 0x2, P6 ;  /* 0x000000030a057211 */ /* 0x080fe200030f16ff */
[----:B------:R-:W-:Y:S01]  /*74e0*/  IMAD R10, R19, 0x31, RZ ;  /* 0x00000031130a7824 */ /* 0x000fe200078e02ff */
[-C--:B------:R-:W-:Y:S01]  /*74f0*/  LEA.HI.X.SX32 R9, R11, R3.reuse, 0x2, P4 ;  /* 0x000000030b097211 */ /* 0x080fe200020f16ff */
[----:B------:R-:W-:Y:S03]  /*7500*/  STL.64 [R1+0x1398], R28 ;  /* 0x0013981c01007387 */ /* 0x000fe60000100a00 */
[----:B------:R-:W-:Y:S01]  /*7510*/  LEA.HI.X.SX32 R7, R10, R3, 0x2, P1 ;  /* 0x000000030a077211 */ /* 0x000fe200008f16ff */
[----:B------:R1:W-:Y:S01]  /*7520*/  STL.64 [R1+0x188], R8 ;  /* 0x0001880801007387 */ /* 0x0003e20000100a00 */
[----:B------:R-:W-:-:S02]  /*7530*/  IMAD R10, R19, 0xd0, RZ ;  /* 0x000000d0130a7824 */ /* 0x000fc400078e02ff */
[----:B------:R-:W-:Y:S01]  /*7540*/  IMAD.MOV.U32 R14, RZ, RZ, c[0x0][0x188] ;  /* 0x00006200ff0e7624 */ /* 0x000fe200078e00ff */
[----:B-1----:R-:W-:Y:S01]  /*7550*/  IADD3 R8, P4, R13, R2, RZ ;  /* 0x000000020d087210 */ /* 0x002fe20007f9e0ff */
[C---:B------:R-:W-:Y:S02]  /*7560*/  IMAD R13, R19.reuse, 0xcc, RZ ;  /* 0x000000cc130d7824 */ /* 0x040fe400078e02ff */
[----:B------:R-:W-:-:S03]  /*7570*/  IMAD R19, R19, 0x32, RZ ;  /* 0x0000003213137824 */ /* 0x000fc600078e02ff */
[-C--:B------:R-:W-:Y:S02]  /*7580*/  IADD3 R16, P6, R13, R2.reuse, RZ ;  /* 0x000000020d107210 */ /* 0x080fe40007fde0ff */
[----:B------:R-:W-:Y:S01]  /*7590*/  LEA.HI.X.SX32 R9, R19, R3, 0x2, P4 ;  /* 0x0000000313097211 */ /* 0x000fe200020f16ff */
[----:B------:R-:W-:Y:S01]  /*75a0*/  IMAD R19, R14, 0x33, RZ ;  /* 0x000000330e137824 */ /* 0x000fe200078e02ff */
[----:B------:R-:W-:Y:S01]  /*75b0*/  IADD3 R10, P1, R10, R2, RZ ;  /* 0x000000020a0a7210 */ /* 0x000fe20007f3e0ff */
[----:B------:R-:W-:-:S03]  /*75c0*/  IMAD R13, R14, 0xd4, RZ ;  /* 0x000000d40e0d7824 */ /* 0x000fc600078e02ff */
[-C--:B------:R-:W-:Y:S01]  /*75d0*/  LEA.HI.X.SX32 R17, R19, R3.reuse, 0x2, P6 ;  /* 0x0000000313117211 */ /* 0x080fe200030f16ff */
[----:B------:R-:W-:Y:S01]  /*75e0*/  IMAD.MOV.U32 R19, RZ, RZ, c[0x0][0x188] ;  /* 0x00006200ff137624 */ /* 0x000fe200078e00ff */
[----:B------:R1:W-:Y:S01]  /*75f0*/  STL.64 [R1+0x13e0], R4 ;  /* 0x0013e00401007387 */ /* 0x0003e20000100a00 */
[----:B------:R-:W-:Y:S01]  /*7600*/  IMAD R14, R14, 0xd8, RZ ;  /* 0x000000d80e0e7824 */ /* 0x000fe200078e02ff */
[----:B------:R-:W-:Y:S01]  /*7610*/  LEA.HI.X.SX32 R11, R23, R3, 0x2, P1 ;  /* 0x00000003170b7211 */ /* 0x000fe200008f16ff */
[----:B------:R-:W-:Y:S01]  /*7620*/  IMAD R23, R19, 0x35, RZ ;  /* 0x0000003513177824 */ /* 0x000fe200078e02ff */
[-C--:B------:R-:W-:Y:S01]  /*7630*/  IADD3 R12, P4, R13, R2.reuse, RZ ;  /* 0x000000020d0c7210 */ /* 0x080fe20007f9e0ff */
[----:B------:R-:W-:Y:S01]  /*7640*/  STL.64 [R1+0x13b8], R6 ;  /* 0x0013b80601007387 */ /* 0x000fe20000100a00 */
[-C--:B------:R-:W-:Y:S02]  /*7650*/  IADD3 R14, P6, R14, R2.reuse, RZ ;  /* 0x000000020e0e7210 */ /* 0x080fe40007fde0ff */
[----:B-1----:R-:W-:Y:S01]  /*7660*/  IADD3 R4, P1, R18, R2, RZ ;  /* 0x0000000212047210 */ /* 0x002fe20007f3e0ff */
[----:B------:R-:W-:-:S02]  /*7670*/  IMAD R18, R19, 0xe0, RZ ;  /* 0x000000e013127824 */ /* 0x000fc400078e02ff */
[----:B------:R-:W-:Y:S01]  /*7680*/  IMAD R19, R19, 0x36, RZ ;  /* 0x0000003613137824 */ /* 0x000fe200078e02ff */
[----:B------:R-:W-:Y:S01]  /*7690*/  STL.64 [R1+0x13a0], R8 ;  /* 0x0013a00801007387 */ /* 0x000fe20000100a00 */
[-C--:B------:R-:W-:Y:S01]  /*76a0*/  LEA.HI.X.SX32 R13, R23, R3.reuse, 0x2, P4 ;  /* 0x00000003170d7211 */ /* 0x080fe200020f16ff */
[C---:B------:R-:W-:Y:S02]  /*76b0*/  IMAD R24, R22.reuse, 0x37, RZ ;  /* 0x0000003716187824 */ /* 0x040fe400078e02ff */
[----:B------:R1:W-:Y:S01]  /*76c0*/  STL.64 [R1+0x180], R16 ;  /* 0x0001801001007387 */ /* 0x0003e20000100a00 */
[-C--:B------:R-:W-:Y:S01]  /*76d0*/  LEA.HI.X.SX32 R15, R19, R3.reuse, 0x2, P6 ;  /* 0x00000003130f7211 */ /* 0x080fe200030f16ff */
[----:B------:R-:W-:Y:S01]  /*76e0*/  IMAD R19, R22, 0xe4, RZ ;  /* 0x000000e416137824 */ /* 0x000fe200078e02ff */
[----:B------:R-:W-:Y:S01]  /*76f0*/  LEA.HI.X.SX32 R5, R24, R3, 0x2, P1 ;  /* 0x0000000318057211 */ /* 0x000fe200008f16ff */
[----:B------:R-:W-:Y:S01]  /*7700*/  STL.64 [R1+0x13e8], R10 ;  /* 0x0013e80a01007387 */ /* 0x000fe20000100a00 */
[----:B-1----:R-:W-:Y:S01]  /*7710*/  IADD3 R16, P4, R18, R2, RZ ;  /* 0x0000000212107210 */ /* 0x002fe20007f9e0ff */
[----:B------:R-:W-:-:S03]  /*7720*/  IMAD.MOV.U32 R18, RZ, RZ, c[0x0][0x180] ;  /* 0x00006000ff127624 */ /* 0x000fc600078e00ff */
[-C--:B------:R-:W-:Y:S01]  /*7730*/  LEA.HI.X.SX32 R17, R21, R3.reuse, 0x2, P4 ;  /* 0x0000000315117211 */ /* 0x080fe200020f16ff */
[----:B------:R-:W-:Y:S01]  /*7740*/  IMAD R21, R20, 0x39, RZ ;  /* 0x0000003914157824 */ /* 0x000fe200078e02ff */
[----:B------:R-:W-:Y:S01]  /*7750*/  IADD3 R23, R18, -0x9, RZ ;  /* 0xfffffff712177810 */ /* 0x000fe20007ffe0ff */
[----:B------:R-:W-:Y:S01]  /*7760*/  IMAD R20, R20, 0xe8, RZ ;  /* 0x000000e814147824 */ /* 0x000fe200078e02ff */
[-C--:B------:R-:W-:Y:S01]  /*7770*/  IADD3 R18, P6, R19, R2.reuse, RZ ;  /* 0x0000000213127210 */ /* 0x080fe20007fde0ff */
[----:B------:R-:W-:Y:S01]  /*7780*/  IMAD.MOV.U32 R9, RZ, RZ, c[0x0][0x188] ;  /* 0x00006200ff097624 */ /* 0x000fe200078e00ff */
[----:B------:R-:W-:Y:S02]  /*7790*/  STL.64 [R1+0x13c0], R12 ;  /* 0x0013c00c01007387 */ /* 0x000fe40000100a00 */
[----:B------:R-:W-:Y:S02]  /*77a0*/  LEA.HI.X.SX32 R19, R21, R3, 0x2, P6 ;  /* 0x0000000315137211 */ /* 0x000fe400030f16ff */
[----:B------:R-:W-:Y:S01]  /*77b0*/  STL.64 [R1+0x13a8], R14 ;  /* 0x0013a80e01007387 */ /* 0x000fe20000100a00 */
[----:B------:R-:W-:Y:S01]  /*77c0*/  IADD3 R20, P6, R20, R2, RZ ;  /* 0x0000000214147210 */ /* 0x000fe20007fde0ff */
[----:B------:R-:W-:-:S02]  /*77d0*/  IMAD R0, R9, 0xec, RZ ;  /* 0x000000ec09007824 */ /* 0x000fc400078e02ff */
[----:B------:R1:W-:Y:S01]  /*77e0*/  STL.64 [R1+0x178], R4 ;  /* 0x0001780401007387 */ /* 0x0003e20000100a00 */
[C---:B------:R-:W-:Y:S02]  /*77f0*/  IMAD R6, R9.reuse, 0x3b, RZ ;  /* 0x0000003b09067824 */ /* 0x040fe400078e02ff */
[----:B-1----:R-:W-:-:S05]  /*7800*/  IMAD R4, R9, 0x3a, RZ ;  /* 0x0000003a09047824 */ /* 0x002fca00078e02ff */
[-C--:B------:R-:W-:Y:S02]  /*7810*/  LEA.HI.X.SX32 R21, R4, R3.reuse, 0x2, P6 ;  /* 0x0000000304157211 */ /* 0x080fe400030f16ff */
[----:B------:R-:W-:Y:S01]  /*7820*/  IADD3 R4, P6, R0, R2, RZ ;  /* 0x0000000200047210 */ /* 0x000fe20007fde0ff */
[----:B------:R1:W-:Y:S03]  /*7830*/  STL.64 [R1+0x13f0], R16 ;  /* 0x0013f01001007387 */ /* 0x0003e60000100a00 */
[----:B------:R-:W-:Y:S01]  /*7840*/  LEA.HI.X.SX32 R5, R6, R3, 0x2, P6 ;  /* 0x0000000306057211 */ /* 0x000fe200030f16ff */
[----:B------:R-:W-:Y:S04]  /*7850*/  STL.64 [R1+0x13c8], R18 ;  /* 0x0013c81201007387 */ /* 0x000fe80000100a00 */
[----:B------:R-:W-:Y:S04]  /*7860*/  STL.64 [R1+0x13b0], R20 ;  /* 0x0013b01401007387 */ /* 0x000fe80000100a00 */
[----:B------:R2:W-:Y:S04]  /*7870*/  STL.64 [R1+0x170], R4 ;  /* 0x0001700401007387 */ /* 0x0005e80000100a00 */
[----:B-1----:R-:W3:Y:S04]  /*7880*/  LDL.64 R16, [R1+0x60] ;  /* 0x0000600001107983 */ /* 0x002ee80000100a00 */
[----:B------:R-:W4:Y:S04]  /*7890*/  LDL.64 R10, [R1+0x58] ;  /* 0x00005800010a7983 */ /* 0x000f280000100a00 */
[----:B--2---:R-:W2:Y:S01]  /*78a0*/  LDL.64 R4, [R1+0x50] ;  /* 0x0000500001047983 */ /* 0x004ea20000100a00 */
[----:B------:R-:W-:-:S05]  /*78b0*/  IMAD.MOV.U32 R22, RZ, RZ, c[0x0][0x180] ;  /* 0x00006000ff167624 */ /* 0x000fca00078e00ff */
[----:B------:R-:W-:Y:S01]  /*78c0*/  IADD3 R22, R22, -0xd, RZ ;  /* 0xfffffff316167810 */ /* 0x000fe20007ffe0ff */
[----:B------:R-:W1:Y:S03]  /*78d0*/  S2R R28, SR_TID.X ;  /* 0x00000000001c7919 */ /* 0x000e660000002100 */
[----:B------:R-:W-:Y:S01]  /*78e0*/  ISETP.GE.U32.AND P4, PT, R22, 0x7fffffb4, PT ;  /* 0x7fffffb41600780c */ /* 0x000fe20003f86070 */
[C---:B------:R-:W-:Y:S02]  /*78f0*/  IMAD R22, R9.reuse, 0xf0, RZ ;  /* 0x000000f009167824 */ /* 0x040fe400078e02ff */
[----:B------:R-:W-:-:S03]  /*7900*/  IMAD R24, R9, 0xf4, RZ ;  /* 0x000000f409187824 */ /* 0x000fc600078e02ff */
[-C--:B------:R-:W-:Y:S01]  /*7910*/  IADD3 R22, P6, R22, R2.reuse, RZ ;  /* 0x0000000216167210 */ /* 0x080fe20007fde0ff */
[----:B------:R-:W-:Y:S01]  /*7920*/  IMAD R0, R9, 0x3d, RZ ;  /* 0x0000003d09007824 */ /* 0x000fe200078e02ff */
[----:B------:R-:W-:Y:S01]  /*7930*/  ISETP.GE.U32.AND P1, PT, R23, 0x7fffffb8, PT ;  /* 0x7fffffb81700780c */ /* 0x000fe20003f26070 */
[----:B------:R-:W-:Y:S01]  /*7940*/  IMAD R26, R9, 0xf8, RZ ;  /* 0x000000f8091a7824 */ /* 0x000fe200078e02ff */
[----:B------:R-:W-:Y:S02]  /*7950*/  LEA.HI.X.SX32 R23, R25, R3, 0x2, P6 ;  /* 0x0000000319177211 */ /* 0x000fe400030f16ff */
[----:B------:R-:W-:Y:S01]  /*7960*/  IADD3 R24, P6, R24, R2, RZ ;  /* 0x0000000218187210 */ /* 0x000fe20007fde0ff */
[----:B------:R-:W-:-:S03]  /*7970*/  IMAD R6, R9, 0x3e, RZ ;  /* 0x0000003e09067824 */ /* 0x000fc600078e02ff */
[----:B------:R-:W-:Y:S01]  /*7980*/  LEA.HI.X.SX32 R25, R0, R3, 0x2, P6 ;  /* 0x0000000300197211 */ /* 0x000fe200030f16ff */
[C---:B------:R-:W-:Y:S01]  /*7990*/  IMAD R0, R9.reuse, 0xfc, RZ ;  /* 0x000000fc09007824 */ /* 0x040fe200078e02ff */
[----:B------:R-:W-:Y:S01]  /*79a0*/  IADD3 R26, P6, R26, R2, RZ ;  /* 0x000000021a1a7210 */ /* 0x000fe20007fde0ff */
[----:B------:R-:W-:-:S03]  /*79b0*/  IMAD R8, R9, 0x3f, RZ ;  /* 0x0000003f09087824 */ /* 0x000fc600078e02ff */
[-C--:B------:R-:W-:Y:S02]  /*79c0*/  LEA.HI.X.SX32 R27, R6, R3.reuse, 0x2, P6 ;  /* 0x00000003061b7211 */ /* 0x080fe400030f16ff */
[----:B------:R-:W-:Y:S01]  /*79d0*/  IADD3 R6, P6, R0, R2, RZ ;  /* 0x0000000200067210 */ /* 0x000fe20007fde0ff */
[----:B------:R5:W-:Y:S01]  /*79e0*/  STL.64 [R1+0x13d0], R24 ;  /* 0x0013d01801007387 */ /* 0x000be20000100a00 */
[----:B-1----:R-:W-:Y:S02]  /*79f0*/  LOP3.LUT R28, R28, 0x1ff, RZ, 0xc0, !PT ;  /* 0x000001ff1c1c7812 */ /* 0x002fe400078ec0ff */
[----:B------:R-:W-:Y:S01]  /*7a00*/  LEA.HI.X.SX32 R7, R8, R3, 0x2, P6 ;  /* 0x0000000308077211 */ /* 0x000fe200030f16ff */
[----:B------:R1:W-:Y:S04]  /*7a10*/  STL.64 [R1+0x13d8], R26 ;  /* 0x0013d81a01007387 */ /* 0x0003e80000100a00 */
[----:B------:R-:W2:Y:S04]  /*7a20*/  LDL.64 R20, [R1+0x28] ;  /* 0x0000280001147983 */ /* 0x000ea80000100a00 */
[----:B-----5:R-:W5:Y:S04]  /*7a30*/  LDL.64 R24, [R1+0x30] ;  /* 0x0000300001187983 */ /* 0x020f680000100a00 */
[----:B-1----:R-:W5:Y:S04]  /*7a40*/  LDL.64 R26, [R1+0x38] ;  /* 0x00003800011a7983 */ /* 0x002f680000100a00 */
[----:B------:R-:W5:Y:S04]  /*7a50*/  LDL.64 R18, [R1+0x20] ;  /* 0x0000200001127983 */ /* 0x000f680000100a00 */
[----:B------:R-:W5:Y:S04]  /*7a60*/  LDL.64 R14, [R1+0x18] ;  /* 0x00001800010e7983 */ /* 0x000f680000100a00 */
[----:B------:R1:W-:Y:S01]  /*7a70*/  STL.64 [R1+0x168], R6 ;  /* 0x0001680601007387 */ /* 0x0003e20000100a00 */
[----:B------:R-:W-:-:S03]  /*7a80*/  ULDC.64 UR4, c[0x0][0x118] ;  /* 0x0000460000047ab9 */ /* 0x000fc60000000a00 */
[----:B------:R-:W5:Y:S04]  /*7a90*/  LDL.64 R12, [R1+0x10] ;  /* 0x00001000010c7983 */ /* 0x000f680000100a00 */
[----:B------:R-:W5:Y:S01]  /*7aa0*/  LDL.64 R8, [R1+0x8] ;  /* 0x0000080001087983 */ /* 0x000f620000100a00 */
[----:B-1----:R-:W-:-:S03]  /*7ab0*/  IMAD.SHL.U32 R6, R28, 0x4, RZ ;  /* 0x000000041c067824 */ /* 0x002fc600078e00ff */
[----:B------:R1:W-:Y:S04]  /*7ac0*/  STL.64 [R1+0x1390], R2 ;  /* 0x0013900201007387 */ /* 0x0003e80000100a00 */
[----:B------:R1:W-:Y:S04]  /*7ad0*/  LDGSTS.E [R6], [R2.64], !P3 ;  /* 0x0000000002067fae */ /* 0x0003e8000d921844 */
[----:B-1----:R-:W5:Y:S04]  /*7ae0*/  LDL.64 R2, [R1+0x48] ;  /* 0x0000480001027983 */ /* 0x002f680000100a00 */
[----:B---3--:R1:W-:Y:S04]  /*7af0*/  LDGSTS.E [R6+0x2000], [R16.64], !P0 ;  /* 0x0200000010067fae */ /* 0x0083e8000c121844 */
[----:B----4-:R3:W-:Y:S04]  /*7b00*/  LDGSTS.E [R6+0x4000], [R10.64], !P1 ;  /* 0x040000000a067fae */ /* 0x0107e8000c921844 */
[----:B--2---:R2:W-:Y:S04]  /*7b10*/  LDGSTS.E [R6+0x6000], [R4.64], !P4 ;  /* 0x0600000004067fae */ /* 0x0045e8000e121844 */
[----:B-1----:R-:W4:Y:S04]  /*7b20*/  LDL.LU.64 R16, [R1+0x13f0] ;  /* 0x0013f00001107983 */ /* 0x002f280000300a00 */
[----:B---3--:R-:W3:Y:S04]  /*7b30*/  LDL.LU.64 R10, [R1+0x13e8] ;  /* 0x0013e800010a7983 */ /* 0x008ee80000300a00 */
[----:B--2---:R-:W2:Y:S01]  /*7b40*/  LDL.LU.64 R4, [R1+0x13e0] ;  /* 0x0013e00001047983 */ /* 0x004ea20000300a00 */
[----:B------:R-:W-:-:S05]  /*7b50*/  IMAD.MOV.U32 R29, RZ, RZ, c[0x0][0x180] ;  /* 0x00006000ff1d7624 */ /* 0x000fca00078e00ff */
[----:B------:R-:W-:-:S04]  /*7b60*/  IADD3 R0, R29, -0x11, RZ ;  /* 0xffffffef1d007810 */ /* 0x000fc80007ffe0ff */
[----:B------:R-:W-:Y:S02]  /*7b70*/  ISETP.GE.U32.AND P6, PT, R0, 0x7fffffb0, PT ;  /* 0x7fffffb00000780c */ /* 0x000fe40003fc6070 */
        /* <DEDUP_REMOVED lines=8> */
[C---:B------:R-:W-:Y:S01]  /*7c00*/  IADD3 R0, R29.reuse, -0x25, RZ ;  /* 0xffffffdb1d007810 */ /* 0x040fe20007ffe0ff */
[----:B-----5:R1:W-:Y:S03]  /*7c10*/  LDGSTS.E [R6+0x8000], [R2.64], !P6 ;  /* 0x0800000002067fae */ /* 0x0203e6000f121844 */
[----:B------:R-:W-:Y:S02]  /*7c20*/  ISETP.GE.U32.AND P6, PT, R0, 0x7fffff9c, PT ;  /* 0x7fffff9c0000780c */ /* 0x000fe40003fc6070 */
[C---:B------:R-:W-:Y:S01]  /*7c30*/  IADD3 R0, R29.reuse, -0x29, RZ ;  /* 0xffffffd71d007810 */ /* 0x040fe20007ffe0ff */
[----:B------:R5:W-:Y:S03]  /*7c40*/  LDGSTS.E [R6+0xa000], [R26.64], !P3 ;  /* 0x0a0000001a067fae */ /* 0x000be6000d921844 */
[----:B------:R-:W-:Y:S01]  /*7c50*/  ISETP.GE.U32.AND P3, PT, R0, 0x7fffff98, PT ;  /* 0x7fffff980000780c */ /* 0x000fe20003f66070 */
[----:B------:R1:W-:Y:S01]  /*7c60*/  LDGSTS.E [R6+0xc000], [R24.64], !P0 ;  /* 0x0c00000018067fae */ /* 0x0003e2000c121844 */
[----:B------:R-:W-:-:S03]  /*7c70*/  IADD3 R0, R29, -0x2d, RZ ;  /* 0xffffffd31d007810 */ /* 0x000fc60007ffe0ff */
[----:B------:R1:W-:Y:S01]  /*7c80*/  LDGSTS.E [R6+0xe000], [R20.64], !P1 ;  /* 0x0e00000014067fae */ /* 0x0003e2000c921844 */
[----:B------:R-:W-:Y:S02]  /*7c90*/  ISETP.GE.U32.AND P0, PT, R0, 0x7fffff94, PT ;  /* 0x7fffff940000780c */ /* 0x000fe40003f06070 */
[----:B------:R-:W-:Y:S01]  /*7ca0*/  IADD3 R0, R29, -0x31, RZ ;  /* 0xffffffcf1d007810 */ /* 0x000fe20007ffe0ff */
[----:B------:R1:W-:Y:S04]  /*7cb0*/  LDGSTS.E [R6+0x10000], [R18.64], !P4 ;  /* 0x1000000012067fae */ /* 0x0003e8000e121844 */
[----:B------:R1:W-:Y:S01]  /*7cc0*/  LDGSTS.E [R6+0x12000], [R14.64], !P6 ;  /* 0x120000000e067fae */ /* 0x0003e2000f121844 */
[----:B------:R-:W-:-:S03]  /*7cd0*/  ISETP.GE.U32.AND P1, PT, R0, 0x7fffff90, PT ;  /* 0x7fffff900000780c */ /* 0x000fc60003f26070 */
[----:B------:R1:W-:Y:S04]  /*7ce0*/  LDGSTS.E [R6+0x14000], [R12.64], !P3 ;  /* 0x140000000c067fae */ /* 0x0003e8000d921844 */
[----:B------:R1:W-:Y:S04]  /*7cf0*/  LDGSTS.E [R6+0x16000], [R8.64], !P0 ;  /* 0x1600000008067fae */ /* 0x0003e8000c121844 */
[----:B-----5:R-:W5:Y:S04]  /*7d00*/  LDL.64 R26, [R1+0x70] ;  /* 0x00007000011a7983 */ /* 0x020f680000100a00 */
[----:B-1----:R-:W5:Y:S04]  /*7d10*/  LDL.64 R8, [R1+0x68] ;  /* 0x0000680001087983 */ /* 0x002f680000100a00 */
[----:B--2---:R1:W-:Y:S04]  /*7d20*/  STL [R1+0x1208], R5 ;  /* 0x0012080501007387 */ /* 0x0043e80000100800 */
[----:B------:R-:W2:Y:S04]  /*7d30*/  LDL.64 R24, [R1+0x78] ;  /* 0x0000780001187983 */ /* 0x000ea80000100a00 */
[----:B------:R-:W2:Y:S04]  /*7d40*/  LDL.64 R18, [R1+0x80] ;  /* 0x0000800001127983 */ /* 0x000ea80000100a00 */
[----:B------:R1:W-:Y:S04]  /*7d50*/  LDGSTS.E [R6+0x18000], [R4.64], !P1 ;  /* 0x1800000004067fae */ /* 0x0003e8000c921844 */
[----:B------:R-:W2:Y:S01]  /*7d60*/  LDL.64 R12, [R1+0x40] ;  /* 0x00004000010c7983 */ /* 0x000ea20000100a00 */
[----:B------:R-:W-:-:S03]  /*7d70*/  IADD3 R0, R29, -0x35, RZ ;  /* 0xffffffcb1d007810 */ /* 0x000fc60007ffe0ff */
[----:B------:R-:W2:Y:S04]  /*7d80*/  LDL.64 R20, [R1+0xa8] ;  /* 0x0000a80001147983 */ /* 0x000ea80000100a00 */
[----:B-1----:R-:W2:Y:S01]  /*7d90*/  LDL.64 R6, [R1+0x88] ;  /* 0x0000880001067983 */ /* 0x002ea20000100a00 */
[----:B------:R-:W-:Y:S02]  /*7da0*/  ISETP.GE.U32.AND P4, PT, R0, 0x7fffff8c, PT ;  /* 0x7fffff8c0000780c */ /* 0x000fe40003f86070 */
[----:B------:R-:W-:-:S04]  /*7db0*/  IADD3 R0, R29, -0x39, RZ ;  /* 0xffffffc71d007810 */ /* 0x000fc80007ffe0ff */
[----:B------:R-:W-:Y:S02]  /*7dc0*/  ISETP.GE.U32.AND P6, PT, R0, 0x7fffff88, PT ;  /* 0x7fffff880000780c */ /* 0x000fe40003fc6070 */
[----:B------:R-:W-:-:S04]  /*7dd0*/  IADD3 R0, R29, -0x3d, RZ ;  /* 0xffffffc31d007810 */ /* 0x000fc80007ffe0ff */
[----:B------:R-:W-:Y:S02]  /*7de0*/  ISETP.GE.U32.AND P3, PT, R0, 0x7fffff84, PT ;  /* 0x7fffff840000780c */ /* 0x000fe40003f66070 */
[----:B------:R-:W-:Y:S01]  /*7df0*/  IADD3 R0, R29, -0x2, RZ ;  /* 0xfffffffe1d007810 */ /* 0x000fe20007ffe0ff */
[----:B------:R-:W-:-:S03]  /*7e00*/  IMAD.SHL.U32 R5, R28, 0x4, RZ ;  /* 0x000000041c057824 */ /* 0x000fc600078e00ff */
[----:B------:R-:W-:Y:S02]  /*7e10*/  ISETP.GE.U32.AND P0, PT, R0, 0x7fffffbf, PT ;  /* 0x7fffffbf0000780c */ /* 0x000fe40003f06070 */
[C---:B------:R-:W-:Y:S01]  /*7e20*/  IADD3 R0, R29.reuse, -0x6, RZ ;  /* 0xfffffffa1d007810 */ /* 0x040fe20007ffe0ff */
[----:B---3--:R1:W-:Y:S04]  /*7e30*/  LDGSTS.E [R5+0x1a000], [R10.64], !P4 ;  /* 0x1a0000000a057fae */ /* 0x0083e8000e121844 */
[----:B------:R1:W-:Y:S01]  /*7e40*/  STL.64 [R1+0x1210], R10 ;  /* 0x0012100a01007387 */ /* 0x0003e20000100a00 */
[----:B------:R-:W-:Y:S02]  /*7e50*/  ISETP.GE.U32.AND P1, PT, R0, 0x7fffffbb, PT ;  /* 0x7fffffbb0000780c */ /* 0x000fe40003f26070 */
[----:B------:R-:W-:Y:S01]  /*7e60*/  IADD3 R0, R29, -0xa, RZ ;  /* 0xfffffff61d007810 */ /* 0x000fe20007ffe0ff */
[----:B----4-:R3:W-:Y:S04]  /*7e70*/  LDGSTS.E [R5+0x1c000], [R16.64], !P6 ;  /* 0x1c00000010057fae */ /* 0x0107e8000f121844 */
[----:B------:R4:W-:Y:S04]  /*7e80*/  LDGSTS.E [R5+0x1e000], [R22.64], !P3 ;  /* 0x1e00000016057fae */ /* 0x0009e8000d921844 */
[----:B-1----:R-:W2:Y:S04]  /*7e90*/  LDL.64 R10, [R1+0xa0] ;  /* 0x0000a000010a7983 */ /* 0x002ea80000100a00 */
[----:B------:R3:W-:Y:S01]  /*7ea0*/  STL.64 [R1+0x1218], R16 ;  /* 0x0012181001007387 */ /* 0x0007e20000100a00 */
[----:B------:R-:W-:-:S02]  /*7eb0*/  ISETP.GE.U32.AND P4, PT, R0, 0x7fffffb7, PT ;  /* 0x7fffffb70000780c */ /* 0x000fc40003f86070 */
[C---:B------:R-:W-:Y:S01]  /*7ec0*/  IADD3 R0, R29.reuse, -0xe, RZ ;  /* 0xfffffff21d007810 */ /* 0x040fe20007ffe0ff */
[----:B---3--:R-:W3:Y:S04]  /*7ed0*/  LDL.64 R16, [R1+0x98] ;  /* 0x0000980001107983 */ /* 0x008ee80000100a00 */
[----:B------:R4:W-:Y:S01]  /*7ee0*/  STL.64 [R1+0x1220], R22 ;  /* 0x0012201601007387 */ /* 0x0009e20000100a00 */
[----:B------:R-:W-:Y:S02]  /*7ef0*/  ISETP.GE.U32.AND P6, PT, R0, 0x7fffffb3, PT ;  /* 0x7fffffb30000780c */ /* 0x000fe40003fc6070 */
[----:B------:R-:W-:Y:S01]  /*7f00*/  IADD3 R0, R29, -0x12, RZ ;  /* 0xffffffee1d007810 */ /* 0x000fe20007ffe0ff */
[----:B------:R-:W3:Y:S04]  /*7f10*/  LDL.64 R14, [R1+0xb0] ;  /* 0x0000b000010e7983 */ /* 0x000ee80000100a00 */
[----:B----4-:R-:W4:Y:S01]  /*7f20*/  LDL.64 R22, [R1+0x90] ;  /* 0x0000900001167983 */ /* 0x010f220000100a00 */
[----:B------:R-:W-:-:S02]  /*7f30*/  LOP3.LUT R2, R5, 0x20, RZ, 0x3c, !PT ;  /* 0x0000002005027812 */ /* 0x000fc400078e3cff */
[----:B------:R-:W-:Y:S02]  /*7f40*/  ISETP.GE.U32.AND P3, PT, R0, 0x7fffffaf, PT ;  /* 0x7fffffaf0000780c */ /* 0x000fe40003f66070 */
[C---:B------:R-:W-:Y:S01]  /*7f50*/  IADD3 R0, R29.reuse, -0x16, RZ ;  /* 0xffffffea1d007810 */ /* 0x040fe20007ffe0ff */
[----:B-----5:R1:W-:Y:S03]  /*7f60*/  LDGSTS.E [R2+0x800], [R8.64], !P0 ;  /* 0x0080000008027fae */ /* 0x0203e6000c121844 */
[----:B------:R-:W-:Y:S01]  /*7f70*/  ISETP.GE.U32.AND P0, PT, R0, 0x7fffffab, PT ;  /* 0x7fffffab0000780c */ /* 0x000fe20003f06070 */
[----:B------:R5:W-:Y:S04]  /*7f80*/  LDGSTS.E [R2+0x2800], [R26.64], !P1 ;  /* 0x028000001a027fae */ /* 0x000be8000c921844 */
[----:B-1----:R-:W3:Y:S04]  /*7f90*/  LDL.64 R8, [R1] ;  /* 0x0000000001087983 */ /* 0x002ee80000100a00 */
[----:B-----5:R-:W5:Y:S04]  /*7fa0*/  LDL.LU.64 R26, [R1+0x13d8] ;  /* 0x0013d800011a7983 */ /* 0x020f680000300a00 */
[----:B--2---:R1:W-:Y:S04]  /*7fb0*/  LDGSTS.E [R2+0x4800], [R24.64], !P4 ;  /* 0x0480000018027fae */ /* 0x0043e8000e121844 */
[----:B------:R2:W-:Y:S04]  /*7fc0*/  LDGSTS.E [R2+0x6800], [R18.64], !P6 ;  /* 0x0680000012027fae */ /* 0x0005e8000f121844 */
[----:B-1----:R-:W5:Y:S04]  /*7fd0*/  LDL.LU.64 R24, [R1+0x13d0] ;  /* 0x0013d00001187983 */ /* 0x002f680000300a00 */
[----:B--2---:R-:W2:Y:S04]  /*7fe0*/  LDL.LU.64 R18, [R1+0x13c8] ;  /* 0x0013c80001127983 */ /* 0x004ea80000300a00 */
[----:B------:R1:W-:Y:S04]  /*7ff0*/  LDGSTS.E [R2+0x8800], [R12.64], !P3 ;  /* 0x088000000c027fae */ /* 0x0003e8000d921844 */
[----:B------:R1:W-:Y:S04]  /*8000*/  LDGSTS.E [R2+0xa800], [R6.64], !P0 ;  /* 0x0a80000006027fae */ /* 0x0003e8000c121844 */
[----:B-1----:R-:W2:Y:S04]  /*8010*/  LDL.LU.64 R12, [R1+0x13c0] ;  /* 0x0013c000010c7983 */ /* 0x002ea80000300a00 */
[----:B------:R-:W2:Y:S01]  /*8020*/  LDL.LU.64 R6, [R1+0x13b8] ;  /* 0x0013b80001067983 */ /* 0x000ea20000300a00 */
        /* <DEDUP_REMOVED lines=11> */
[----:B----4-:R1:W-:Y:S03]  /*80e0*/  LDGSTS.E [R2+0xc800], [R22.64], !P1 ;  /* 0x0c80000016027fae */ /* 0x0103e6000c921844 */
[----:B------:R-:W-:Y:S02]  /*80f0*/  ISETP.GE.U32.AND P1, PT, R0, 0x7fffff93, PT ;  /* 0x7fffff930000780c */ /* 0x000fe40003f26070 */
[C---:B------:R-:W-:Y:S01]  /*8100*/  IADD3 R0, R29.reuse, -0x32, RZ ;  /* 0xffffffce1d007810 */ /* 0x040fe20007ffe0ff */
[----:B---3--:R3:W-:Y:S03]  /*8110*/  LDGSTS.E [R2+0xe800], [R16.64], !P4 ;  /* 0x0e80000010027fae */ /* 0x0087e6000e121844 */
[----:B------:R-:W-:Y:S01]  /*8120*/  ISETP.GE.U32.AND P4, PT, R0, 0x7fffff8f, PT ;  /* 0x7fffff8f0000780c */ /* 0x000fe20003f86070 */
[----:B------:R4:W-:Y:S01]  /*8130*/  LDGSTS.E [R2+0x10800], [R10.64], !P6 ;  /* 0x108000000a027fae */ /* 0x0009e2000f121844 */
[----:B------:R-:W-:-:S03]  /*8140*/  IADD3 R0, R29, -0x36, RZ ;  /* 0xffffffca1d007810 */ /* 0x000fc60007ffe0ff */
[----:B------:R4:W-:Y:S01]  /*8150*/  LDGSTS.E [R2+0x12800], [R20.64], !P3 ;  /* 0x1280000014027fae */ /* 0x0009e2000d921844 */
[----:B------:R-:W-:Y:S02]  /*8160*/  ISETP.GE.U32.AND P6, PT, R0, 0x7fffff8b, PT ;  /* 0x7fffff8b0000780c */ /* 0x000fe40003fc6070 */
[C---:B------:R-:W-:Y:S01]  /*8170*/  IADD3 R0, R29.reuse, -0x3a, RZ ;  /* 0xffffffc61d007810 */ /* 0x040fe20007ffe0ff */
[----:B------:R4:W-:Y:S03]  /*8180*/  LDGSTS.E [R2+0x14800], [R14.64], !P0 ;  /* 0x148000000e027fae */ /* 0x0009e6000c121844 */
[----:B------:R-:W-:Y:S01]  /*8190*/  ISETP.GE.U32.AND P3, PT, R0, 0x7fffff87, PT ;  /* 0x7fffff870000780c */ /* 0x000fe20003f66070 */
[----:B-1----:R-:W3:Y:S01]  /*81a0*/  LDL.64 R22, [R1+0x118] ;  /* 0x0001180001167983 */ /* 0x002ee20000100a00 */
[----:B------:R-:W-:-:S03]  /*81b0*/  IADD3 R0, R29, -0x3e, RZ ;  /* 0xffffffc21d007810 */ /* 0x000fc60007ffe0ff */
[----:B----4-:R-:W4:Y:S01]  /*81c0*/  LDL.64 R20, [R1+0xe0] ;  /* 0x0000e00001147983 */ /* 0x010f220000100a00 */
[----:B------:R-:W-:-:S03]  /*81d0*/  ISETP.GE.U32.AND P0, PT, R0, 0x7fffff83, PT ;  /* 0x7fffff830000780c */ /* 0x000fc60003f06070 */
[----:B------:R-:W4:Y:S01]  /*81e0*/  LDL.64 R14, [R1+0xe8] ;  /* 0x0000e800010e7983 */ /* 0x000f220000100a00 */
[----:B------:R-:W-:-:S03]  /*81f0*/  IADD3 R0, R29, -0x3, RZ ;  /* 0xfffffffd1d007810 */ /* 0x000fc60007ffe0ff */
[----:B------:R1:W-:Y:S01]  /*8200*/  LDGSTS.E [R2+0x16800], [R8.64], !P1 ;  /* 0x1680000008027fae */ /* 0x0003e2000c921844 */
[----:B------:R-:W-:Y:S02]  /*8210*/  ISETP.GE.U32.AND P1, PT, R0, 0x7fffffbe, PT ;  /* 0x7fffffbe0000780c */ /* 0x000fe40003f26070 */
[----:B------:R-:W-:Y:S02]  /*8220*/  IADD3 R0, R29, -0x7, RZ ;  /* 0xfffffff91d007810 */ /* 0x000fe40007ffe0ff */
[----:B------:R-:W4:Y:S04]  /*8230*/  LDL.64 R28, [R1+0xf8] ;  /* 0x0000f800011c7983 */ /* 0x000f280000100a00 */
[----:B-1----:R-:W4:Y:S04]  /*8240*/  LDL.64 R8, [R1+0xf0] ;  /* 0x0000f00001087983 */ /* 0x002f280000100a00 */
[----:B--2---:R1:W-:Y:S04]  /*8250*/  LDGSTS.E [R2+0x18800], [R6.64], !P4 ;  /* 0x1880000006027fae */ /* 0x0043e8000e121844 */
[----:B------:R-:W-:Y:S04]  /*8260*/  STL.64 [R1+0x1200], R6 ;  /* 0x0012000601007387 */ /* 0x000fe80000100a00 */
[----:B------:R2:W-:Y:S04]  /*8270*/  LDGSTS.E [R2+0x1a800], [R12.64], !P6 ;  /* 0x1a8000000c027fae */ /* 0x0005e8000f121844 */
[----:B------:R2:W-:Y:S04]  /*8280*/  STL.64 [R1+0x1228], R12 ;  /* 0x0012280c01007387 */ /* 0x0005e80000100a00 */
[----:B------:R1:W-:Y:S04]  /*8290*/  LDGSTS.E [R2+0x1c800], [R18.64], !P3 ;  /* 0x1c80000012027fae */ /* 0x0003e8000d921844 */
[----:B-----5:R5:W-:Y:S04]  /*82a0*/  LDGSTS.E [R2+0x1e800], [R24.64], !P0 ;  /* 0x1e80000018027fae */ /* 0x020be8000c121844 */
[----:B--2---:R-:W2:Y:S04]  /*82b0*/  LDL.64 R12, [R1+0x110] ;  /* 0x00011000010c7983 */ /* 0x004ea80000100a00 */
[----:B------:R1:W-:Y:S04]  /*82c0*/  STL.64 [R1+0x1230], R18 ;  /* 0x0012301201007387 */ /* 0x0003e80000100a00 */
[----:B---3--:R-:W3:Y:S04]  /*82d0*/  LDL.64 R16, [R1+0x120] ;  /* 0x0001200001107983 */ /* 0x008ee80000100a00 */
[----:B------:R-:W2:Y:S04]  /*82e0*/  LDL.64 R10, [R1+0xd0] ;  /* 0x0000d000010a7983 */ /* 0x000ea80000100a00 */
[----:B-1----:R-:W2:Y:S04]  /*82f0*/  LDL.64 R18, [R1+0x108] ;  /* 0x0001080001127983 */ /* 0x002ea80000100a00 */
[----:B-----5:R-:W5:Y:S04]  /*8300*/  LDL.64 R2, [R1+0xc0] ;  /* 0x0000c00001027983 */ /* 0x020f680000100a00 */
[----:B------:R1:W-:Y:S04]  /*8310*/  STL.64 [R1+0x1238], R24 ;  /* 0x0012381801007387 */ /* 0x0003e80000100a00 */
[----:B-1----:R-:W2:Y:S01]  /*8320*/  LDL.64 R24, [R1+0x100] ;  /* 0x0001000001187983 */ /* 0x002ea20000100a00 */
[----:B------:R-:W-:Y:S01]  /*8330*/  IMAD.MOV.U32 R7, RZ, RZ, c[0x0][0x180] ;  /* 0x00006000ff077624 */ /* 0x000fe200078e00ff */
[----:B------:R-:W-:-:S04]  /*8340*/  ISETP.GE.U32.AND P4, PT, R0, 0x7fffffba, PT ;  /* 0x7fffffba0000780c */ /* 0x000fc80003f86070 */
[----:B------:R-:W-:-:S04]  /*8350*/  IADD3 R0, R7, -0xb, RZ ;  /* 0xfffffff507007810 */ /* 0x000fc80007ffe0ff */
[----:B------:R-:W-:Y:S02]  /*8360*/  ISETP.GE.U32.AND P6, PT, R0, 0x7fffffb6, PT ;  /* 0x7fffffb60000780c */ /* 0x000fe40003fc6070 */
[----:B------:R-:W-:-:S04]  /*8370*/  IADD3 R0, R7, -0xf, RZ ;  /* 0xfffffff107007810 */ /* 0x000fc80007ffe0ff */
[----:B------:R-:W-:Y:S02]  /*8380*/  ISETP.GE.U32.AND P3, PT, R0, 0x7fffffb2, PT ;  /* 0x7fffffb20000780c */ /* 0x000fe40003f66070 */
[----:B------:R-:W-:Y:S02]  /*8390*/  IADD3 R0, R7, -0x13, RZ ;  /* 0xffffffed07007810 */ /* 0x000fe40007ffe0ff */
[----:B------:R-:W-:Y:S02]  /*83a0*/  LOP3.LUT R6, R5, 0x40, RZ, 0x3c, !PT ;  /* 0x0000004005067812 */ /* 0x000fe400078e3cff */
[----:B------:R-:W-:Y:S02]  /*83b0*/  ISETP.GE.U32.AND P0, PT, R0, 0x7fffffae, PT ;  /* 0x7fffffae0000780c */ /* 0x000fe40003f06070 */
[C---:B------:R-:W-:Y:S01]  /*83c0*/  IADD3 R0, R7.reuse, -0x17, RZ ;  /* 0xffffffe907007810 */ /* 0x040fe20007ffe0ff */
[----:B----4-:R1:W-:Y:S03]  /*83d0*/  LDGSTS.E [R6+0x1000], [R20.64], !P1 ;  /* 0x0100000014067fae */ /* 0x0103e6000c921844 */
[----:B------:R-:W-:Y:S01]  /*83e0*/  ISETP.GE.U32.AND P1, PT, R0, 0x7fffffaa, PT ;  /* 0x7fffffaa0000780c */ /* 0x000fe20003f26070 */
[----:B------:R4:W-:Y:S01]  /*83f0*/  LDGSTS.E [R6+0x3000], [R14.64], !P4 ;  /* 0x030000000e067fae */ /* 0x0009e2000e121844 */
[----:B------:R-:W-:-:S04]  /*8400*/  IADD3 R0, R7, -0x1b, RZ ;  /* 0xffffffe507007810 */ /* 0x000fc80007ffe0ff */
[----:B------:R-:W-:Y:S02]  /*8410*/  ISETP.GE.U32.AND P4, PT, R0, 0x7fffffa6, PT ;  /* 0x7fffffa60000780c */ /* 0x000fe40003f86070 */
[----:B------:R-:W-:Y:S01]  /*8420*/  IADD3 R0, R7, -0x1f, RZ ;  /* 0xffffffe107007810 */ /* 0x000fe20007ffe0ff */
[----:B-1----:R-:W5:Y:S04]  /*8430*/  LDL.LU.64 R20, [R1+0x13b0] ;  /* 0x0013b00001147983 */ /* 0x002f680000300a00 */
[----:B----4-:R-:W3:Y:S04]  /*8440*/  LDL.LU.64 R14, [R1+0x13a8] ;  /* 0x0013a800010e7983 */ /* 0x010ee80000300a00 */
[----:B------:R1:W-:Y:S01]  /*8450*/  LDGSTS.E [R6+0x5000], [R8.64], !P6 ;  /* 0x0500000008067fae */ /* 0x0003e2000f121844 */
[----:B------:R-:W-:-:S02]  /*8460*/  ISETP.GE.U32.AND P6, PT, R0, 0x7fffffa2, PT ;  /* 0x7fffffa20000780c */ /* 0x000fc40003fc6070 */
[C---:B------:R-:W-:Y:S01]  /*8470*/  IADD3 R0, R7.reuse, -0x23, RZ ;  /* 0xffffffdd07007810 */ /* 0x040fe20007ffe0ff */
[----:B------:R1:W-:Y:S03]  /*8480*/  LDGSTS.E [R6+0x7000], [R28.64], !P3 ;  /* 0x070000001c067fae */ /* 0x0003e6000d921844 */
[----:B------:R-:W-:Y:S02]  /*8490*/  ISETP.GE.U32.AND P3, PT, R0, 0x7fffff9e, PT ;  /* 0x7fffff9e0000780c */ /* 0x000fe40003f66070 */
[----:B------:R-:W-:Y:S01]  /*84a0*/  IADD3 R0, R7, -0x27, RZ ;  /* 0xffffffd907007810 */ /* 0x000fe20007ffe0ff */
[----:B-1----:R-:W3:Y:S04]  /*84b0*/  LDL.LU.64 R8, [R1+0x13a0] ;  /* 0x0013a00001087983 */ /* 0x002ee80000300a00 */
[----:B------:R-:W3:Y:S04]  /*84c0*/  LDL.LU.64 R28, [R1+0x1398] ;  /* 0x00139800011c7983 */ /* 0x000ee80000300a00 */
[----:B--2---:R1:W-:Y:S01]  /*84d0*/  LDGSTS.E [R6+0x9000], [R24.64], !P0 ;  /* 0x0900000018067fae */ /* 0x0043e2000c121844 */
[----:B------:R-:W-:-:S02]  /*84e0*/  ISETP.GE.U32.AND P0, PT, R0, 0x7fffff9a, PT ;  /* 0x7fffff9a0000780c */ /* 0x000fc40003f06070 */
[C---:B------:R-:W-:Y:S01]  /*84f0*/  IADD3 R0, R7.reuse, -0x2b, RZ ;  /* 0xffffffd507007810 */ /* 0x040fe20007ffe0ff */
[----:B------:R2:W-:Y:S03]  /*8500*/  LDGSTS.E [R6+0xb000], [R18.64], !P1 ;  /* 0x0b00000012067fae */ /* 0x0005e6000c921844 */
[----:B------:R-:W-:Y:S01]  /*8510*/  ISETP.GE.U32.AND P1, PT, R0, 0x7fffff96, PT ;  /* 0x7fffff960000780c */ /* 0x000fe20003f26070 */
[----:B------:R1:W-:Y:S04]  /*8520*/  LDGSTS.E [R6+0xd000], [R12.64], !P4 ;  /* 0x0d0000000c067fae */ /* 0x0003e8000e121844 */
[----:B------:R1:W-:Y:S04]  /*8530*/  LDGSTS.E [R6+0xf000], [R22.64], !P6 ;  /* 0x0f00000016067fae */ /* 0x0003e8000f121844 */
[----:B---3--:R3:W-:Y:S04]  /*8540*/  LDGSTS.E [R6+0x11000], [R16.64], !P3 ;  /* 0x1100000010067fae */ /* 0x0087e8000d921844 */
[----:B------:R2:W-:Y:S04]  /*8550*/  LDGSTS.E [R6+0x13000], [R10.64], !P0 ;  /* 0x130000000a067fae */ /* 0x0005e8000c121844 */
[----:B-----5:R5:W-:Y:S01]  /*8560*/  LDGSTS.E [R6+0x15000], [R2.64], !P1 ;  /* 0x1500000002067fae */ /* 0x020be2000c921844 */
[----:B------:R-:W-:-:S03]  /*8570*/  IADD3 R0, R7, -0x2f, RZ ;  /* 0xffffffd107007810 */ /* 0x000fc60007ffe0ff */
[----:B-1----:R-:W4:Y:S04]  /*8580*/  LDL.64 R24, [R1+0x158] ;  /* 0x0001580001187983 */ /* 0x002f280000100a00 */
[----:B--2---:R-:W2:Y:S04]  /*8590*/  LDL.64 R18, [R1+0x150] ;  /* 0x0001500001127983 */ /* 0x004ea80000100a00 */
[----:B-----5:R-:W5:Y:S01]  /*85a0*/  LDL.64 R2, [R1+0x160] ;  /* 0x0001600001027983 */ /* 0x020f620000100a00 */
[----:B------:R-:W-:Y:S02]  /*85b0*/  ISETP.GE.U32.AND P4, PT, R0, 0x7fffff92, PT ;  /* 0x7fffff920000780c */ /* 0x000fe40003f86070 */
[C---:B------:R-:W-:Y:S01]  /*85c0*/  IADD3 R0, R7.reuse, -0x33, RZ ;  /* 0xffffffcd07007810 */ /* 0x040fe20007ffe0ff */
[----:B------:R-:W2:Y:S03]  /*85d0*/  LDL.64 R12, [R1+0x148] ;  /* 0x00014800010c7983 */ /* 0x000ea60000100a00 */
[----:B------:R-:W-:Y:S01]  /*85e0*/  ISETP.GE.U32.AND P6, PT, R0, 0x7fffff8e, PT ;  /* 0x7fffff8e0000780c */ /* 0x000fe20003fc6070 */
[----:B------:R-:W2:Y:S01]  /*85f0*/  LDL.64 R22, [R1+0x140] ;  /* 0x0001400001167983 */ /* 0x000ea20000100a00 */
[----:B------:R-:W-:-:S03]  /*8600*/  IADD3 R0, R7, -0x37, RZ ;  /* 0xffffffc907007810 */ /* 0x000fc60007ffe0ff */
[----:B---3--:R-:W3:Y:S01]  /*8610*/  LDL.64 R16, [R1+0x138] ;  /* 0x0001380001107983 */ /* 0x008ee20000100a00 */
[----:B------:R-:W-:Y:S02]  /*8620*/  ISETP.GE.U32.AND P3, PT, R0, 0x7fffff8a, PT ;  /* 0x7fffff8a0000780c */ /* 0x000fe40003f66070 */
[----:B------:R-:W-:-:S04]  /*8630*/  IADD3 R0, R7, -0x3b, RZ ;  /* 0xffffffc507007810 */ /* 0x000fc80007ffe0ff */
[----:B------:R-:W-:Y:S02]  /*8640*/  ISETP.GE.U32.AND P0, PT, R0, 0x7fffff86, PT ;  /* 0x7fffff860000780c */ /* 0x000fe40003f06070 */
[----:B------:R-:W-:-:S04]  /*8650*/  IADD3 R0, R7, -0x3f, RZ ;  /* 0xffffffc107007810 */ /* 0x000fc80007ffe0ff */
[----:B------:R-:W-:Y:S01]  /*8660*/  ISETP.GE.U32.AND P1, PT, R0, 0x7fffff82, PT ;  /* 0x7fffff820000780c */ /* 0x000fe20003f26070 */
[----:B------:R1:W-:Y:S01]  /*8670*/  LDGSTS.E [R6+0x17000], [R28.64], !P4 ;  /* 0x170000001c067fae */ /* 0x0003e2000e121844 */
[----:B------:R-:W-:-:S03]  /*8680*/  IADD3 R0, R7, -0x4, RZ ;  /* 0xfffffffc07007810 */ /* 0x000fc60007ffe0ff */
[----:B------:R-:W-:Y:S01]  /*8690*/  STL.64 [R1+0x1240], R28 ;  /* 0x0012401c01007387 */ /* 0x000fe20000100a00 */
[----:B------:R-:W-:-:S03]  /*86a0*/  ISETP.GE.U32.AND P4, PT, R0, 0x7fffffbd, PT ;  /* 0x7fffffbd0000780c */ /* 0x000fc60003f86070 */
[----:B------:R1:W-:Y:S04]  /*86b0*/  LDGSTS.E [R6+0x19000], [R8.64], !P6 ;  /* 0x1900000008067fae */ /* 0x0003e8000f121844 */
[----:B------:R1:W-:Y:S04]  /*86c0*/  STL.64 [R1+0x1248], R8 ;  /* 0x0012480801007387 */ /* 0x0003e80000100a00 */
[----:B------:R2:W-:Y:S04]  /*86d0*/  LDGSTS.E [R6+0x1b000], [R14.64], !P3 ;  /* 0x1b0000000e067fae */ /* 0x0005e8000d921844 */
[----:B------:R-:W-:Y:S01]  /*86e0*/  STL.64 [R1+0x1250], R14 ;  /* 0x0012500e01007387 */ /* 0x000fe20000100a00 */
[----:B-1----:R-:W-:-:S03]  /*86f0*/  LOP3.LUT R8, R5, 0x60, RZ, 0x3c, !PT ;  /* 0x0000006005087812 */ /* 0x002fc600078e3cff */
[----:B------:R1:W-:Y:S04]  /*8700*/  LDGSTS.E [R6+0x1d000], [R20.64], !P0 ;  /* 0x1d00000014067fae */ /* 0x0003e8000c121844 */
[----:B------:R1:W-:Y:S04]  /*8710*/  STL.64 [R1+0x1258], R20 ;  /* 0x0012581401007387 */ /* 0x0003e80000100a00 */
[----:B------:R1:W-:Y:S04]  /*8720*/  LDGSTS.E [R6+0x1f000], [R26.64], !P1 ;  /* 0x1f0000001a067fae */ /* 0x0003e8000c921844 */
[----:B------:R-:W3:Y:S04]  /*8730*/  LDL.64 R10, [R1+0x130] ;  /* 0x00013000010a7983 */ /* 0x000ee80000100a00 */
[----:B------:R4:W-:Y:S01]  /*8740*/  STL.64 [R1+0x1260], R26 ;  /* 0x0012601a01007387 */ /* 0x0009e20000100a00 */
[----:B------:R-:W-:-:S03]  /*8750*/  IADD3 R0, R7, -0x8, RZ ;  /* 0xfffffff807007810 */ /* 0x000fc60007ffe0ff */
[----:B-1----:R-:W3:Y:S04]  /*8760*/  LDL.64 R20, [R1+0xc8] ;  /* 0x0000c80001147983 */ /* 0x002ee80000100a00 */
[----:B-----5:R1:W-:Y:S04]  /*8770*/  LDGSTS.E [R8+0x1800], [R2.64], !P4 ;  /* 0x0180000002087fae */ /* 0x0203e8000e121844 */
[----:B----4-:R-:W4:Y:S04]  /*8780*/  LDL.64 R26, [R1+0xd8] ;  /* 0x0000d800011a7983 */ /* 0x010f280000100a00 */
[----:B--2---:R-:W2:Y:S04]  /*8790*/  LDL.64 R14, [R1+0xb8] ;  /* 0x0000b800010e7983 */ /* 0x004ea80000100a00 */
[----:B-1----:R-:W5:Y:S01]  /*87a0*/  LDL.64 R2, [R1+0x128] ;  /* 0x0001280001027983 */ /* 0x002f620000100a00 */
[----:B------:R-:W-:-:S02]  /*87b0*/  ISETP.GE.U32.AND P6, PT, R0, 0x7fffffb9, PT ;  /* 0x7fffffb90000780c */ /* 0x000fc40003fc6070 */
[C---:B------:R-:W-:Y:S01]  /*87c0*/  IADD3 R0, R7.reuse, -0xc, RZ ;  /* 0xfffffff407007810 */ /* 0x040fe20007ffe0ff */
[----:B------:R-:W2:Y:S03]  /*87d0*/  LDL.64 R28, [R1+0x188] ;  /* 0x00018800011c7983 */ /* 0x000ea60000100a00 */
[----:B------:R-:W-:Y:S02]  /*87e0*/  ISETP.GE.U32.AND P3, PT, R0, 0x7fffffb5, PT ;  /* 0x7fffffb50000780c */ /* 0x000fe40003f66070 */
[----:B------:R-:W-:-:S04]  /*87f0*/  IADD3 R0, R7, -0x10, RZ ;  /* 0xfffffff007007810 */ /* 0x000fc80007ffe0ff */
[----:B------:R-:W-:Y:S01]  /*8800*/  ISETP.GE.U32.AND P0, PT, R0, 0x7fffffb1, PT ;  /* 0x7fffffb10000780c */ /* 0x000fe20003f06070 */
[----:B------:R1:W-:Y:S01]  /*8810*/  LDGSTS.E [R8+0x3800], [R24.64], !P6 ;  /* 0x0380000018087fae */ /* 0x0003e2000f121844 */
[----:B------:R-:W-:-:S04]  /*8820*/  IADD3 R0, R7, -0x14, RZ ;  /* 0xffffffec07007810 */ /* 0x000fc80007ffe0ff */
[----:B------:R-:W-:Y:S01]  /*8830*/  ISETP.GE.U32.AND P1, PT, R0, 0x7fffffad, PT ;  /* 0x7fffffad0000780c */ /* 0x000fe20003f26070 */
[----:B------:R3:W-:Y:S01]  /*8840*/  LDGSTS.E [R8+0x5800], [R18.64], !P3 ;  /* 0x0580000012087fae */ /* 0x0007e2000d921844 */
[----:B------:R-:W-:-:S04]  /*8850*/  IADD3 R0, R7, -0x18, RZ ;  /* 0xffffffe807007810 */ /* 0x000fc80007ffe0ff */
[----:B------:R-:W-:Y:S01]  /*8860*/  ISETP.GE.U32.AND P4, PT, R0, 0x7fffffa9, PT ;  /* 0x7fffffa90000780c */ /* 0x000fe20003f86070 */
[----:B------:R3:W-:Y:S01]  /*8870*/  LDGSTS.E [R8+0x7800], [R12.64], !P0 ;  /* 0x078000000c087fae */ /* 0x0007e2000c121844 */
[----:B------:R-:W-:-:S03]  /*8880*/  IADD3 R0, R7, -0x1c, RZ ;  /* 0xffffffe407007810 */ /* 0x000fc60007ffe0ff */
[----:B-1----:R-:W2:Y:S01]  /*8890*/  LDL.64 R24, [R1+0x180] ;  /* 0x0001800001187983 */ /* 0x002ea20000100a00 */
[----:B------:R-:W-:Y:S02]  /*88a0*/  ISETP.GE.U32.AND P6, PT, R0, 0x7fffffa5, PT ;  /* 0x7fffffa50000780c */ /* 0x000fe40003fc6070 */
[C---:B------:R-:W-:Y:S01]  /*88b0*/  IADD3 R0, R7.reuse, -0x20, RZ ;  /* 0xffffffe007007810 */ /* 0x040fe20007ffe0ff */
[----:B------:R1:W-:Y:S03]  /*88c0*/  LDGSTS.E [R8+0x9800], [R22.64], !P1 ;  /* 0x0980000016087fae */ /* 0x0003e6000c921844 */
[----:B------:R-:W-:Y:S01]  /*88d0*/  ISETP.GE.U32.AND P3, PT, R0, 0x7fffffa1, PT ;  /* 0x7fffffa10000780c */ /* 0x000fe20003f66070 */
[----:B---3--:R3:W-:Y:S04]  /*88e0*/  LDGSTS.E [R8+0xb800], [R16.64], !P4 ;  /* 0x0b80000010087fae */ /* 0x0087e8000e121844 */
[----:B------:R-:W2:Y:S04]  /*88f0*/  LDL.64 R18, [R1+0x178] ;  /* 0x0001780001127983 */ /* 0x000ea80000100a00 */
[----:B------:R-:W2:Y:S04]  /*8900*/  LDL.64 R12, [R1+0x170] ;  /* 0x00017000010c7983 */ /* 0x000ea80000100a00 */
[----:B-1----:R-:W2:Y:S04]  /*8910*/  LDL.64 R22, [R1+0x168] ;  /* 0x0001680001167983 */ /* 0x002ea80000100a00 */
[----:B------:R1:W-:Y:S04]  /*8920*/  LDGSTS.E [R8+0xd800], [R10.64], !P6 ;  /* 0x0d8000000a087fae */ /* 0x0003e8000f121844 */
[----:B---3--:R-:W3:Y:S04]  /*8930*/  LDL.64 R16, [R1+0x1d8] ;  /* 0x0001d80001107983 */ /* 0x008ee80000100a00 */
[----:B-1----:R-:W3:Y:S04]  /*8940*/  LDL.64 R10, [R1+0x1d0] ;  /* 0x0001d000010a7983 */ /* 0x002ee80000100a00 */
[----:B-----5:R1:W-:Y:S04]  /*8950*/  LDGSTS.E [R8+0xf800], [R2.64], !P3 ;  /* 0x0f80000002087fae */ /* 0x0203e8000d921844 */
[----:B-1----:R-:W5:Y:S01]  /*8960*/  LDL.LU.64 R2, [R1+0x1390] ;  /* 0x0013900001027983 */ /* 0x002f620000300a00 */
[----:B------:R-:W-:-:S04]  /*8970*/  IADD3 R0, R7, -0x24, RZ ;  /* 0xffffffdc07007810 */ /* 0x000fc80007ffe0ff */
[----:B------:R-:W-:Y:S02]  /*8980*/  ISETP.GE.U32.AND P0, PT, R0, 0x7fffff9d, PT ;  /* 0x7fffff9d0000780c */ /* 0x000fe40003f06070 */
[----:B------:R-:W-:-:S04]  /*8990*/  IADD3 R0, R7, -0x28, RZ ;  /* 0xffffffd807007810 */ /* 0x000fc80007ffe0ff */
[----:B------:R-:W-:Y:S02]  /*89a0*/  ISETP.GE.U32.AND P1, PT, R0, 0x7fffff99, PT ;  /* 0x7fffff990000780c */ /* 0x000fe40003f26070 */
[C---:B------:R-:W-:Y:S01]  /*89b0*/  IADD3 R0, R7.reuse, -0x2c, RZ ;  /* 0xffffffd407007810 */ /* 0x040fe20007ffe0ff */
[----:B------:R-:W1:Y:S03]  /*89c0*/  S2R R6, SR_TID.X ;  /* 0x0000000000067919 */ /* 0x000e660000002100 */
[----:B------:R-:W-:Y:S01]  /*89d0*/  ISETP.GE.U32.AND P4, PT, R0, 0x7fffff95, PT ;  /* 0x7fffff950000780c */ /* 0x000fe20003f86070 */
[----:B----4-:R4:W-:Y:S01]  /*89e0*/  LDGSTS.E [R8+0x11800], [R26.64], !P0 ;  /* 0x118000001a087fae */ /* 0x0109e2000c121844 */
[----:B------:R-:W-:-:S04]  /*89f0*/  IADD3 R0, R7, -0x30, RZ ;  /* 0xffffffd007007810 */ /* 0x000fc80007ffe0ff */
[----:B------:R-:W-:Y:S01]  /*8a00*/  ISETP.GE.U32.AND P6, PT, R0, 0x7fffff91, PT ;  /* 0x7fffff910000780c */ /* 0x000fe20003fc6070 */
[----:B------:R1:W-:Y:S01]  /*8a10*/  LDGSTS.E [R8+0x13800], [R20.64], !P1 ;  /* 0x1380000014087fae */ /* 0x0003e2000c921844 */
[----:B------:R-:W-:-:S04]  /*8a20*/  IADD3 R0, R7, -0x34, RZ ;  /* 0xffffffcc07007810 */ /* 0x000fc80007ffe0ff */
[----:B------:R-:W-:Y:S01]  /*8a30*/  ISETP.GE.U32.AND P3, PT, R0, 0x7fffff8d, PT ;  /* 0x7fffff8d0000780c */ /* 0x000fe20003f66070 */
[----:B--2---:R2:W-:Y:S01]  /*8a40*/  LDGSTS.E [R8+0x15800], [R14.64], !P4 ;  /* 0x158000000e087fae */ /* 0x0045e2000e121844 */
        /* <DEDUP_REMOVED lines=9> */
[----:B-1----:R-:W-:Y:S01]  /*8ae0*/  LOP3.LUT R0, R6, 0x1c0, RZ, 0xc0, !PT ;  /* 0x000001c006007812 */ /* 0x002fe200078ec0ff */
[----:B------:R-:W-:-:S04]  /*8af0*/  IMAD.MOV.U32 R6, RZ, RZ, c[0x0][0x188] ;  /* 0x00006200ff067624 */ /* 0x000fc800078e00ff */
[----:B------:R-:W-:Y:S01]  /*8b00*/  IMAD.SHL.U32 R6, R6, 0x40, RZ ;  /* 0x0000004006067824 */ /* 0x000fe200078e00ff */
[----:B------:R-:W-:Y:S01]  /*8b10*/  SHF.R.U32.HI R0, RZ, 0x2, R0 ;  /* 0x00000002ff007819 */ /* 0x000fe20000011600 */
[----:B------:R1:W-:Y:S03]  /*8b20*/  LDGSTS.E [R8+0x1d800], [R12.64], !P1 ;  /* 0x1d8000000c087fae */ /* 0x0003e6000c921844 */
[----:B------:R-:W-:Y:S01]  /*8b30*/  LOP3.LUT R0, R5, R0, RZ, 0x3c, !PT ;  /* 0x0000000005007212 */ /* 0x000fe200078e3cff */
[----:B-----5:R-:W-:-:S05]  /*8b40*/  IMAD.WIDE R2, R6, 0x4, R2 ;  /* 0x0000000406027825 */ /* 0x020fca00078e0202 */
[----:B------:R-:W-:Y:S04]  /*8b50*/  STL.64 [R1+0x1270], R2 ;  /* 0x0012700201007387 */ /* 0x000fe80000100a00 */
[----:B------:R-:W-:Y:S04]  /*8b60*/  STL.64 [R1+0x1268], R6 ;  /* 0x0012680601007387 */ /* 0x000fe80000100a00 */
[----:B------:R5:W-:Y:S04]  /*8b70*/  STL.64 [R1+0x1278], R4 ;  /* 0x0012780401007387 */ /* 0x000be80000100a00 */
[----:B-----5:R-:W5:Y:S04]  /*8b80*/  LDL.64 R4, [R1+0x258] ;  /* 0x0002580001047983 */ /* 0x020f680000100a00 */
[----:B-----5:R5:W-:Y:S04]  /*8b90*/  STL.64 [R1+0x1308], R4 ;  /* 0x0013080401007387 */ /* 0x020be80000100a00 */
        /* <DEDUP_REMOVED lines=30> */
[----:B-----5:R-:W5:Y:S01]  /*8d80*/  LDL.64 R4, [R1+0x1e0] ;  /* 0x0001e00001047983 */ /* 0x020f620000100a00 */
[----:B------:R-:W-:-:S04]  /*8d90*/  IADD3 R9, R7, -0x40, RZ ;  /* 0xffffffc007097810 */ /* 0x000fc80007ffe0ff */
[----:B------:R-:W-:-:S13]  /*8da0*/  ISETP.GE.U32.AND P6, PT, R9, 0x7fffff81, PT ;  /* 0x7fffff810900780c */ /* 0x000fda0003fc6070 */
[----:B------:R1:W-:Y:S04]  /*8db0*/  LDGSTS.E [R8+0x1f800], [R22.64], !P6 ;  /* 0x1f80000016087fae */ /* 0x0003e8000f121844 */
[----:B------:R-:W0:Y:S04]  /*8dc0*/  LDGDEPBAR ;  /* 0x00000000000079af */ /* 0x000e280000000000 */
[----:B---3--:R2:W-:Y:S04]  /*8dd0*/  LDGSTS.E [R0+0x40000], [R16.64], P5 ;  /* 0x4000000010007fae */ /* 0x0085e8000a921844 */
[----:B------:R1:W-:Y:S04]  /*8de0*/  LDGSTS.E [R0+0x40800], [R10.64], P5 ;  /* 0x408000000a007fae */ /* 0x0003e8000a921844 */
[----:B-----5:R5:W-:Y:S04]  /*8df0*/  STL.64 [R1+0x1388], R4 ;  /* 0x0013880401007387 */ /* 0x020be80000100a00 */
[----:B------:R-:W3:Y:S04]  /*8e00*/  LDL.64 R6, [R1+0x260] ;  /* 0x0002600001067983 */ /* 0x000ee80000100a00 */
[----:B------:R-:W3:Y:S04]  /*8e10*/  LDL.64 R2, [R1+0x268] ;  /* 0x0002680001027983 */ /* 0x000ee80000100a00 */
[----:B-----5:R-:W5:Y:S04]  /*8e20*/  LDL.64 R4, [R1+0x1c8] ;  /* 0x0001c80001047983 */ /* 0x020f680000100a00 */
[----:B----4-:R-:W4:Y:S04]  /*8e30*/  LDL.64 R26, [R1+0x270] ;  /* 0x00027000011a7983 */ /* 0x010f280000100a00 */
[----:B------:R-:W3:Y:S04]  /*8e40*/  LDL.64 R20, [R1+0x278] ;  /* 0x0002780001147983 */ /* 0x000ee80000100a00 */
[----:B--2---:R-:W2:Y:S04]  /*8e50*/  LDL.64 R14, [R1+0x280] ;  /* 0x00028000010e7983 */ /* 0x004ea80000100a00 */
[----:B-1----:R-:W2:Y:S04]  /*8e60*/  LDL.64 R8, [R1+0x288] ;  /* 0x0002880001087983 */ /* 0x002ea80000100a00 */
[----:B------:R-:W2:Y:S04]  /*8e70*/  LDL.64 R28, [R1+0x290] ;  /* 0x00029000011c7983 */ /* 0x000ea80000100a00 */
[----:B------:R-:W2:Y:S04]  /*8e80*/  LDL.64 R24, [R1+0x298] ;  /* 0x0002980001187983 */ /* 0x000ea80000100a00 */
[----:B------:R-:W2:Y:S04]  /*8e90*/  LDL.64 R18, [R1+0x2a0] ;  /* 0x0002a00001127983 */ /* 0x000ea80000100a00 */
[----:B------:R-:W2:Y:S04]  /*8ea0*/  LDL.64 R12, [R1+0x2a8] ;  /* 0x0002a800010c7983 */ /* 0x000ea80000100a00 */
[----:B------:R-:W2:Y:S04]  /*8eb0*/  LDL.64 R22, [R1+0x2b0] ;  /* 0x0002b00001167983 */ /* 0x000ea80000100a00 */
[----:B------:R-:W2:Y:S04]  /*8ec0*/  LDL.64 R16, [R1+0x2b8] ;  /* 0x0002b80001107983 */ /* 0x000ea80000100a00 */
[----:B------:R-:W2:Y:S04]  /*8ed0*/  LDL.64 R10, [R1+0x2c0] ;  /* 0x0002c000010a7983 */ /* 0x000ea80000100a00 */
[----:B-----5:R1:W-:Y:S04]  /*8ee0*/  LDGSTS.E [R0+0x41000], [R4.64], P5 ;  /* 0x4100000004007fae */ /* 0x0203e8000a921844 */
[----:B-1----:R-:W5:Y:S04]  /*8ef0*/  LDL.LU.64 R4, [R1+0x1388] ;  /* 0x0013880001047983 */ /* 0x002f680000300a00 */
        /* <DEDUP_REMOVED lines=33> */
[----:B---3--:R3:W-:Y:S04]  /*9110*/  LDGSTS.E [R0+0x4a000], [R6.64], P5 ;  /* 0x4a00000006007fae */ /* 0x0087e8000a921844 */
[----:B------:R5:W-:Y:S04]  /*9120*/  LDGSTS.E [R0+0x4a800], [R2.64], P5 ;  /* 0x4a80000002007fae */ /* 0x000be8000a921844 */
[----:B-1----:R-:W3:Y:S04]  /*9130*/  LDL.64 R4, [R1+0x350] ;  /* 0x0003500001047983 */ /* 0x002ee80000100a00 */
[----:B----4-:R1:W-:Y:S04]  /*9140*/  LDGSTS.E [R0+0x4b000], [R26.64], P5 ;  /* 0x4b0000001a007fae */ /* 0x0103e8000a921844 */
[----:B------:R4:W-:Y:S04]  /*9150*/  LDGSTS.E [R0+0x4b800], [R20.64], P5 ;  /* 0x4b80000014007fae */ /* 0x0009e8000a921844 */
[----:B--2---:R2:W-:Y:S04]  /*9160*/  LDGSTS.E [R0+0x4c000], [R14.64], P5 ;  /* 0x4c0000000e007fae */ /* 0x0045e8000a921844 */
[----:B------:R1:W-:Y:S04]  /*9170*/  LDGSTS.E [R0+0x4c800], [R8.64], P5 ;  /* 0x4c80000008007fae */ /* 0x0003e8000a921844 */
[----:B------:R1:W-:Y:S04]  /*9180*/  LDGSTS.E [R0+0x4d000], [R28.64], P5 ;  /* 0x4d0000001c007fae */ /* 0x0003e8000a921844 */
[----:B------:R1:W-:Y:S04]  /*9190*/  LDGSTS.E [R0+0x4d800], [R24.64], P5 ;  /* 0x4d80000018007fae */ /* 0x0003e8000a921844 */
[----:B------:R1:W-:Y:S04]  /*91a0*/  LDGSTS.E [R0+0x4e000], [R18.64], P5 ;  /* 0x4e00000012007fae */ /* 0x0003e8000a921844 */
[----:B------:R1:W-:Y:S04]  /*91b0*/  LDGSTS.E [R0+0x4e800], [R12.64], P5 ;  /* 0x4e8000000c007fae */ /* 0x0003e8000a921844 */
[----:B------:R1:W-:Y:S04]  /*91c0*/  LDGSTS.E [R0+0x4f000], [R22.64], P5 ;  /* 0x4f00000016007fae */ /* 0x0003e8000a921844 */
[----:B------:R1:W-:Y:S04]  /*91d0*/  LDGSTS.E [R0+0x4f800], [R16.64], P5 ;  /* 0x4f80000010007fae */ /* 0x0003e8000a921844 */
[----:B------:R1:W-:Y:S04]  /*91e0*/  LDGSTS.E [R0+0x50000], [R10.64], P5 ;  /* 0x500000000a007fae */ /* 0x0003e8000a921844 */
[----:B---3--:R3:W-:Y:S04]  /*91f0*/  STL.64 [R1+0x1280], R4 ;  /* 0x0012800401007387 */ /* 0x0087e80000100a00 */
[----:B---3--:R-:W3:Y:S04]  /*9200*/  LDL.64 R4, [R1+0x348] ;  /* 0x0003480001047983 */ /* 0x008ee80000100a00 */
        /* <DEDUP_REMOVED lines=31> */
[----:B-----5:R-:W5:Y:S04]  /*9400*/  LDL.64 R2, [R1+0x358] ;  /* 0x0003580001027983 */ /* 0x020f680000100a00 */
[----:B------:R-:W5:Y:S04]  /*9410*/  LDL.64 R6, [R1+0x360] ;  /* 0x0003600001067983 */ /* 0x000f680000100a00 */
[----:B---3--:R-:W3:Y:S04]  /*9420*/  LDL.64 R4, [R1+0x2c8] ;  /* 0x0002c80001047983 */ /* 0x008ee80000100a00 */
[----:B-1----:R-:W5:Y:S04]  /*9430*/  LDL.64 R26, [R1+0x368] ;  /* 0x00036800011a7983 */ /* 0x002f680000100a00 */
[----:B----4-:R-:W4:Y:S04]  /*9440*/  LDL.64 R20, [R1+0x370] ;  /* 0x0003700001147983 */ /* 0x010f280000100a00 */
[----:B--2---:R-:W2:Y:S04]  /*9450*/  LDL.64 R14, [R1+0x378] ;  /* 0x00037800010e7983 */ /* 0x004ea80000100a00 */
[----:B------:R-:W2:Y:S04]  /*9460*/  LDL.64 R8, [R1+0x380] ;  /* 0x0003800001087983 */ /* 0x000ea80000100a00 */
[----:B------:R-:W2:Y:S04]  /*9470*/  LDL.64 R28, [R1+0x388] ;  /* 0x00038800011c7983 */ /* 0x000ea80000100a00 */
[----:B------:R-:W2:Y:S04]  /*9480*/  LDL.64 R24, [R1+0x1b8] ;  /* 0x0001b80001187983 */ /* 0x000ea80000100a00 */
[----:B------:R-:W2:Y:S04]  /*9490*/  LDL.64 R18, [R1+0x1b0] ;  /* 0x0001b00001127983 */ /* 0x000ea80000100a00 */
[----:B------:R-:W2:Y:S04]  /*94a0*/  LDL.64 R12, [R1+0x1a8] ;  /* 0x0001a800010c7983 */ /* 0x000ea80000100a00 */
[----:B------:R-:W2:Y:S04]  /*94b0*/  LDL.64 R22, [R1+0x1a0] ;  /* 0x0001a00001167983 */ /* 0x000ea80000100a00 */
[----:B------:R-:W2:Y:S04]  /*94c0*/  LDL.64 R16, [R1+0x198] ;  /* 0x0001980001107983 */ /* 0x000ea80000100a00 */
[----:B------:R-:W2:Y:S04]  /*94d0*/  LDL.64 R10, [R1+0x190] ;  /* 0x00019000010a7983 */ /* 0x000ea80000100a00 */
[----:B---3--:R1:W-:Y:S04]  /*94e0*/  LDGSTS.E [R0+0x50800], [R4.64], P5 ;  /* 0x5080000004007fae */ /* 0x0083e8000a921844 */
[----:B-1----:R-:W3:Y:S04]  /*94f0*/  LDL.LU.64 R4, [R1+0x1300] ;  /* 0x0013000001047983 */ /* 0x002ee80000300a00 */
        /* <DEDUP_REMOVED lines=33> */
[----:B-----5:R3:W-:Y:S04]  /*9710*/  LDGSTS.E [R0+0x59800], [R2.64], P5 ;  /* 0x5980000002007fae */ /* 0x0207e8000a921844 */
[----:B------:R2:W-:Y:S04]  /*9720*/  LDGSTS.E [R0+0x5a000], [R6.64], P5 ;  /* 0x5a00000006007fae */ /* 0x0005e8000a921844 */
[----:B-1----:R-:W5:Y:S04]  /*9730*/  LDL.LU.64 R4, [R1+0x1278] ;  /* 0x0012780001047983 */ /* 0x002f680000300a00 */
[----:B---3--:R-:W5:Y:S04]  /*9740*/  LDL.LU.64 R2, [R1+0x1270] ;  /* 0x0012700001027983 */ /* 0x008f680000300a00 */
[----:B------:R1:W-:Y:S04]  /*9750*/  LDGSTS.E [R0+0x5a800], [R26.64], P5 ;  /* 0x5a8000001a007fae */ /* 0x0003e8000a921844 */
[----:B----4-:R3:W-:Y:S04]  /*9760*/  LDGSTS.E [R0+0x5b000], [R20.64], P5 ;  /* 0x5b00000014007fae */ /* 0x0107e8000a921844 */
        /* <DEDUP_REMOVED lines=9> */
[----:B------:R-:W0:Y:S04]  /*9800*/  LDGDEPBAR ;  /* 0x00000000000079af */ /* 0x000e280000000000 */
[----:B------:R-:W-:Y:S06]  /*9810*/  BAR.SYNC.DEFER_BLOCKING 0x0 ;  /* 0x0000000000007b1d */ /* 0x000fec0000010000 */
[----:B------:R-:W5:Y:S04]  /*9820*/  LDL.LU.64 R6, [R1+0x1268] ;  /* 0x0012680001067983 */ /* 0x000f680000300a00 */
[----:B-1----:R-:W5:Y:S04]  /*9830*/  LDL.LU.64 R26, [R1+0x1260] ;  /* 0x00126000011a7983 */ /* 0x002f680000300a00 */
[----:B---3--:R-:W3:Y:S04]  /*9840*/  LDL.LU.64 R20, [R1+0x1258] ;  /* 0x0012580001147983 */ /* 0x008ee80000300a00 */
[----:B--2---:R-:W2:Y:S04]  /*9850*/  LDL.LU.64 R14, [R1+0x1250] ;  /* 0x00125000010e7983 */ /* 0x004ea80000300a00 */
[----:B----4-:R-:W4:Y:S04]  /*9860*/  LDL.LU.64 R8, [R1+0x1248] ;  /* 0x0012480001087983 */ /* 0x010f280000300a00 */
[----:B------:R-:W2:Y:S04]  /*9870*/  LDL.LU.64 R28, [R1+0x1240] ;  /* 0x00124000011c7983 */ /* 0x000ea80000300a00 */
[----:B------:R-:W2:Y:S04]  /*9880*/  LDL.LU.64 R24, [R1+0x1238] ;  /* 0x0012380001187983 */ /* 0x000ea80000300a00 */
[----:B------:R-:W2:Y:S04]  /*9890*/  LDL.LU.64 R18, [R1+0x1230] ;  /* 0x0012300001127983 */ /* 0x000ea80000300a00 */
[----:B------:R-:W2:Y:S04]  /*98a0*/  LDL.LU.64 R12, [R1+0x1228] ;  /* 0x00122800010c7983 */ /* 0x000ea80000300a00 */
[----:B------:R-:W2:Y:S04]  /*98b0*/  LDL.LU.64 R22, [R1+0x1220] ;  /* 0x0012200001167983 */ /* 0x000ea80000300a00 */
[----:B------:R-:W2:Y:S04]  /*98c0*/  LDL.LU.64 R16, [R1+0x28] ;  /* 0x0000280001107983 */ /* 0x000ea80000300a00 */
[----:B------:R-:W2:Y:S04]  /*98d0*/  LDL.LU.64 R10, [R1+0x20] ;  /* 0x00002000010a7983 */ /* 0x000ea80000300a00 */
[----:B------:R-:W-:Y:S01]  /*98e0*/  @!PT LDS RZ, [RZ] ;  /* 0x00000000fffff984 */ /* 0x000fe20000000800 */
[----:B------:R-:W-:Y:S01]  /*98f0*/  @!PT LDS RZ, [RZ] ;  /* 0x00000000fffff984 */ /* 0x000fe20000000800 */
[----:B------:R-:W-:Y:S01]  /*9900*/  @!PT LDS RZ, [RZ] ;  /* 0x00000000fffff984 */ /* 0x000fe20000000800 */
[----:B-----5:R1:W-:Y:S04]  /*9910*/  LDGSTS.E [R5+0x20000], [R2.64], !P4 ;  /* 0x2000000002057fae */ /* 0x0203e8000e121844 */
[----:B-1----:R-:W5:Y:S01]  /*9920*/  LDL.LU.64 R2, [R1+0x60] ;  /* 0x0000600001027983 */ /* 0x002f620000300a00 */
[----:B------:R-:W-:-:S04]  /*9930*/  IADD3 R0, R7, -0x45, RZ ;  /* 0xffffffbb07007810 */ /* 0x000fc80007ffe0ff */
[----:B------:R-:W-:Y:S01]  /*9940*/  ISETP.GE.U32.AND P0, PT, R0, 0x7fffff7c, PT ;  /* 0x7fffff7c0000780c */ /* 0x000fe20003f06070 */
[----:B-----5:R-:W-:-:S12]  /*9950*/  IMAD.WIDE R2, R6, 0x4, R2 ;  /* 0x0000000406027825 */ /* 0x020fd800078e0202 */
[----:B------:R1:W-:Y:S04]  /*9960*/  LDGSTS.E [R5+0x22000], [R2.64], !P0 ;  /* 0x2200000002057fae */ /* 0x0003e8000c121844 */
        /* <DEDUP_REMOVED lines=13> */
[----:B------:R-:W-:-:S05]  /*9a40*/  IMAD.MOV.U32 R0, RZ, RZ, c[0x0][0x180] ;  /* 0x00006000ff007624 */ /* 0x000fca00078e00ff */
[----:B------:R-:W-:Y:S01]  /*9a50*/  IADD3 R0, R0, -0x55, RZ ;  /* 0xffffffab00007810 */ /* 0x000fe20007ffe0ff */
[----:B-----5:R-:W-:Y:S02]  /*9a60*/  IMAD.WIDE R2, R6, 0x4, R2 ;  /* 0x0000000406027825 */ /* 0x020fe400078e0202 */
[----:B------:R-:W5:Y:S04]  /*9a70*/  LDL.LU.64 R6, [R1+0x8] ;  /* 0x0000080001067983 */ /* 0x000f680000300a00 */
[----:B------:R1:W-:Y:S04]  /*9a80*/  LDGSTS.E [R5+0x28000], [R2.64], !P1 ;  /* 0x2800000002057fae */ /* 0x0003e8000c921844 */
[----:B-1----:R-:W2:Y:S01]  /*9a90*/  LDL.LU.64 R2, [R1+0x38] ;  /* 0x0000380001027983 */ /* 0x002ea20000300a00 */
[----:B------:R-:W-:Y:S01]  /*9aa0*/  ISETP.GE.U32.AND P0, PT, R0, 0x7fffff6c, PT ;  /* 0x7fffff6c0000780c */ /* 0x000fe20003f06070 */
[----:B------:R-:W-:-:S05]  /*9ab0*/  IMAD.MOV.U32 R0, RZ, RZ, c[0x0][0x180] ;  /* 0x00006000ff007624 */ /* 0x000fca00078e00ff */
[----:B------:R-:W-:-:S04]  /*9ac0*/  IADD3 R0, R0, -0x59, RZ ;  /* 0xffffffa700007810 */ /* 0x000fc80007ffe0ff */
[----:B------:R-:W-:Y:S01]  /*9ad0*/  ISETP.GE.U32.AND P1, PT, R0, 0x7fffff68, PT ;  /* 0x7fffff680000780c */ /* 0x000fe20003f26070 */
[----:B------:R-:W-:-:S04]  /*9ae0*/  IMAD.MOV.U32 R0, RZ, RZ, c[0x0][0x188] ;  /* 0x00006200ff007624 */ /* 0x000fc800078e00ff */
[----:B------:R-:W-:-:S04]  /*9af0*/  IMAD.SHL.U32 R0, R0, 0x40, RZ ;  /* 0x0000004000007824 */ /* 0x000fc800078e00ff */
[----:B--2---:R-:W-:-:S05]  /*9b00*/  IMAD.WIDE R2, R0, 0x4, R2 ;  /* 0x0000000400027825 */ /* 0x004fca00078e0202 */
[----:B------:R1:W-:Y:S04]  /*9b10*/  LDGSTS.E [R5+0x2a000], [R2.64], !P0 ;  /* 0x2a00000002057fae */ /* 0x0003e8000c121844 */
[----:B-1----:R-:W2:Y:S02]  /*9b20*/  LDL.LU.64 R2, [R1+0x30] ;  /* 0x0000300001027983 */ /* 0x002ea40000300a00 */
[----:B--2---:R-:W-:-:S05]  /*9b30*/  IMAD.WIDE R2, R0, 0x4, R2 ;  /* 0x0000000400027825 */ /* 0x004fca00078e0202 */
[----:B------:R1:W-:Y:S02]  /*9b40*/  LDGSTS.E [R5+0x2c000], [R2.64], !P1 ;  /* 0x2c00000002057fae */ /* 0x0003e4000c921844 */
[----:B-1----:R-:W-:-:S05]  /*9b50*/  IMAD.MOV.U32 R2, RZ, RZ, c[0x0][0x180] ;  /* 0x00006000ff027624 */ /* 0x002fca00078e00ff */
[----:B------:R-:W-:Y:S01]  /*9b60*/  IADD3 R0, R2, -0x5d, RZ ;  /* 0xffffffa302007810 */ /* 0x000fe20007ffe0ff */
[----:B------:R-:W-:-:S03]  /*9b70*/  IMAD.MOV.U32 R3, RZ, RZ, c[0x0][0x188] ;  /* 0x00006200ff037624 */ /* 0x000fc600078e00ff */
[----:B------:R-:W-:Y:S01]  /*9b80*/  ISETP.GE.U32.AND P0, PT, R0, 0x7fffff64, PT ;  /* 0x7fffff640000780c */ /* 0x000fe20003f06070 */
[----:B------:R-:W-:Y:S01]  /*9b90*/  IMAD.SHL.U32 R3, R3, 0x40, RZ ;  /* 0x0000004003037824 */ /* 0x000fe200078e00ff */
[----:B------:R-:W-:-:S03]  /*9ba0*/  IADD3 R0, R2, -0x61, RZ ;  /* 0xffffff9f02007810 */ /* 0x000fc60007ffe0ff */
[----:B------:R-:W-:Y:S01]  /*9bb0*/  IMAD.WIDE R2, R3, 0x4, R16 ;  /* 0x0000000403027825 */ /* 0x000fe200078e0210 */
[----:B------:R-:W-:Y:S01]  /*9bc0*/  ISETP.GE.U32.AND P1, PT, R0, 0x7fffff60, PT ;  /* 0x7fffff600000780c */ /* 0x000fe20003f26070 */
[----:B------:R-:W2:Y:S02]  /*9bd0*/  LDL.LU.64 R16, [R1+0x1218] ;  /* 0x0012180001107983 */ /* 0x000ea40000300a00 */
[----:B------:R-:W-:-:S04]  /*9be0*/  IMAD.MOV.U32 R0, RZ, RZ, c[0x0][0x188] ;  /* 0x00006200ff007624 */ /* 0x000fc800078e00ff */
[----:B------:R1:W-:Y:S02]  /*9bf0*/  LDGSTS.E [R5+0x2e000], [R2.64], !P0 ;  /* 0x2e00000002057fae */ /* 0x0003e4000c121844 */
[----:B-1----:R-:W-:-:S04]  /*9c00*/  IMAD.SHL.U32 R3, R0, 0x40, RZ ;  /* 0x0000004000037824 */ /* 0x002fc800078e00ff */
[----:B------:R-:W-:Y:S02]  /*9c10*/  IMAD.WIDE R2, R3, 0x4, R10 ;  /* 0x0000000403027825 */ /* 0x000fe400078e020a */
[----:B------:R-:W2:Y:S04]  /*9c20*/  LDL.LU.64 R10, [R1+0x1210] ;  /* 0x00121000010a7983 */ /* 0x000ea80000300a00 */
[----:B------:R1:W-:Y:S04]  /*9c30*/  LDGSTS.E [R5+0x30000], [R2.64], !P1 ;  /* 0x3000000002057fae */ /* 0x0003e8000c921844 */
[----:B-1----:R-:W2:Y:S01]  /*9c40*/  LDL.LU.64 R2, [R1+0x18] ;  /* 0x0000180001027983 */ /* 0x002ea20000300a00 */
[----:B------:R-:W-:-:S05]  /*9c50*/  IMAD.MOV.U32 R0, RZ, RZ, c[0x0][0x180] ;  /* 0x00006000ff007624 */ /* 0x000fca00078e00ff */
[----:B------:R-:W-:-:S04]  /*9c60*/  IADD3 R0, R0, -0x65, RZ ;  /* 0xffffff9b00007810 */ /* 0x000fc80007ffe0ff */
        /* <DEDUP_REMOVED lines=14> */
[----:B------:R-:W-:Y:S02]  /*9d50*/  ISETP.GE.U32.AND P0, PT, R0, 0x7fffff54, PT ;  /* 0x7fffff540000780c */ /* 0x000fe40003f06070 */
[----:B------:R-:W-:-:S04]  /*9d60*/  IADD3 R0, R2, -0x71, RZ ;  /* 0xffffff8f02007810 */ /* 0x000fc80007ffe0ff */
[----:B------:R-:W-:Y:S01]  /*9d70*/  ISETP.GE.U32.AND P1, PT, R0, 0x7fffff50, PT ;  /* 0x7fffff500000780c */ /* 0x000fe20003f26070 */
[----:B------:R-:W-:-:S04]  /*9d80*/  IMAD.SHL.U32 R0, R3, 0x40, RZ ;  /* 0x0000004003007824 */ /* 0x000fc800078e00ff */
[----:B-----5:R-:W-:Y:S02]  /*9d90*/  IMAD.WIDE R2, R0, 0x4, R6 ;  /* 0x0000000400027825 */ /* 0x020fe400078e0206 */
[----:B------:R-:W2:Y:S04]  /*9da0*/  LDL.LU.64 R6, [R1+0x68] ;  /* 0x0000680001067983 */ /* 0x000ea80000300a00 */
[----:B------:R1:W-:Y:S04]  /*9db0*/  LDGSTS.E [R5+0x36000], [R2.64], !P0 ;  /* 0x3600000002057fae */ /* 0x0003e8000c121844 */
[----:B-1----:R-:W5:Y:S04]  /*9dc0*/  LDL.LU R5, [R1+0x1208] ;  /* 0x0012080001057983 */ /* 0x002f680000300800 */
[----:B------:R-:W1:Y:S02]  /*9dd0*/  S2R R3, SR_TID.X ;  /* 0x0000000000037919 */ /* 0x000e640000002100 */
[----:B-1----:R-:W-:-:S05]  /*9de0*/  LOP3.LUT R3, R3, 0x1ff, RZ, 0xc0, !PT ;  /* 0x000001ff03037812 */ /* 0x002fca00078ec0ff */
[----:B------:R-:W-:Y:S02]  /*9df0*/  IMAD.SHL.U32 R2, R3, 0x4, RZ ;  /* 0x0000000403027824 */ /* 0x000fe400078e00ff */
[----:B------:R-:W-:Y:S02]  /*9e00*/  IMAD.MOV.U32 R3, RZ, RZ, c[0x0][0x180] ;  /* 0x00006000ff037624 */ /* 0x000fe400078e00ff */
[----:B-----5:R-:W-:-:S05]  /*9e10*/  IMAD.WIDE R4, R0, 0x4, R4 ;  /* 0x0000000400047825 */ /* 0x020fca00078e0204 */
[----:B------:R1:W-:Y:S04]  /*9e20*/  LDGSTS.E [R2+0x38000], [R4.64], !P1 ;  /* 0x3800000004027fae */ /* 0x0003e8000c921844 */
[----:B-1----:R-:W5:Y:S01]  /*9e30*/  LDL.LU.64 R4, [R1+0x70] ;  /* 0x0000700001047983 */ /* 0x002f620000300a00 */
[C---:B------:R-:W-:Y:S02]  /*9e40*/  IADD3 R0, R3.reuse, -0x75, RZ ;  /* 0xffffff8b03007810 */ /* 0x040fe40007ffe0ff */
[C---:B------:R-:W-:Y:S02]  /*9e50*/  IADD3 R2, R3.reuse, -0x79, RZ ;  /* 0xffffff8703027810 */ /* 0x040fe40007ffe0ff */
[----:B------:R-:W-:Y:S02]  /*9e60*/  ISETP.GE.U32.AND P1, PT, R0, 0x7fffff4c, PT ;  /* 0x7fffff4c0000780c */ /* 0x000fe40003f26070 */
[----:B------:R-:W-:Y:S01]  /*9e70*/  ISETP.GE.U32.AND P3, PT, R2, 0x7fffff48, PT ;  /* 0x7fffff480200780c */ /* 0x000fe20003f66070 */
[----:B------:R-:W-:Y:S01]  /*9e80*/  IMAD.MOV.U32 R2, RZ, RZ, c[0x0][0x180] ;  /* 0x00006000ff027624 */ /* 0x000fe200078e00ff */
[----:B------:R-:W-:-:S04]  /*9e90*/  IADD3 R0, R3, -0x7d, RZ ;  /* 0xffffff8303007810 */ /* 0x000fc80007ffe0ff */
[----:B------:R-:W-:Y:S02]  /*9ea0*/  ISETP.GE.U32.AND P4, PT, R0, 0x7fffff44, PT ;  /* 0x7fffff440000780c */ /* 0x000fe40003f86070 */
[----:B------:R-:W-:-:S04]  /*9eb0*/  IADD3 R0, R2, -0x46, RZ ;  /* 0xffffffba02007810 */ /* 0x000fc80007ffe0ff */
[----:B------:R-:W-:Y:S02]  /*9ec0*/  ISETP.GE.U32.AND P6, PT, R0, 0x7fffff7b, PT ;  /* 0x7fffff7b0000780c */ /* 0x000fe40003fc6070 */
[----:B------:R-:W1:Y:S01]  /*9ed0*/  S2R R0, SR_TID.X ;  /* 0x0000000000007919 */ /* 0x000e620000002100 */
[----:B------:R-:W-:-:S04]  /*9ee0*/  IADD3 R2, R2, -0x4a, RZ ;  /* 0xffffffb602027810 */ /* 0x000fc80007ffe0ff */
[----:B------:R-:W-:Y:S02]  /*9ef0*/  ISETP.GE.U32.AND P0, PT, R2, 0x7fffff77, PT ;  /* 0x7fffff770200780c */ /* 0x000fe40003f06070 */
[----:B------:R-:W2:Y:S01]  /*9f00*/  S2R R2, SR_TID.X ;  /* 0x0000000000027919 */ /* 0x000ea20000002100 */
[----:B------:R-:W-:-:S04]  /*9f10*/  IADD3 R3, R3, -0x42, RZ ;  /* 0xffffffbe03037810 */ /* 0x000fc80007ffe0ff */
[----:B------:R-:W-:Y:S01]  /*9f20*/  ISETP.GE.U32.AND P5, PT, R3, 0x7fffff7f, PT ;  /* 0x7fffff7f0300780c */ /* 0x000fe20003fa6070 */
[----:B------:R-:W-:-:S04]  /*9f30*/  IMAD.MOV.U32 R3, RZ, RZ, c[0x0][0x188] ;  /* 0x00006200ff037624 */ /* 0x000fc800078e00ff */
[----:B------:R-:W-:Y:S01]  /*9f40*/  IMAD.SHL.U32 R3, R3, 0x40, RZ ;  /* 0x0000004003037824 */ /* 0x000fe200078e00ff */
[----:B-1----:R-:W-:-:S03]  /*9f50*/  LOP3.LUT R0, R0, 0x1ff, RZ, 0xc0, !PT ;  /* 0x000001ff00007812 */ /* 0x002fc600078ec0ff */
[----:B------:R-:W-:-:S04]  /*9f60*/  IMAD.WIDE R10, R3, 0x4, R10 ;  /* 0x00000004030a7825 */ /* 0x000fc800078e020a */
[----:B------:R-:W-:-:S05]  /*9f70*/  IMAD.SHL.U32 R0, R0, 0x4, RZ ;  /* 0x0000000400007824 */ /* 0x000fca00078e00ff */
[----:B------:R1:W-:Y:S01]  /*9f80*/  LDGSTS.E [R0+0x3a000], [R10.64], !P1 ;  /* 0x3a0000000a007fae */ /* 0x0003e2000c921844 */
[----:B------:R-:W-:-:S04]  /*9f90*/  IMAD.WIDE R16, R3, 0x4, R16 ;  /* 0x0000000403107825 */ /* 0x000fc800078e0210 */
[----:B-1----:R-:W-:Y:S01]  /*9fa0*/  IMAD.MOV.U32 R0, RZ, RZ, c[0x0][0x180] ;  /* 0x00006000ff007624 */ /* 0x002fe200078e00ff */
[----:B--2---:R-:W-:-:S04]  /*9fb0*/  LOP3.LUT R10, R2, 0x1ff, RZ, 0xc0, !PT ;  /* 0x000001ff020a7812 */ /* 0x004fc800078ec0ff */
[----:B------:R-:W-:Y:S01]  /*9fc0*/  IADD3 R0, R0, -0x4e, RZ ;  /* 0xffffffb200007810 */ /* 0x000fe20007ffe0ff */
[----:B------:R-:W-:-:S03]  /*9fd0*/  IMAD.SHL.U32 R11, R10, 0x4, RZ ;  /* 0x000000040a0b7824 */ /* 0x000fc600078e00ff */
[----:B------:R-:W-:Y:S01]  /*9fe0*/  ISETP.GE.U32.AND P1, PT, R0, 0x7fffff73, PT ;  /* 0x7fffff730000780c */ /* 0x000fe20003f26070 */
[----:B------:R-:W-:Y:S01]  /*9ff0*/  IMAD.MOV.U32 R0, RZ, RZ, c[0x0][0x180] ;  /* 0x00006000ff007624 */ /* 0x000fe200078e00ff */
[----:B------:R1:W-:Y:S01]  /*a000*/  LDGSTS.E [R11+0x3c000], [R16.64], !P3 ;  /* 0x3c000000100b7fae */ /* 0x0003e2000d921844 */
[----:B------:R-:W-:-:S03]  /*a010*/  IMAD.WIDE R22, R3, 0x4, R22 ;  /* 0x0000000403167825 */ /* 0x000fc600078e0216 */
[----:B------:R-:W-:Y:S01]  /*a020*/  IADD3 R2, R0, -0x52, RZ ;  /* 0xffffffae00027810 */ /* 0x000fe20007ffe0ff */
[----:B------:R-:W-:Y:S01]  /*a030*/  IMAD.SHL.U32 R10, R10, 0x4, RZ ;  /* 0x000000040a0a7824 */ /* 0x000fe200078e00ff */
[----:B------:R2:W-:Y:S01]  /*a040*/  LDGSTS.E [R11+0x3e000], [R22.64], !P4 ;  /* 0x3e000000160b7fae */ /* 0x0005e2000e121844 */
[----:B-1----:R-:W-:Y:S01]  /*a050*/  IMAD.MOV.U32 R17, RZ, RZ, c[0x0][0x188] ;  /* 0x00006200ff117624 */ /* 0x002fe200078e00ff */
[----:B------:R-:W-:Y:S01]  /*a060*/  ISETP.GE.U32.AND P3, PT, R2, 0x7fffff6f, PT ;  /* 0x7fffff6f0200780c */ /* 0x000fe20003f66070 */
[----:B------:R-:W-:Y:S01]  /*a070*/  IMAD.WIDE R2, R3, 0x4, R6 ;  /* 0x0000000403027825 */ /* 0x000fe200078e0206 */
[----:B------:R-:W-:Y:S01]  /*a080*/  LOP3.LUT R16, R10, 0x20, RZ, 0x3c, !PT ;  /* 0x000000200a107812 */ /* 0x000fe200078e3cff */
[----:B------:R-:W3:Y:S02]  /*a090*/  LDL.LU.64 R6, [R1+0x1200] ;  /* 0x0012000001067983 */ /* 0x000ee40000300a00 */
[----:B--2---:R-:W-:Y:S02]  /*a0a0*/  IMAD.SHL.U32 R22, R17, 0x40, RZ ;  /* 0x0000004011167824 */ /* 0x004fe400078e00ff */
[----:B------:R1:W-:Y:S04]  /*a0b0*/  LDGSTS.E [R16+0x20800], [R2.64], !P5 ;  /* 0x2080000002107fae */ /* 0x0003e8000e921844 */
[----:B-1----:R-:W2:Y:S01]  /*a0c0*/  LDL.LU.64 R2, [R1+0x78] ;  /* 0x0000780001027983 */ /* 0x002ea20000300a00 */
[----:B-----5:R-:W-:-:S05]  /*a0d0*/  IMAD.WIDE R4, R22, 0x4, R4 ;  /* 0x0000000416047825 */ /* 0x020fca00078e0204 */
[----:B------:R1:W-:Y:S04]  /*a0e0*/  LDGSTS.E [R16+0x22800], [R4.64], !P6 ;  /* 0x2280000004107fae */ /* 0x0003e8000f121844 */
[----:B-1----:R-:W5:Y:S01]  /*a0f0*/  LDL.LU.64 R4, [R1+0x80] ;  /* 0x0000800001047983 */ /* 0x002f620000300a00 */
[----:B--2---:R-:W-:-:S05]  /*a100*/  IMAD.WIDE R2, R22, 0x4, R2 ;  /* 0x0000000416027825 */ /* 0x004fca00078e0202 */
[----:B------:R1:W-:Y:S04]  /*a110*/  LDGSTS.E [R16+0x24800], [R2.64], !P0 ;  /* 0x2480000002107fae */ /* 0x0003e8000c121844 */
[----:B-1----:R-:W2:Y:S01]  /*a120*/  LDL.LU.64 R2, [R1+0x40] ;  /* 0x0000400001027983 */ /* 0x002ea20000300a00 */
[----:B-----5:R-:W-:-:S05]  /*a130*/  IMAD.WIDE R4, R22, 0x4, R4 ;  /* 0x0000000416047825 */ /* 0x020fca00078e0204 */
[----:B------:R1:W-:Y:S04]  /*a140*/  LDGSTS.E [R16+0x26800], [R4.64], !P1 ;  /* 0x2680000004107fae */ /* 0x0003e8000c921844 */
[----:B-1----:R-:W5:Y:S01]  /*a150*/  LDL.LU.64 R4, [R1+0x88] ;  /* 0x0000880001047983 */ /* 0x002f620000300a00 */
[----:B------:R-:W-:-:S04]  /*a160*/  IADD3 R0, R0, -0x56, RZ ;  /* 0xffffffaa00007810 */ /* 0x000fc80007ffe0ff */
[----:B------:R-:W-:Y:S01]  /*a170*/  ISETP.GE.U32.AND P4, PT, R0, 0x7fffff6b, PT ;  /* 0x7fffff6b0000780c */ /* 0x000fe20003f86070 */
[----:B--2---:R-:W-:-:S05]  /*a180*/  IMAD.WIDE R2, R22, 0x4, R2 ;  /* 0x0000000416027825 */ /* 0x004fca00078e0202 */
[----:B------:R1:W-:Y:S04]  /*a190*/  LDGSTS.E [R16+0x28800], [R2.64], !P3 ;  /* 0x2880000002107fae */ /* 0x0003e8000d921844 */
[----:B-1----:R-:W2:Y:S01]  /*a1a0*/  LDL.LU.64 R2, [R1+0x90] ;  /* 0x0000900001027983 */ /* 0x002ea20000300a00 */
[----:B-----5:R-:W-:-:S05]  /*a1b0*/  IMAD.WIDE R4, R22, 0x4, R4 ;  /* 0x0000000416047825 */ /* 0x020fca00078e0204 */
[----:B------:R1:W-:Y:S04]  /*a1c0*/  LDGSTS.E [R16+0x2a800], [R4.64], !P4 ;  /* 0x2a80000004107fae */ /* 0x0003e8000e121844 */
[----:B-1----:R-:W5:Y:S01]  /*a1d0*/  LDL.LU.64 R4, [R1+0x98] ;  /* 0x0000980001047983 */ /* 0x002f620000300a00 */
[----:B------:R-:W-:-:S05]  /*a1e0*/  IMAD.MOV.U32 R23, RZ, RZ, c[0x0][0x180] ;  /* 0x00006000ff177624 */ /* 0x000fca00078e00ff */
[C---:B------:R-:W-:Y:S02]  /*a1f0*/  IADD3 R10, R23.reuse, -0x5a, RZ ;  /* 0xffffffa6170a7810 */ /* 0x040fe40007ffe0ff */
[----:B------:R-:W-:Y:S02]  /*a200*/  IADD3 R0, R23, -0x5e, RZ ;  /* 0xffffffa217007810 */ /* 0x000fe40007ffe0ff */
[----:B------:R-:W-:Y:S02]  /*a210*/  ISETP.GE.U32.AND P5, PT, R10, 0x7fffff67, PT ;  /* 0x7fffff670a00780c */ /* 0x000fe40003fa6070 */
[----:B------:R-:W-:Y:S01]  /*a220*/  ISETP.GE.U32.AND P6, PT, R0, 0x7fffff63, PT ;  /* 0x7fffff630000780c */ /* 0x000fe20003fc6070 */
[----:B--2---:R-:W-:-:S10]  /*a230*/  IMAD.WIDE R2, R22, 0x4, R2 ;  /* 0x0000000416027825 */ /* 0x004fd400078e0202 */
[----:B------:R1:W-:Y:S04]  /*a240*/  LDGSTS.E [R16+0x2c800], [R2.64], !P5 ;  /* 0x2c80000002107fae */ /* 0x0003e8000e921844 */
[----:B-1----:R-:W2:Y:S01]  /*a250*/  LDL.LU.64 R2, [R1+0xa0] ;  /* 0x0000a00001027983 */ /* 0x002ea20000300a00 */
[----:B-----5:R-:W-:-:S05]  /*a260*/  IMAD.WIDE R4, R22, 0x4, R4 ;  /* 0x0000000416047825 */ /* 0x020fca00078e0204 */
[----:B------:R1:W-:Y:S04]  /*a270*/  LDGSTS.E [R16+0x2e800], [R4.64], !P6 ;  /* 0x2e80000004107fae */ /* 0x0003e8000f121844 */
[----:B-1----:R-:W5:Y:S01]  /*a280*/  LDL.LU.64 R4, [R1+0xa8] ;  /* 0x0000a80001047983 */ /* 0x002f620000300a00 */
        /* <DEDUP_REMOVED lines=9> */
[----:B-1----:R-:W5:Y:S01]  /*a320*/  LDL.LU.64 R4, [R1] ;  /* 0x0000000001047983 */ /* 0x002f620000300a00 */
[C---:B------:R-:W-:Y:S02]  /*a330*/  IADD3 R10, R23.reuse, -0x6a, RZ ;  /* 0xffffff96170a7810 */ /* 0x040fe40007ffe0ff */
[C---:B------:R-:W-:Y:S02]  /*a340*/  IADD3 R0, R23.reuse, -0x6e, RZ ;  /* 0xffffff9217007810 */ /* 0x040fe40007ffe0ff */
[----:B------:R-:W-:Y:S02]  /*a350*/  ISETP.GE.U32.AND P3, PT, R10, 0x7fffff57, PT ;  /* 0x7fffff570a00780c */ /* 0x000fe40003f66070 */
[----:B------:R-:W-:-:S02]  /*a360*/  IADD3 R10, R23, -0x72, RZ ;  /* 0xffffff8e170a7810 */ /* 0x000fc40007ffe0ff */
[----:B------:R-:W-:Y:S02]  /*a370*/  ISETP.GE.U32.AND P4, PT, R0, 0x7fffff53, PT ;  /* 0x7fffff530000780c */ /* 0x000fe40003f86070 */
[----:B------:R-:W-:Y:S02]  /*a380*/  ISETP.GE.U32.AND P5, PT, R10, 0x7fffff4f, PT ;  /* 0x7fffff4f0a00780c */ /* 0x000fe40003fa6070 */
[----:B------:R-:W-:Y:S01]  /*a390*/  IADD3 R0, R23, -0x76, RZ ;  /* 0xffffff8a17007810 */ /* 0x000fe20007ffe0ff */
[----:B---3--:R-:W-:-:S03]  /*a3a0*/  IMAD.WIDE R6, R22, 0x4, R6 ;  /* 0x0000000416067825 */ /* 0x008fc600078e0206 */
[----:B------:R-:W-:Y:S01]  /*a3b0*/  ISETP.GE.U32.AND P6, PT, R0, 0x7fffff4b, PT ;  /* 0x7fffff4b0000780c */ /* 0x000fe20003fc6070 */
[----:B------:R-:W-:-:S04]  /*a3c0*/  IMAD.WIDE R12, R22, 0x4, R12 ;  /* 0x00000004160c7825 */ /* 0x000fc800078e020c */
[----:B--2---:R-:W-:-:S05]  /*a3d0*/  IMAD.WIDE R2, R22, 0x4, R2 ;  /* 0x0000000416027825 */ /* 0x004fca00078e0202 */
[----:B------:R1:W-:Y:S01]  /*a3e0*/  LDGSTS.E [R16+0x34800], [R2.64], !P3 ;  /* 0x3480000002107fae */ /* 0x0003e2000d921844 */
[----:B-----5:R-:W-:-:S05]  /*a3f0*/  IMAD.WIDE R4, R22, 0x4, R4 ;  /* 0x0000000416047825 */ /* 0x020fca00078e0204 */
[----:B------:R2:W-:Y:S04]  /*a400*/  LDGSTS.E [R16+0x36800], [R4.64], !P4 ;  /* 0x3680000004107fae */ /* 0x0005e8000e121844 */
[----:B------:R3:W-:Y:S04]  /*a410*/  LDGSTS.E [R16+0x38800], [R6.64], !P5 ;  /* 0x3880000006107fae */ /* 0x0007e8000e921844 */
[----:B------:R5:W-:Y:S04]  /*a420*/  LDGSTS.E [R16+0x3a800], [R12.64], !P6 ;  /* 0x3a8000000c107fae */ /* 0x000be8000f121844 */
[----:B--2---:R-:W2:Y:S04]  /*a430*/  LDL.LU.64 R4, [R1+0xe8] ;  /* 0x0000e80001047983 */ /* 0x004ea80000300a00 */
[----:B---3--:R-:W3:Y:S04]  /*a440*/  LDL.LU.64 R6, [R1+0xe0] ;  /* 0x0000e00001067983 */ /* 0x008ee80000300a00 */
[----:B-----5:R-:W5:Y:S04]  /*a450*/  LDL.LU.64 R12, [R1+0xf0] ;  /* 0x0000f000010c7983 */ /* 0x020f680000300a00 */
[----:B------:R-:W4:Y:S01]  /*a460*/  S2R R17, SR_TID.X ;  /* 0x0000000000117919 */ /* 0x000f220000002100 */
[----:B------:R-:W-:-:S02]  /*a470*/  IADD3 R10, R23, -0x7a, RZ ;  /* 0xffffff86170a7810 */ /* 0x000fc40007ffe0ff */
[C---:B------:R-:W-:Y:S02]  /*a480*/  IADD3 R0, R23.reuse, -0x7e, RZ ;  /* 0xffffff8217007810 */ /* 0x040fe40007ffe0ff */
[----:B------:R-:W-:Y:S02]  /*a490*/  ISETP.GE.U32.AND P0, PT, R10, 0x7fffff47, PT ;  /* 0x7fffff470a00780c */ /* 0x000fe40003f06070 */
[C---:B------:R-:W-:Y:S02]  /*a4a0*/  IADD3 R10, R23.reuse, -0x43, RZ ;  /* 0xffffffbd170a7810 */ /* 0x040fe40007ffe0ff */
[----:B-1----:R-:W-:Y:S02]  /*a4b0*/  IADD3 R2, R23, -0x4b, RZ ;  /* 0xffffffb517027810 */ /* 0x002fe40007ffe0ff */
[----:B------:R-:W-:Y:S01]  /*a4c0*/  ISETP.GE.U32.AND P1, PT, R0, 0x7fffff43, PT ;  /* 0x7fffff430000780c */ /* 0x000fe20003f26070 */
[----:B------:R-:W-:Y:S01]  /*a4d0*/  IMAD.WIDE R18, R22, 0x4, R18 ;  /* 0x0000000416127825 */ /* 0x000fe200078e0212 */
[----:B------:R-:W-:-:S02]  /*a4e0*/  ISETP.GE.U32.AND P3, PT, R10, 0x7fffff7e, PT ;  /* 0x7fffff7e0a00780c */ /* 0x000fc40003f66070 */
[C---:B------:R-:W-:Y:S02]  /*a4f0*/  IADD3 R0, R23.reuse, -0x47, RZ ;  /* 0xffffffb917007810 */ /* 0x040fe40007ffe0ff */
[----:B------:R-:W-:Y:S01]  /*a500*/  ISETP.GE.U32.AND P5, PT, R2, 0x7fffff76, PT ;  /* 0x7fffff760200780c */ /* 0x000fe20003fa6070 */
[----:B------:R1:W-:Y:S01]  /*a510*/  LDGSTS.E [R16+0x3c800], [R18.64], !P0 ;  /* 0x3c80000012107fae */ /* 0x0003e2000c121844 */
[----:B------:R-:W-:Y:S02]  /*a520*/  IADD3 R2, R23, -0x53, RZ ;  /* 0xffffffad17027810 */ /* 0x000fe40007ffe0ff */
[----:B----4-:R-:W-:Y:S02]  /*a530*/  LOP3.LUT R17, R17, 0x1ff, RZ, 0xc0, !PT ;  /* 0x000001ff11117812 */ /* 0x010fe400078ec0ff */
[----:B------:R-:W-:-:S03]  /*a540*/  ISETP.GE.U32.AND P4, PT, R0, 0x7fffff7a, PT ;  /* 0x7fffff7a0000780c */ /* 0x000fc60003f86070 */
[----:B------:R-:W-:Y:S01]  /*a550*/  IMAD.SHL.U32 R17, R17, 0x4, RZ ;  /* 0x0000000411117824 */ /* 0x000fe200078e00ff */
[----:B------:R-:W-:Y:S01]  /*a560*/  ISETP.GE.U32.AND P0, PT, R2, 0x7fffff6e, PT ;  /* 0x7fffff6e0200780c */ /* 0x000fe20003f06070 */
[C---:B------:R-:W-:Y:S01]  /*a570*/  IMAD.WIDE R24, R22.reuse, 0x4, R24 ;  /* 0x0000000416187825 */ /* 0x040fe200078e0218 */
[----:B-1----:R-:W4:Y:S02]  /*a580*/  LDL.LU.64 R18, [R1+0xd0] ;  /* 0x0000d00001127983 */ /* 0x002f240000300a00 */
[----:B------:R-:W-:Y:S02]  /*a590*/  LOP3.LUT R17, R17, 0x40, RZ, 0x3c, !PT ;  /* 0x0000004011117812 */ /* 0x000fe400078e3cff */
[----:B------:R1:W-:Y:S01]  /*a5a0*/  LDGSTS.E [R16+0x3e800], [R24.64], !P1 ;  /* 0x3e80000018107fae */ /* 0x0003e2000c921844 */
[----:B---3--:R-:W-:-:S04]  /*a5b0*/  IMAD.WIDE R2, R22, 0x4, R6 ;  /* 0x0000000416027825 */ /* 0x008fc800078e0206 */
[C---:B--2---:R-:W-:Y:S01]  /*a5c0*/  IMAD.WIDE R4, R22.reuse, 0x4, R4 ;  /* 0x0000000416047825 */ /* 0x044fe200078e0204 */
[----:B------:R5:W-:Y:S04]  /*a5d0*/  LDGSTS.E [R17+0x21000], [R2.64], !P3 ;  /* 0x2100000002117fae */ /* 0x000be8000d921844 */
[----:B------:R2:W-:Y:S01]  /*a5e0*/  LDGSTS.E [R17+0x23000], [R4.64], !P4 ;  /* 0x2300000004117fae */ /* 0x0005e2000e121844 */
[----:B-----5:R-:W-:-:S03]  /*a5f0*/  IMAD.WIDE R2, R22, 0x4, R12 ;  /* 0x0000000416027825 */ /* 0x020fc600078e020c */
[----:B------:R-:W3:Y:S04]  /*a600*/  LDL.LU.64 R12, [R1+0xc0] ;  /* 0x0000c000010c7983 */ /* 0x000ee80000300a00 */
[----:B--2---:R-:W2:Y:S04]  /*a610*/  LDL.LU.64 R4, [R1+0xf8] ;  /* 0x0000f80001047983 */ /* 0x004ea80000300a00 */
[----:B------:R5:W-:Y:S04]  /*a620*/  LDGSTS.E [R17+0x25000], [R2.64], !P5 ;  /* 0x2500000002117fae */ /* 0x000be8000e921844 */
[----:B-----5:R-:W5:Y:S01]  /*a630*/  LDL.LU.64 R2, [R1+0x100] ;  /* 0x0001000001027983 */ /* 0x020f620000300a00 */
[----:B------:R-:W-:-:S04]  /*a640*/  IADD3 R0, R23, -0x4f, RZ ;  /* 0xffffffb117007810 */ /* 0x000fc80007ffe0ff */
[----:B------:R-:W-:Y:S01]  /*a650*/  ISETP.GE.U32.AND P6, PT, R0, 0x7fffff72, PT ;  /* 0x7fffff720000780c */ /* 0x000fe20003fc6070 */
[----:B--2---:R-:W-:-:S12]  /*a660*/  IMAD.WIDE R4, R22, 0x4, R4 ;  /* 0x0000000416047825 */ /* 0x004fd800078e0204 */
[----:B------:R2:W-:Y:S01]  /*a670*/  LDGSTS.E [R17+0x27000], [R4.64], !P6 ;  /* 0x2700000004117fae */ /* 0x0005e2000f121844 */
[----:B-----5:R-:W-:-:S03]  /*a680*/  IMAD.WIDE R2, R22, 0x4, R2 ;  /* 0x0000000416027825 */ /* 0x020fc600078e0202 */
[----:B--2---:R-:W2:Y:S04]  /*a690*/  LDL.LU.64 R4, [R1+0x108] ;  /* 0x0001080001047983 */ /* 0x004ea80000300a00 */
[----:B------:R5:W-:Y:S04]  /*a6a0*/  LDGSTS.E [R17+0x29000], [R2.64], !P0 ;  /* 0x2900000002117fae */ /* 0x000be8000c121844 */
[----:B-----5:R-:W5:Y:S01]  /*a6b0*/  LDL.LU.64 R2, [R1+0x110] ;  /* 0x0001100001027983 */ /* 0x020f620000300a00 */
[----:B-1----:R-:W-:Y:S01]  /*a6c0*/  IMAD.MOV.U32 R25, RZ, RZ, c[0x0][0x180] ;  /* 0x00006000ff197624 */ /* 0x002fe200078e00ff */
[----:B------:R-:W-:-:S04]  /*a6d0*/  IADD3 R0, R23, -0x57, RZ ;  /* 0xffffffa917007810 */ /* 0x000fc80007ffe0ff */
[----:B------:R-:W-:Y:S02]  /*a6e0*/  IADD3 R6, R25, -0x5b, RZ ;  /* 0xffffffa519067810 */ /* 0x000fe40007ffe0ff */
[----:B------:R-:W-:Y:S02]  /*a6f0*/  ISETP.GE.U32.AND P1, PT, R0, 0x7fffff6a, PT ;  /* 0x7fffff6a0000780c */ /* 0x000fe40003f26070 */
[----:B------:R-:W-:Y:S01]  /*a700*/  ISETP.GE.U32.AND P3, PT, R6, 0x7fffff66, PT ;  /* 0x7fffff660600780c */ /* 0x000fe20003f66070 */
[----:B--2---:R-:W-:-:S10]  /*a710*/  IMAD.WIDE R4, R22, 0x4, R4 ;  /* 0x0000000416047825 */ /* 0x004fd400078e0204 */
[----:B------:R1:W-:Y:S01]  /*a720*/  LDGSTS.E [R17+0x2b000], [R4.64], !P1 ;  /* 0x2b00000004117fae */ /* 0x0003e2000c921844 */
[----:B-----5:R-:W-:-:S03]  /*a730*/  IMAD.WIDE R2, R22, 0x4, R2 ;  /* 0x0000000416027825 */ /* 0x020fc600078e0202 */
[----:B-1----:R-:W2:Y:S04]  /*a740*/  LDL.LU.64 R4, [R1+0x118] ;  /* 0x0001180001047983 */ /* 0x002ea80000300a00 */
[----:B------:R1:W-:Y:S04]  /*a750*/  LDGSTS.E [R17+0x2d000], [R2.64], !P3 ;  /* 0x2d00000002117fae */ /* 0x0003e8000d921844 */
[----:B-1----:R-:W5:Y:S01]  /*a760*/  LDL.LU.64 R2, [R1+0x120] ;  /* 0x0001200001027983 */ /* 0x002f620000300a00 */
[C---:B------:R-:W-:Y:S02]  /*a770*/  IADD3 R0, R25.reuse, -0x5f, RZ ;  /* 0xffffffa119007810 */ /* 0x040fe40007ffe0ff */
[----:B------:R-:W-:-:S02]  /*a780*/  IADD3 R6, R25, -0x63, RZ ;  /* 0xffffff9d19067810 */ /* 0x000fc40007ffe0ff */
[----:B------:R-:W-:Y:S02]  /*a790*/  ISETP.GE.U32.AND P4, PT, R0, 0x7fffff62, PT ;  /* 0x7fffff620000780c */ /* 0x000fe40003f86070 */
[C---:B------:R-:W-:Y:S02]  /*a7a0*/  IADD3 R0, R25.reuse, -0x67, RZ ;  /* 0xffffff9919007810 */ /* 0x040fe40007ffe0ff */
[----:B------:R-:W-:Y:S02]  /*a7b0*/  ISETP.GE.U32.AND P5, PT, R6, 0x7fffff5e, PT ;  /* 0x7fffff5e0600780c */ /* 0x000fe40003fa6070 */
[----:B------:R-:W-:Y:S02]  /*a7c0*/  ISETP.GE.U32.AND P6, PT, R0, 0x7fffff5a, PT ;  /* 0x7fffff5a0000780c */ /* 0x000fe40003fc6070 */
[C---:B------:R-:W-:Y:S02]  /*a7d0*/  IADD3 R6, R25.reuse, -0x6b, RZ ;  /* 0xffffff9519067810 */ /* 0x040fe40007ffe0ff */
[----:B------:R-:W-:-:S02]  /*a7e0*/  IADD3 R0, R25, -0x6f, RZ ;  /* 0xffffff9119007810 */ /* 0x000fc40007ffe0ff */
[----:B------:R-:W-:Y:S02]  /*a7f0*/  ISETP.GE.U32.AND P0, PT, R6, 0x7fffff56, PT ;  /* 0x7fffff560600780c */ /* 0x000fe40003f06070 */
[----:B------:R-:W-:Y:S02]  /*a800*/  ISETP.GE.U32.AND P1, PT, R0, 0x7fffff52, PT ;  /* 0x7fffff520000780c */ /* 0x000fe40003f26070 */
[C---:B------:R-:W-:Y:S02]  /*a810*/  IADD3 R6, R25.reuse, -0x73, RZ ;  /* 0xffffff8d19067810 */ /* 0x040fe40007ffe0ff */
[C---:B------:R-:W-:Y:S02]  /*a820*/  IADD3 R0, R25.reuse, -0x77, RZ ;  /* 0xffffff8919007810 */ /* 0x040fe40007ffe0ff */
[----:B------:R-:W-:Y:S01]  /*a830*/  ISETP.GE.U32.AND P3, PT, R6, 0x7fffff4e, PT ;  /* 0x7fffff4e0600780c */ /* 0x000fe20003f66070 */
[----:B------:R-:W-:Y:S01]  /*a840*/  IMAD.WIDE R28, R22, 0x4, R28 ;  /* 0x00000004161c7825 */ /* 0x000fe200078e021c */
[----:B------:R-:W-:-:S03]  /*a850*/  IADD3 R6, R25, -0x7b, RZ ;  /* 0xffffff8519067810 */ /* 0x000fc60007ffe0ff */
[----:B------:R-:W-:Y:S02]  /*a860*/  IMAD.MOV.U32 R16, RZ, RZ, c[0x0][0x188] ;  /* 0x00006200ff107624 */ /* 0x000fe400078e00ff */
[----:B------:R-:W-:-:S04]  /*a870*/  IMAD.WIDE R8, R22, 0x4, R8 ;  /* 0x0000000416087825 */ /* 0x000fc800078e0208 */
[----:B--2---:R-:W-:-:S05]  /*a880*/  IMAD.WIDE R4, R22, 0x4, R4 ;  /* 0x0000000416047825 */ /* 0x004fca00078e0204 */
[----:B------:R4:W-:Y:S01]  /*a890*/  LDGSTS.E [R17+0x2f000], [R4.64], !P4 ;  /* 0x2f00000004117fae */ /* 0x0009e2000e121844 */
[----:B------:R-:W-:Y:S02]  /*a8a0*/  ISETP.GE.U32.AND P4, PT, R0, 0x7fffff4a, PT ;  /* 0x7fffff4a0000780c */ /* 0x000fe40003f86070 */
[----:B------:R-:W-:Y:S01]  /*a8b0*/  IADD3 R0, R25, -0x7f, RZ ;  /* 0xffffff8119007810 */ /* 0x000fe20007ffe0ff */
[----:B-----5:R-:W-:-:S04]  /*a8c0*/  IMAD.WIDE R2, R22, 0x4, R2 ;  /* 0x0000000416027825 */ /* 0x020fc800078e0202 */
[----:B----4-:R-:W-:Y:S01]  /*a8d0*/  IMAD.WIDE R4, R22, 0x4, R18 ;  /* 0x0000000416047825 */ /* 0x010fe200078e0212 */
[----:B------:R3:W-:Y:S01]  /*a8e0*/  LDGSTS.E [R17+0x31000], [R2.64], !P5 ;  /* 0x3100000002117fae */ /* 0x0007e2000e921844 */
[----:B------:R-:W-:-:S03]  /*a8f0*/  ISETP.GE.U32.AND P5, PT, R6, 0x7fffff46, PT ;  /* 0x7fffff460600780c */ /* 0x000fc60003fa6070 */
[----:B------:R1:W-:Y:S01]  /*a900*/  LDGSTS.E [R17+0x33000], [R4.64], !P6 ;  /* 0x3300000004117fae */ /* 0x0003e2000f121844 */
[----:B------:R-:W-:-:S03]  /*a910*/  ISETP.GE.U32.AND P6, PT, R0, 0x7fffff42, PT ;  /* 0x7fffff420000780c */ /* 0x000fc60003fc6070 */
[----:B------:R-:W2:Y:S01]  /*a920*/  LDL.LU.64 R6, [R1+0x160] ;  /* 0x0001600001067983 */ /* 0x000ea20000300a00 */
[----:B---3--:R-:W-:-:S05]  /*a930*/  IMAD.WIDE R2, R22, 0x4, R12 ;  /* 0x0000000416027825 */ /* 0x008fca00078e020c */
[----:B------:R3:W-:Y:S01]  /*a940*/  LDGSTS.E [R17+0x35000], [R2.64], !P0 ;  /* 0x3500000002117fae */ /* 0x0007e2000c121844 */
[----:B-1----:R-:W-:-:S03]  /*a950*/  IADD3 R4, R25, -0x44, RZ ;  /* 0xffffffbc19047810 */ /* 0x002fc60007ffe0ff */
[----:B------:R1:W-:Y:S01]  /*a960*/  LDGSTS.E [R17+0x37000], [R28.64], !P1 ;  /* 0x370000001c117fae */ /* 0x0003e2000c921844 */
[----:B------:R-:W-:-:S03]  /*a970*/  ISETP.GE.U32.AND P0, PT, R4, 0x7fffff7d, PT ;  /* 0x7fffff7d0400780c */ /* 0x000fc60003f06070 */
[----:B------:R-:W4:Y:S04]  /*a980*/  LDL.LU.64 R4, [R1+0x158] ;  /* 0x0001580001047983 */ /* 0x000f280000300a00 */
[----:B------:R-:W5:Y:S01]  /*a990*/  LDL.LU.64 R18, [R1+0x138] ;  /* 0x0001380001127983 */ /* 0x000f620000300a00 */
[----:B-1----:R-:W-:-:S03]  /*a9a0*/  IMAD.SHL.U32 R29, R16, 0x40, RZ ;  /* 0x00000040101d7824 */ /* 0x002fc600078e00ff */
[----:B------:R1:W-:Y:S01]  /*a9b0*/  LDGSTS.E [R17+0x39000], [R8.64], !P3 ;  /* 0x3900000008117fae */ /* 0x0003e2000d921844 */
[----:B------:R-:W-:-:S03]  /*a9c0*/  IMAD.WIDE R14, R29, 0x4, R14 ;  /* 0x000000041d0e7825 */ /* 0x000fc600078e020e */
[----:B------:R-:W5:Y:S01]  /*a9d0*/  LDL.LU.64 R12, [R1+0x130] ;  /* 0x00013000010c7983 */ /* 0x000f620000300a00 */
[----:B------:R-:W-:-:S03]  /*a9e0*/  IMAD.WIDE R20, R29, 0x4, R20 ;  /* 0x000000041d147825 */ /* 0x000fc600078e0214 */
[----:B------:R1:W-:Y:S01]  /*a9f0*/  LDGSTS.E [R17+0x3b000], [R14.64], !P4 ;  /* 0x3b0000000e117fae */ /* 0x0003e2000e121844 */
[----:B------:R-:W-:-:S03]  /*aa00*/  IMAD.WIDE R26, R29, 0x4, R26 ;  /* 0x000000041d1a7825 */ /* 0x000fc600078e021a */
[----:B------:R3:W-:Y:S04]  /*aa10*/  LDGSTS.E [R17+0x3d000], [R20.64], !P5 ;  /* 0x3d00000014117fae */ /* 0x0007e8000e921844 */
[----:B------:R3:W-:Y:S04]  /*aa20*/  LDGSTS.E [R17+0x3f000], [R26.64], !P6 ;  /* 0x3f0000001a117fae */ /* 0x0007e8000f121844 */
[----:B-1----:R-:W5:Y:S04]  /*aa30*/  LDL.LU.64 R14, [R1+0x148] ;  /* 0x00014800010e7983 */ /* 0x002f680000300a00 */
[----:B---3--:R-:W3:Y:S04]  /*aa40*/  LDL.LU.64 R20, [R1+0x140] ;  /* 0x0001400001147983 */ /* 0x008ee80000300a00 */
[----:B------:R-:W3:Y:S01]  /*aa50*/  LDL.LU.64 R26, [R1+0x150] ;  /* 0x00015000011a7983 */ /* 0x000ee20000300a00 */
[----:B------:R-:W-:-:S03]  /*aa60*/  LOP3.LUT R16, R11, 0x60, RZ, 0x3c, !PT ;  /* 0x000000600b107812 */ /* 0x000fc600078e3cff */
[----:B------:R-:W3:Y:S01]  /*aa70*/  LDL.LU.64 R10, [R1+0x128] ;  /* 0x00012800010a7983 */ /* 0x000ee20000300a00 */
[C---:B------:R-:W-:Y:S02]  /*aa80*/  IADD3 R0, R25.reuse, -0x48, RZ ;  /* 0xffffffb819007810 */ /* 0x040fe40007ffe0ff */
[C---:B------:R-:W-:Y:S01]  /*aa90*/  IADD3 R2, R25.reuse, -0x4c, RZ ;  /* 0xffffffb419027810 */ /* 0x040fe20007ffe0ff */
[----:B------:R-:W3:Y:S01]  /*aaa0*/  LDL.LU.64 R8, [R1+0xd8] ;  /* 0x0000d80001087983 */ /* 0x000ee20000300a00 */
[----:B------:R-:W-:Y:S02]  /*aab0*/  ISETP.GE.U32.AND P1, PT, R0, 0x7fffff79, PT ;  /* 0x7fffff790000780c */ /* 0x000fe40003f26070 */
[----:B------:R-:W-:Y:S02]  /*aac0*/  ISETP.GE.U32.AND P3, PT, R2, 0x7fffff75, PT ;  /* 0x7fffff750200780c */ /* 0x000fe40003f66070 */
[C---:B------:R-:W-:Y:S02]  /*aad0*/  IADD3 R2, R25.reuse, -0x54, RZ ;  /* 0xffffffac19027810 */ /* 0x040fe40007ffe0ff */
[----:B------:R-:W-:-:S02]  /*aae0*/  IADD3 R0, R25, -0x50, RZ ;  /* 0xffffffb019007810 */ /* 0x000fc40007ffe0ff */
[----:B------:R-:W-:Y:S02]  /*aaf0*/  ISETP.GE.U32.AND P5, PT, R2, 0x7fffff6d, PT ;  /* 0x7fffff6d0200780c */ /* 0x000fe40003fa6070 */
[----:B------:R-:W-:Y:S02]  /*ab00*/  ISETP.GE.U32.AND P4, PT, R0, 0x7fffff71, PT ;  /* 0x7fffff710000780c */ /* 0x000fe40003f86070 */
[----:B------:R-:W-:-:S04]  /*ab10*/  IADD3 R0, R25, -0x58, RZ ;  /* 0xffffffa819007810 */ /* 0x000fc80007ffe0ff */
[----:B------:R-:W-:Y:S01]  /*ab20*/  ISETP.GE.U32.AND P6, PT, R0, 0x7fffff69, PT ;  /* 0x7fffff690000780c */ /* 0x000fe20003fc6070 */
[----:B--2---:R-:W-:Y:S01]  /*ab30*/  IMAD.WIDE R2, R29, 0x4, R6 ;  /* 0x000000041d027825 */ /* 0x004fe200078e0206 */
[----:B------:R-:W-:-:S04]  /*ab40*/  IADD3 R6, R25, -0x5c, RZ ;  /* 0xffffffa419067810 */ /* 0x000fc80007ffe0ff */
[----:B------:R3:W-:Y:S01]  /*ab50*/  LDGSTS.E [R16+0x21800], [R2.64], !P0 ;  /* 0x2180000002107fae */ /* 0x0007e2000c121844 */
[----:B------:R-:W-:Y:S01]  /*ab60*/  ISETP.GE.U32.AND P0, PT, R6, 0x7fffff65, PT ;  /* 0x7fffff650600780c */ /* 0x000fe20003f06070 */
[----:B----4-:R-:W-:-:S05]  /*ab70*/  IMAD.WIDE R4, R29, 0x4, R4 ;  /* 0x000000041d047825 */ /* 0x010fca00078e0204 */
[----:B------:R5:W-:Y:S02]  /*ab80*/  LDGSTS.E [R16+0x23800], [R4.64], !P1 ;  /* 0x2380000004107fae */ /* 0x000be4000c921844 */
[C---:B-----5:R-:W-:Y:S02]  /*ab90*/  IMAD.WIDE R4, R29.reuse, 0x4, R14 ;  /* 0x000000041d047825 */ /* 0x060fe400078e020e */
[----:B------:R-:W2:Y:S02]  /*aba0*/  LDL.LU.64 R14, [R1+0xc8] ;  /* 0x0000c800010e7983 */ /* 0x000ea40000300a00 */
[C---:B---3--:R-:W-:Y:S02]  /*abb0*/  IMAD.WIDE R2, R29.reuse, 0x4, R26 ;  /* 0x000000041d027825 */ /* 0x048fe400078e021a */
[----:B------:R-:W3:Y:S04]  /*abc0*/  LDL.LU.64 R26, [R1+0xb8] ;  /* 0x0000b800011a7983 */ /* 0x000ee80000300a00 */
[----:B------:R1:W-:Y:S04]  /*abd0*/  LDGSTS.E [R16+0x25800], [R2.64], !P3 ;  /* 0x2580000002107fae */ /* 0x0003e8000d921844 */
[----:B------:R4:W-:Y:S01]  /*abe0*/  LDGSTS.E [R16+0x27800], [R4.64], !P4 ;  /* 0x2780000004107fae */ /* 0x0009e2000e121844 */
[----:B-1----:R-:W-:-:S04]  /*abf0*/  IMAD.WIDE R2, R29, 0x4, R20 ;  /* 0x000000041d027825 */ /* 0x002fc800078e0214 */
[C---:B----4-:R-:W-:Y:S01]  /*ac00*/  IMAD.WIDE R4, R29.reuse, 0x4, R18 ;  /* 0x000000041d047825 */ /* 0x050fe200078e0212 */
[----:B------:R1:W-:Y:S04]  /*ac10*/  LDGSTS.E [R16+0x29800], [R2.64], !P5 ;  /* 0x2980000002107fae */ /* 0x0003e8000e921844 */
[----:B------:R-:W4:Y:S04]  /*ac20*/  LDL.LU.64 R18, [R1+0x188] ;  /* 0x0001880001127983 */ /* 0x000f280000300a00 */
[----:B------:R5:W-:Y:S01]  /*ac30*/  LDGSTS.E [R16+0x2b800], [R4.64], !P6 ;  /* 0x2b80000004107fae */ /* 0x000be2000f121844 */
[----:B-1----:R-:W-:-:S03]  /*ac40*/  IMAD.WIDE R2, R29, 0x4, R12 ;  /* 0x000000041d027825 */ /* 0x002fc600078e020c */
[----:B------:R-:W4:Y:S04]  /*ac50*/  LDL.LU.64 R20, [R1+0x180] ;  /* 0x0001800001147983 */ /* 0x000f280000300a00 */
[----:B------:R1:W-:Y:S04]  /*ac60*/  LDGSTS.E [R16+0x2d800], [R2.64], !P0 ;  /* 0x2d80000002107fae */ /* 0x0003e8000c121844 */
[----:B------:R-:W4:Y:S01]  /*ac70*/  LDL.LU.64 R12, [R1+0x178] ;  /* 0x00017800010c7983 */ /* 0x000f220000300a00 */
[----:B-1----:R-:W-:-:S03]  /*ac80*/  IMAD.WIDE R2, R29, 0x4, R10 ;  /* 0x000000041d027825 */ /* 0x002fc600078e020a */
[----:B------:R-:W4:Y:S04]  /*ac90*/  LDL.LU.64 R10, [R1+0x170] ;  /* 0x00017000010a7983 */ /* 0x000f280000300a00 */
[----:B------:R-:W1:Y:S01]  /*aca0*/  S2R R17, SR_TID.X ;  /* 0x0000000000117919 */ /* 0x000e620000002100 */
[----:B-----5:R-:W-:Y:S01]  /*acb0*/  IMAD.WIDE R4, R29, 0x4, R8 ;  /* 0x000000041d047825 */ /* 0x020fe200078e0208 */
[C---:B------:R-:W-:Y:S02]  /*acc0*/  IADD3 R0, R25.reuse, -0x60, RZ ;  /* 0xffffffa019007810 */ /* 0x040fe40007ffe0ff */
[----:B------:R-:W5:Y:S01]  /*acd0*/  LDL.LU.64 R8, [R1+0x168] ;  /* 0x0001680001087983 */ /* 0x000f620000300a00 */
[----:B------:R-:W-:Y:S02]  /*ace0*/  IADD3 R6, R25, -0x64, RZ ;  /* 0xffffff9c19067810 */ /* 0x000fe40007ffe0ff */
[----:B------:R-:W-:-:S02]  /*acf0*/  ISETP.GE.U32.AND P1, PT, R0, 0x7fffff61, PT ;  /* 0x7fffff610000780c */ /* 0x000fc40003f26070 */
[C---:B------:R-:W-:Y:S02]  /*ad00*/  IADD3 R0, R25.reuse, -0x68, RZ ;  /* 0xffffff9819007810 */ /* 0x040fe40007ffe0ff */
[----:B------:R-:W-:Y:S02]  /*ad10*/  ISETP.GE.U32.AND P3, PT, R6, 0x7fffff5d, PT ;  /* 0x7fffff5d0600780c */ /* 0x000fe40003f66070 */
[----:B------:R-:W-:Y:S02]  /*ad20*/  ISETP.GE.U32.AND P4, PT, R0, 0x7fffff59, PT ;  /* 0x7fffff590000780c */ /* 0x000fe40003f86070 */
[C---:B------:R-:W-:Y:S02]  /*ad30*/  IADD3 R0, R25.reuse, -0x6c, RZ ;  /* 0xffffff9419007810 */ /* 0x040fe40007ffe0ff */
[C---:B------:R-:W-:Y:S02]  /*ad40*/  IADD3 R6, R25.reuse, -0x70, RZ ;  /* 0xffffff9019067810 */ /* 0x040fe40007ffe0ff */
[----:B------:R-:W-:Y:S01]  /*ad50*/  ISETP.GE.U32.AND P5, PT, R0, 0x7fffff55, PT ;  /* 0x7fffff550000780c */ /* 0x000fe20003fa6070 */
[----:B------:R3:W-:Y:S01]  /*ad60*/  LDGSTS.E [R16+0x2f800], [R2.64], !P1 ;  /* 0x2f80000002107fae */ /* 0x0007e2000c921844 */
[----:B------:R-:W-:-:S02]  /*ad70*/  IADD3 R0, R25, -0x74, RZ ;  /* 0xffffff8c19007810 */ /* 0x000fc40007ffe0ff */
[----:B------:R-:W-:Y:S01]  /*ad80*/  ISETP.GE.U32.AND P6, PT, R6, 0x7fffff51, PT ;  /* 0x7fffff510600780c */ /* 0x000fe20003fc6070 */
[----:B------:R4:W-:Y:S01]  /*ad90*/  LDGSTS.E [R16+0x31800], [R4.64], !P3 ;  /* 0x3180000004107fae */ /* 0x0009e2000d921844 */
[----:B-1----:R-:W-:Y:S02]  /*ada0*/  LOP3.LUT R22, R17, 0x3f, RZ, 0xc0, !PT ;  /* 0x0000003f11167812 */ /* 0x002fe400078ec0ff */
[----:B------:R-:W-:Y:S02]  /*adb0*/  IADD3 R24, R23, -0x40, RZ ;  /* 0xffffffc017187810 */ /* 0x000fe40007ffe0ff */
[----:B------:R-:W-:Y:S02]  /*adc0*/  ISETP.GE.U32.AND P0, PT, R0, 0x7fffff4d, PT ;  /* 0x7fffff4d0000780c */ /* 0x000fe40003f06070 */
[----:B------:R-:W-:Y:S02]  /*add0*/  IADD3 R0, R25, -0x78, RZ ;  /* 0xffffff8819007810 */ /* 0x000fe40007ffe0ff */
[----:B------:R-:W-:-:S02]  /*ade0*/  ISETP.GE.AND P1, PT, R22, R24, PT ;  /* 0x000000181600720c */ /* 0x000fc40003f26270 */
[----:B------:R-:W-:Y:S02]  /*adf0*/  ISETP.GE.U32.AND P3, PT, R0, 0x7fffff49, PT ;  /* 0x7fffff490000780c */ /* 0x000fe40003f66070 */
[----:B------:R-:W-:Y:S02]  /*ae00*/  SEL R0, RZ, 0x4, P1 ;  /* 0x00000004ff007807 */ /* 0x000fe40000800000 */
[----:B------:R-:W-:Y:S01]  /*ae10*/  IADD3 R28, R25, -0x80, RZ ;  /* 0xffffff80191c7810 */ /* 0x000fe20007ffe0ff */
[C---:B--2---:R-:W-:Y:S02]  /*ae20*/  IMAD.WIDE R6, R29.reuse, 0x4, R14 ;  /* 0x000000041d067825 */ /* 0x044fe400078e020e */
[----:B------:R-:W2:Y:S04]  /*ae30*/  LDL.LU.64 R14, [R1+0x1d8] ;  /* 0x0001d800010e7983 */ /* 0x000ea80000300a00 */
[----:B------:R1:W-:Y:S01]  /*ae40*/  LDGSTS.E [R16+0x33800], [R6.64], !P4 ;  /* 0x3380000006107fae */ /* 0x0003e2000e121844 */
[----:B---3--:R-:W-:-:S05]  /*ae50*/  IMAD.WIDE R2, R29, 0x4, R26 ;  /* 0x000000041d027825 */ /* 0x008fca00078e021a */
[----:B------:R3:W-:Y:S01]  /*ae60*/  LDGSTS.E [R16+0x35800], [R2.64], !P5 ;  /* 0x3580000002107fae */ /* 0x0007e2000e921844 */
[----:B-1----:R-:W-:-:S03]  /*ae70*/  IADD3 R6, R25, -0x7c, RZ ;  /* 0xffffff8419067810 */ /* 0x002fc60007ffe0ff */
[----:B------:R-:W2:Y:S01]  /*ae80*/  LDL.LU.64 R24, [R1+0x1e0] ;  /* 0x0001e00001187983 */ /* 0x000ea20000300a00 */
[----:B------:R-:W-:Y:S01]  /*ae90*/  ISETP.GE.U32.AND P1, PT, R6, 0x7fffff45, PT ;  /* 0x7fffff450600780c */ /* 0x000fe20003f26070 */
[C---:B----4-:R-:W-:Y:S02]  /*aea0*/  IMAD.WIDE R4, R29.reuse, 0x4, R18 ;  /* 0x000000041d047825 */ /* 0x050fe400078e0212 */
[----:B------:R-:W4:Y:S04]  /*aeb0*/  LDL.LU.64 R18, [R1+0x1e8] ;  /* 0x0001e80001127983 */ /* 0x000f280000300a00 */
[----:B------:R1:W-:Y:S01]  /*aec0*/  LDGSTS.E [R16+0x37800], [R4.64], !P6 ;  /* 0x3780000004107fae */ /* 0x0003e2000f121844 */
[----:B---3--:R-:W-:-:S05]  /*aed0*/  IMAD.WIDE R2, R29, 0x4, R20 ;  /* 0x000000041d027825 */ /* 0x008fca00078e0214 */
[----:B------:R3:W-:Y:S01]  /*aee0*/  LDGSTS.E [R16+0x39800], [R2.64], !P0 ;  /* 0x3980000002107fae */ /* 0x0007e2000c121844 */
[----:B-1----:R-:W-:-:S03]  /*aef0*/  IMAD.WIDE R4, R29, 0x4, R12 ;  /* 0x000000041d047825 */ /* 0x002fc600078e020c */
[----:B------:R-:W4:Y:S04]  /*af00*/  LDL.LU.64 R12, [R1+0x1f8] ;  /* 0x0001f800010c7983 */ /* 0x000f280000300a00 */
[----:B------:R1:W-:Y:S01]  /*af10*/  LDGSTS.E [R16+0x3b800], [R4.64], !P3 ;  /* 0x3b80000004107fae */ /* 0x0003e2000d921844 */
[----:B------:R-:W-:-:S03]  /*af20*/  IMAD.WIDE R6, R29, 0x4, R10 ;  /* 0x000000041d067825 */ /* 0x000fc600078e020a */
[----:B------:R-:W4:Y:S04]  /*af30*/  LDL.LU.64 R10, [R1+0x200] ;  /* 0x00020000010a7983 */ /* 0x000f280000300a00 */
[----:B------:R3:W-:Y:S04]  /*af40*/  LDGSTS.E [R16+0x3d800], [R6.64], !P1 ;  /* 0x3d80000006107fae */ /* 0x0007e8000c921844 */
[----:B-1----:R-:W4:Y:S04]  /*af50*/  LDL.LU.64 R4, [R1+0x1d0] ;  /* 0x0001d00001047983 */ /* 0x002f280000300a00 */
[----:B---3--:R-:W3:Y:S01]  /*af60*/  LDL.LU.64 R6, [R1+0x1c8] ;  /* 0x0001c80001067983 */ /* 0x008ee20000300a00 */
[----:B------:R-:W-:-:S02]  /*af70*/  IMAD.MOV.U32 R23, RZ, RZ, 0x3f ;  /* 0x0000003fff177424 */ /* 0x000fc400078e00ff */
[----:B-----5:R-:W-:Y:S01]  /*af80*/  IMAD.WIDE R8, R29, 0x4, R8 ;  /* 0x000000041d087825 */ /* 0x020fe200078e0208 */
[----:B------:R-:W5:Y:S02]  /*af90*/  LDL.LU.64 R26, [R1+0x218] ;  /* 0x00021800011a7983 */ /* 0x000f640000300a00 */
[----:B------:R-:W-:-:S04]  /*afa0*/  IADD3 R23, R23, c[0x0][0x180], RZ ;  /* 0x0000600017177a10 */ /* 0x000fc80007ffe0ff */
[----:B------:R-:W-:-:S04]  /*afb0*/  ISETP.GT.AND P4, PT, R23, 0x7f, PT ;  /* 0x0000007f1700780c */ /* 0x000fc80003f84270 */
[----:B------:R-:W-:Y:S02]  /*afc0*/  SEL R0, R0, RZ, P4 ;  /* 0x000000ff00007207 */ /* 0x000fe40002000000 */
[----:B------:R-:W-:Y:S01]  /*afd0*/  ISETP.GE.U32.AND P4, PT, R28, 0x7fffff41, PT ;  /* 0x7fffff411c00780c */ /* 0x000fe20003f86070 */
[----:B------:R-:W1:-:S12]  /*afe0*/  S2R R29, SR_TID.X ;  /* 0x00000000001d7919 */ /* 0x000e580000002100 */
[----:B------:R1:W-:Y:S01]  /*aff0*/  LDGSTS.E [R16+0x3f800], [R8.64], !P4 ;  /* 0x3f80000008107fae */ /* 0x0003e2000e121844 */
[----:B------:R-:W-:-:S03]  /*b000*/  ISETP.NE.U32.AND P5, PT, R0, RZ, PT ;  /* 0x000000ff0000720c */ /* 0x000fc60003fa5070 */
[----:B-1----:R-:W1:Y:S01]  /*b010*/  S2R R16, SR_TID.X ;  /* 0x0000000000107919 */ /* 0x002e620000002100 */
[----:B------:R-:W-:Y:S01]  /*b020*/  LOP3.LUT R29, R29, 0x1ff, RZ, 0xc0, !PT ;  /* 0x000001ff1d1d7812 */ /* 0x000fe200078ec0ff */
[----:B------:R-:W-:Y:S02]  /*b030*/  IMAD.MOV.U32 R0, RZ, RZ, c[0x0][0x18c] ;  /* 0x00006300ff007624 */ /* 0x000fe400078e00ff */
[----:B------:R-:W0:Y:S02]  /*b040*/  LDGDEPBAR ;  /* 0x00000000000079af */ /* 0x000e240000000000 */
[----:B------:R-:W-:Y:S02]  /*b050*/  IMAD.SHL.U32 R29, R29, 0x4, RZ ;  /* 0x000000041d1d7824 */ /* 0x000fe400078e00ff */
[----:B------:R-:W-:Y:S01]  /*b060*/  IMAD.SHL.U32 R0, R0, 0x40, RZ ;  /* 0x0000004000007824 */ /* 0x000fe200078e00ff */
[----:B------:R-:W5:Y:S04]  /*b070*/  LDL.LU.64 R8, [R1+0x210] ;  /* 0x0002100001087983 */ /* 0x000f680000300a00 */
[----:B------:R-:W5:Y:S01]  /*b080*/  LDL.LU.64 R20, [R1+0x220] ;  /* 0x0002200001147983 */ /* 0x000f620000300a00 */
[----:B-1----:R-:W-:-:S04]  /*b090*/  LOP3.LUT R16, R16, 0x1c0, RZ, 0xc0, !PT ;  /* 0x000001c010107812 */ /* 0x002fc800078ec0ff */
[----:B------:R-:W-:-:S04]  /*b0a0*/  SHF.R.U32.HI R16, RZ, 0x2, R16 ;  /* 0x00000002ff107819 */ /* 0x000fc80000011610 */
[----:B------:R-:W-:Y:S01]  /*b0b0*/  LOP3.LUT R16, R29, R16, RZ, 0x3c, !PT ;  /* 0x000000101d107212 */ /* 0x000fe200078e3cff */
[C---:B--2---:R-:W-:Y:S02]  /*b0c0*/  IMAD.WIDE R2, R0.reuse, 0x4, R14 ;  /* 0x0000000400027825 */ /* 0x044fe400078e020e */
[----:B------:R-:W2:Y:S04]  /*b0d0*/  LDL.LU.64 R14, [R1+0x228] ;  /* 0x00022800010e7983 */ /* 0x000ea80000300a00 */
[----:B------:R1:W-:Y:S02]  /*b0e0*/  LDGSTS.E [R16+0x60000], [R2.64], P5 ;  /* 0x6000000002107fae */ /* 0x0003e4000a921844 */
[C---:B-1----:R-:W-:Y:S02]  /*b0f0*/  IMAD.WIDE R2, R0.reuse, 0x4, R24 ;  /* 0x0000000400027825 */ /* 0x042fe400078e0218 */
[----:B------:R-:W2:Y:S02]  /*b100*/  LDL.LU.64 R24, [R1+0x238] ;  /* 0x0002380001187983 */ /* 0x000ea40000300a00 */
[----:B----4-:R-:W-:-:S05]  /*b110*/  IMAD.WIDE R4, R0, 0x4, R4 ;  /* 0x0000000400047825 */ /* 0x010fca00078e0204 */
[----:B------:R1:W-:Y:S01]  /*b120*/  LDGSTS.E [R16+0x60800], [R4.64], P5 ;  /* 0x6080000004107fae */ /* 0x0003e2000a921844 */
[----:B---3--:R-:W-:-:S05]  /*b130*/  IMAD.WIDE R6, R0, 0x4, R6 ;  /* 0x0000000400067825 */ /* 0x008fca00078e0206 */
[----:B------:R3:W-:Y:S01]  /*b140*/  LDGSTS.E [R16+0x61000], [R6.64], P5 ;  /* 0x6100000006107fae */ /* 0x0007e2000a921844 */
[----:B-1----:R-:W-:-:S03]  /*b150*/  IMAD.WIDE R4, R0, 0x4, R18 ;  /* 0x0000000400047825 */ /* 0x002fc600078e0212 */
[----:B------:R1:W-:Y:S04]  /*b160*/  LDGSTS.E [R16+0x61800], [R2.64], P5 ;  /* 0x6180000002107fae */ /* 0x0003e8000a921844 */
[----:B------:R-:W4:Y:S04]  /*b170*/  LDL.LU.64 R18, [R1+0x240] ;  /* 0x0002400001127983 */ /* 0x000f280000300a00 */
[----:B---3--:R-:W3:Y:S04]  /*b180*/  LDL.LU.64 R6, [R1+0x1c0] ;  /* 0x0001c00001067983 */ /* 0x008ee80000300a00 */
[----:B-1----:R-:W2:Y:S04]  /*b190*/  LDL.LU.64 R2, [R1+0x1f0] ;  /* 0x0001f00001027983 */ /* 0x002ea80000300a00 */
[----:B------:R1:W-:Y:S02]  /*b1a0*/  LDGSTS.E [R16+0x62000], [R4.64], P5 ;  /* 0x6200000004107fae */ /* 0x0003e4000a921844 */
[----:B-1----:R-:W-:-:S02]  /*b1b0*/  IMAD.WIDE R4, R0, 0x4, R12 ;  /* 0x0000000400047825 */ /* 0x002fc400078e020c */
[----:B------:R-:W4:Y:S02]  /*b1c0*/  LDL.LU.64 R12, [R1+0x258] ;  /* 0x00025800010c7983 */ /* 0x000f240000300a00 */
[----:B---3--:R-:W-:-:S04]  /*b1d0*/  IMAD.WIDE R6, R0, 0x4, R6 ;  /* 0x0000000400067825 */ /* 0x008fc800078e0206 */
[C---:B--2---:R-:W-:Y:S01]  /*b1e0*/  IMAD.WIDE R2, R0.reuse, 0x4, R2 ;  /* 0x0000000400027825 */ /* 0x044fe200078e0202 */
[----:B------:R1:W-:Y:S04]  /*b1f0*/  LDGSTS.E [R16+0x62800], [R6.64], P5 ;  /* 0x6280000006107fae */ /* 0x0003e8000a921844 */
[----:B------:R2:W-:Y:S04]  /*b200*/  LDGSTS.E [R16+0x63000], [R2.64], P5 ;  /* 0x6300000002107fae */ /* 0x0005e8000a921844 */
[----:B------:R5:W-:Y:S01]  /*b210*/  LDGSTS.E [R16+0x63800], [R4.64], P5 ;  /* 0x6380000004107fae */ /* 0x000be2000a921844 */
[----:B-1----:R-:W-:-:S03]  /*b220*/  IMAD.WIDE R6, R0, 0x4, R10 ;  /* 0x0000000400067825 */ /* 0x002fc600078e020a */
[----:B------:R-:W3:Y:S04]  /*b230*/  LDL.LU.64 R10, [R1+0x260] ;  /* 0x00026000010a7983 */ /* 0x000ee80000300a00 */
[----:B--2---:R-:W2:Y:S01]  /*b240*/  LDL.LU.64 R2, [R1+0x208] ;  /* 0x0002080001027983 */ /* 0x004ea20000300a00 */
[----:B-----5:R-:W-:-:S03]  /*b250*/  IMAD.WIDE R4, R0, 0x4, R8 ;  /* 0x0000000400047825 */ /* 0x020fc600078e0208 */
[----:B------:R1:W-:Y:S04]  /*b260*/  LDGSTS.E [R16+0x64000], [R6.64], P5 ;  /* 0x6400000006107fae */ /* 0x0003e8000a921844 */
[----:B------:R-:W5:Y:S01]  /*b270*/  LDL.LU.64 R8, [R1+0x280] ;  /* 0x0002800001087983 */ /* 0x000f620000300a00 */
[----:B-1----:R-:W-:-:S03]  /*b280*/  IMAD.WIDE R6, R0, 0x4, R26 ;  /* 0x0000000400067825 */ /* 0x002fc600078e021a */
[----:B------:R-:W3:Y:S01]  /*b290*/  LDL.LU.64 R26, [R1+0x288] ;  /* 0x00028800011a7983 */ /* 0x000ee20000300a00 */
[----:B--2---:R-:W-:-:S05]  /*b2a0*/  IMAD.WIDE R2, R0, 0x4, R2 ;  /* 0x0000000400027825 */ /* 0x004fca00078e0202 */
[----:B------:R1:W-:Y:S04]  /*b2b0*/  LDGSTS.E [R16+0x64800], [R2.64], P5 ;  /* 0x6480000002107fae */ /* 0x0003e8000a921844 */
[----:B------:R2:W-:Y:S04]  /*b2c0*/  LDGSTS.E [R16+0x65000], [R4.64], P5 ;  /* 0x6500000004107fae */ /* 0x0005e8000a921844 */
[----:B------:R3:W-:Y:S01]  /*b2d0*/  LDGSTS.E [R16+0x65800], [R6.64], P5 ;  /* 0x6580000006107fae */ /* 0x0007e2000a921844 */
[----:B-1----:R-:W-:-:S03]  /*b2e0*/  IMAD.WIDE R2, R0, 0x4, R20 ;  /* 0x0000000400027825 */ /* 0x002fc600078e0214 */
[----:B------:R-:W5:Y:S01]  /*b2f0*/  LDL.LU.64 R20, [R1+0x290] ;  /* 0x0002900001147983 */ /* 0x000f620000300a00 */
[----:B--2---:R-:W-:-:S03]  /*b300*/  IMAD.WIDE R4, R0, 0x4, R14 ;  /* 0x0000000400047825 */ /* 0x004fc600078e020e */
[----:B------:R-:W2:Y:S04]  /*b310*/  LDL.LU.64 R14, [R1+0x298] ;  /* 0x00029800010e7983 */ /* 0x000ea80000300a00 */
[----:B---3--:R-:W3:Y:S04]  /*b320*/  LDL.LU.64 R6, [R1+0x230] ;  /* 0x0002300001067983 */ /* 0x008ee80000300a00 */
[----:B------:R1:W-:Y:S04]  /*b330*/  LDGSTS.E [R16+0x66000], [R2.64], P5 ;  /* 0x6600000002107fae */ /* 0x0003e8000a921844 */
[----:B------:R4:W-:Y:S01]  /*b340*/  LDGSTS.E [R16+0x66800], [R4.64], P5 ;  /* 0x6680000004107fae */ /* 0x0009e2000a921844 */
[----:B-1----:R-:W-:-:S03]  /*b350*/  IMAD.WIDE R2, R0, 0x4, R24 ;  /* 0x0000000400027825 */ /* 0x002fc600078e0218 */
[----:B------:R-:W2:Y:S01]  /*b360*/  LDL.LU.64 R24, [R1+0x2a0] ;  /* 0x0002a00001187983 */ /* 0x000ea20000300a00 */
[----:B----4-:R-:W-:-:S03]  /*b370*/  IMAD.WIDE R4, R0, 0x4, R18 ;  /* 0x0000000400047825 */ /* 0x010fc600078e0212 */
[----:B------:R-:W4:Y:S01]  /*b380*/  LDL.LU.64 R18, [R1+0x2a8] ;  /* 0x0002a80001127983 */ /* 0x000f220000300a00 */
[----:B---3--:R-:W-:-:S05]  /*b390*/  IMAD.WIDE R6, R0, 0x4, R6 ;  /* 0x0000000400067825 */ /* 0x008fca00078e0206 */
[----:B------:R1:W-:Y:S04]  /*b3a0*/  LDGSTS.E [R16+0x67000], [R6.64], P5 ;  /* 0x6700000006107fae */ /* 0x0003e8000a921844 */
[----:B------:R3:W-:Y:S04]  /*b3b0*/  LDGSTS.E [R16+0x67800], [R2.64], P5 ;  /* 0x6780000002107fae */ /* 0x0007e8000a921844 */
[----:B------:R2:W-:Y:S04]  /*b3c0*/  LDGSTS.E [R16+0x68000], [R4.64], P5 ;  /* 0x6800000004107fae */ /* 0x0005e8000a921844 */
[----:B-1----:R-:W4:Y:S04]  /*b3d0*/  LDL.LU.64 R6, [R1+0x248] ;  /* 0x0002480001067983 */ /* 0x002f280000300a00 */
[----:B---3--:R-:W3:Y:S01]  /*b3e0*/  LDL.LU.64 R2, [R1+0x250] ;  /* 0x0002500001027983 */ /* 0x008ee20000300a00 */
[----:B--2---:R-:W-:-:S03]  /*b3f0*/  IMAD.WIDE R4, R0, 0x4, R12 ;  /* 0x0000000400047825 */ /* 0x004fc600078e020c */
[----:B------:R-:W2:Y:S01]  /*b400*/  LDL.LU.64 R12, [R1+0x2b8] ;  /* 0x0002b800010c7983 */ /* 0x000ea20000300a00 */
[----:B----4-:R-:W-:-:S04]  /*b410*/  IMAD.WIDE R6, R0, 0x4, R6 ;  /* 0x0000000400067825 */ /* 0x010fc800078e0206 */
[C---:B---3--:R-:W-:Y:S01]  /*b420*/  IMAD.WIDE R2, R0.reuse, 0x4, R2 ;  /* 0x0000000400027825 */ /* 0x048fe200078e0202 */
[----:B------:R1:W-:Y:S04]  /*b430*/  LDGSTS.E [R16+0x68800], [R6.64], P5 ;  /* 0x6880000006107fae */ /* 0x0003e8000a921844 */
[----:B------:R3:W-:Y:S04]  /*b440*/  LDGSTS.E [R16+0x69000], [R2.64], P5 ;  /* 0x6900000002107fae */ /* 0x0007e8000a921844 */
[----:B------:R4:W-:Y:S01]  /*b450*/  LDGSTS.E [R16+0x69800], [R4.64], P5 ;  /* 0x6980000004107fae */ /* 0x0009e2000a921844 */
[----:B-1----:R-:W-:-:S03]  /*b460*/  IMAD.WIDE R6, R0, 0x4, R10 ;  /* 0x0000000400067825 */ /* 0x002fc600078e020a */
[----:B------:R-:W2:Y:S04]  /*b470*/  LDL.LU.64 R10, [R1+0x2c0] ;  /* 0x0002c000010a7983 */ /* 0x000ea80000300a00 */
[----:B---3--:R-:W3:Y:S04]  /*b480*/  LDL.LU.64 R2, [R1+0x268] ;  /* 0x0002680001027983 */ /* 0x008ee80000300a00 */
[----:B----4-:R-:W4:Y:S04]  /*b490*/  LDL.LU.64 R4, [R1+0x270] ;  /* 0x0002700001047983 */ /* 0x010f280000300a00 */
[----:B------:R1:W-:Y:S04]  /*b4a0*/  LDGSTS.E [R16+0x6a000], [R6.64], P5 ;  /* 0x6a00000006107fae */ /* 0x0003e8000a921844 */
[----:B-1----:R-:W2:Y:S01]  /*b4b0*/  LDL.LU.64 R6, [R1+0x278] ;  /* 0x0002780001067983 */ /* 0x002ea20000300a00 */
[----:B---3--:R-:W-:-:S04]  /*b4c0*/  IMAD.WIDE R2, R0, 0x4, R2 ;  /* 0x0000000400027825 */ /* 0x008fc800078e0202 */
[C---:B----4-:R-:W-:Y:S01]  /*b4d0*/  IMAD.WIDE R4, R0.reuse, 0x4, R4 ;  /* 0x0000000400047825 */ /* 0x050fe200078e0204 */
[----:B------:R5:W-:Y:S04]  /*b4e0*/  LDGSTS.E [R16+0x6a800], [R2.64], P5 ;  /* 0x6a80000002107fae */ /* 0x000be8000a921844 */
[----:B------:R1:W-:Y:S01]  /*b4f0*/  LDGSTS.E [R16+0x6b000], [R4.64], P5 ;  /* 0x6b00000004107fae */ /* 0x0003e2000a921844 */
[----:B-----5:R-:W-:-:S03]  /*b500*/  IMAD.WIDE R2, R0, 0x4, R8 ;  /* 0x0000000400027825 */ /* 0x020fc600078e0208 */
[----:B------:R-:W3:Y:S01]  /*b510*/  LDL.LU.64 R8, [R1+0x2f8] ;  /* 0x0002f80001087983 */ /* 0x000ee20000300a00 */
[----:B--2---:R-:W-:-:S04]  /*b520*/  IMAD.WIDE R6, R0, 0x4, R6 ;  /* 0x0000000400067825 */ /* 0x004fc800078e0206 */
[C---:B-1----:R-:W-:Y:S01]  /*b530*/  IMAD.WIDE R4, R0.reuse, 0x4, R26 ;  /* 0x0000000400047825 */ /* 0x042fe200078e021a */
[----:B------:R1:W-:Y:S04]  /*b540*/  LDGSTS.E [R16+0x6b800], [R6.64], P5 ;  /* 0x6b80000006107fae */ /* 0x0003e8000a921844 */
[----:B------:R2:W-:Y:S04]  /*b550*/  LDGSTS.E [R16+0x6c000], [R2.64], P5 ;  /* 0x6c00000002107fae */ /* 0x0005e8000a921844 */
[----:B------:R-:W4:Y:S01]  /*b560*/  LDL.LU.64 R26, [R1+0x300] ;  /* 0x00030000011a7983 */ /* 0x000f220000300a00 */
[----:B-1----:R-:W-:-:S03]  /*b570*/  IMAD.WIDE R6, R0, 0x4, R20 ;  /* 0x0000000400067825 */ /* 0x002fc600078e0214 */
[----:B------:R1:W-:Y:S01]  /*b580*/  LDGSTS.E [R16+0x6c800], [R4.64], P5 ;  /* 0x6c80000004107fae */ /* 0x0003e2000a921844 */
[----:B--2---:R-:W-:-:S03]  /*b590*/  IMAD.WIDE R2, R0, 0x4, R14 ;  /* 0x0000000400027825 */ /* 0x004fc600078e020e */
[----:B------:R-:W2:Y:S04]  /*b5a0*/  LDL.LU.64 R20, [R1+0x308] ;  /* 0x0003080001147983 */ /* 0x000ea80000300a00 */
[----:B------:R-:W5:Y:S01]  /*b5b0*/  LDL.LU.64 R14, [R1+0x310] ;  /* 0x00031000010e7983 */ /* 0x000f620000300a00 */
[----:B-1----:R-:W-:-:S03]  /*b5c0*/  IMAD.WIDE R4, R0, 0x4, R24 ;  /* 0x0000000400047825 */ /* 0x002fc600078e0218 */
[----:B------:R1:W-:Y:S04]  /*b5d0*/  LDGSTS.E [R16+0x6d000], [R6.64], P5 ;  /* 0x6d00000006107fae */ /* 0x0003e8000a921844 */
[----:B------:R-:W2:Y:S04]  /*b5e0*/  LDL.LU.64 R24, [R1+0x318] ;  /* 0x0003180001187983 */ /* 0x000ea80000300a00 */
[----:B------:R1:W-:Y:S02]  /*b5f0*/  LDGSTS.E [R16+0x6d800], [R2.64], P5 ;  /* 0x6d80000002107fae */ /* 0x0003e4000a921844 */
[----:B-1----:R-:W-:-:S02]  /*b600*/  IMAD.WIDE R6, R0, 0x4, R18 ;  /* 0x0000000400067825 */ /* 0x002fc400078e0212 */
[----:B------:R1:W-:Y:S04]  /*b610*/  LDGSTS.E [R16+0x6e000], [R4.64], P5 ;  /* 0x6e00000004107fae */ /* 0x0003e8000a921844 */
[----:B------:R-:W2:Y:S04]  /*b620*/  LDL.LU.64 R18, [R1+0x320] ;  /* 0x0003200001127983 */ /* 0x000ea80000300a00 */
[----:B------:R-:W2:Y:S01]  /*b630*/  LDL.LU.64 R2, [R1+0x2b0] ;  /* 0x0002b00001027983 */ /* 0x000ea20000300a00 */
[----:B-1----:R-:W-:-:S03]  /*b640*/  IMAD.WIDE R4, R0, 0x4, R12 ;  /* 0x0000000400047825 */ /* 0x002fc600078e020c */
[----:B------:R1:W-:Y:S04]  /*b650*/  LDGSTS.E [R16+0x6e800], [R6.64], P5 ;  /* 0x6e80000006107fae */ /* 0x0003e8000a921844 */
[----:B------:R-:W3:Y:S01]  /*b660*/  LDL.LU.64 R12, [R1+0x328] ;  /* 0x00032800010c7983 */ /* 0x000ee20000300a00 */
[----:B-1----:R-:W-:-:S03]  /*b670*/  IMAD.WIDE R6, R0, 0x4, R10 ;  /* 0x0000000400067825 */ /* 0x002fc600078e020a */
[----:B------:R-:W3:Y:S01]  /*b680*/  LDL.LU.64 R10, [R1+0x330] ;  /* 0x00033000010a7983 */ /* 0x000ee20000300a00 */
[----:B--2---:R-:W-:-:S05]  /*b690*/  IMAD.WIDE R2, R0, 0x4, R2 ;  /* 0x0000000400027825 */ /* 0x004fca00078e0202 */
[----:B------:R1:W-:Y:S04]  /*b6a0*/  LDGSTS.E [R16+0x6f000], [R2.64], P5 ;  /* 0x6f00000002107fae */ /* 0x0003e8000a921844 */
[----:B------:R2:W-:Y:S04]  /*b6b0*/  LDGSTS.E [R16+0x6f800], [R4.64], P5 ;  /* 0x6f80000004107fae */ /* 0x0005e8000a921844 */
[----:B------:R3:W-:Y:S04]  /*b6c0*/  LDGSTS.E [R16+0x70000], [R6.64], P5 ;  /* 0x7000000006107fae */ /* 0x0007e8000a921844 */
[----:B-1----:R-:W4:Y:S04]  /*b6d0*/  LDL.LU.64 R2, [R1+0x2c8] ;  /* 0x0002c80001027983 */ /* 0x002f280000300a00 */
[----:B--2---:R-:W2:Y:S04]  /*b6e0*/  LDL.LU.64 R4, [R1+0x2d0] ;  /* 0x0002d00001047983 */ /* 0x004ea80000300a00 */
[----:B---3--:R-:W3:Y:S01]  /*b6f0*/  LDL.LU.64 R6, [R1+0x2d8] ;  /* 0x0002d80001067983 */ /* 0x008ee20000300a00 */
[----:B----4-:R-:W-:-:S04]  /*b700*/  IMAD.WIDE R2, R0, 0x4, R2 ;  /* 0x0000000400027825 */ /* 0x010fc800078e0202 */
[C---:B--2---:R-:W-:Y:S01]  /*b710*/  IMAD.WIDE R4, R0.reuse, 0x4, R4 ;  /* 0x0000000400047825 */ /* 0x044fe200078e0204 */
[----:B------:R1:W-:Y:S03]  /*b720*/  LDGSTS.E [R16+0x70800], [R2.64], P5 ;  /* 0x7080000002107fae */ /* 0x0003e6000a921844 */
[C---:B---3--:R-:W-:Y:S01]  /*b730*/  IMAD.WIDE R6, R0.reuse, 0x4, R6 ;  /* 0x0000000400067825 */ /* 0x048fe200078e0206 */
        /* <DEDUP_REMOVED lines=10> */
[----:B------:R3:W-:Y:S01]  /*b7e0*/  LDGSTS.E [R16+0x73000], [R6.64], P5 ;  /* 0x7300000006107fae */ /* 0x0007e2000a921844 */
[----:B-1----:R-:W-:-:S03]  /*b7f0*/  IMAD.WIDE R2, R0, 0x4, R8 ;  /* 0x0000000400027825 */ /* 0x002fc600078e0208 */
[----:B------:R-:W4:Y:S01]  /*b800*/  LDL.LU.64 R8, [R1+0x380] ;  /* 0x0003800001087983 */ /* 0x000f220000300a00 */
[----:B--2---:R-:W-:-:S03]  /*b810*/  IMAD.WIDE R4, R0, 0x4, R26 ;  /* 0x0000000400047825 */ /* 0x004fc600078e021a */
[----:B------:R5:W-:Y:S01]  /*b820*/  LDGSTS.E [R16+0x73800], [R2.64], P5 ;  /* 0x7380000002107fae */ /* 0x000be2000a921844 */
[----:B---3--:R-:W-:-:S03]  /*b830*/  IMAD.WIDE R6, R0, 0x4, R20 ;  /* 0x0000000400067825 */ /* 0x008fc600078e0214 */
[----:B------:R1:W-:Y:S04]  /*b840*/  LDGSTS.E [R16+0x74000], [R4.64], P5 ;  /* 0x7400000004107fae */ /* 0x0003e8000a921844 */
[----:B------:R2:W-:Y:S01]  /*b850*/  LDGSTS.E [R16+0x74800], [R6.64], P5 ;  /* 0x7480000006107fae */ /* 0x0005e2000a921844 */
[----:B-----5:R-:W-:-:S03]  /*b860*/  IMAD.WIDE R2, R0, 0x4, R14 ;  /* 0x0000000400027825 */ /* 0x020fc600078e020e */
[----:B------:R-:W3:Y:S01]  /*b870*/  LDL.LU.64 R26, [R1+0x388] ;  /* 0x00038800011a7983 */ /* 0x000ee20000300a00 */
        /* <DEDUP_REMOVED lines=8> */
[----:B------:R-:W2:Y:S01]  /*b900*/  LDL.LU.64 R18, [R1+0x1a0] ;  /* 0x0001a00001127983 */ /* 0x000ea20000300a00 */
[----:B-1----:R-:W-:-:S03]  /*b910*/  IMAD.WIDE R4, R0, 0x4, R10 ;  /* 0x0000000400047825 */ /* 0x002fc600078e020a */
[----:B------:R-:W2:Y:S04]  /*b920*/  LDL.LU.64 R12, [R1+0x198] ;  /* 0x00019800010c7983 */ /* 0x000ea80000300a00 */
[----:B------:R-:W2:Y:S04]  /*b930*/  LDL.LU.64 R10, [R1+0x190] ;  /* 0x00019000010a7983 */ /* 0x000ea80000300a00 */
[----:B------:R1:W-:Y:S04]  /*b940*/  LDGSTS.E [R16+0x76000], [R6.64], P5 ;  /* 0x7600000006107fae */ /* 0x0003e8000a921844 */
[----:B------:R1:W-:Y:S04]  /*b950*/  LDGSTS.E [R16+0x76800], [R2.64], P5 ;  /* 0x7680000002107fae */ /* 0x0003e8000a921844 */
[----:B------:R1:W-:Y:S04]  /*b960*/  LDGSTS.E [R16+0x77000], [R4.64], P5 ;  /* 0x7700000004107fae */ /* 0x0003e8000a921844 */
[----:B-1----:R-:W2:Y:S04]  /*b970*/  LDL.LU.64 R6, [R1+0x338] ;  /* 0x0003380001067983 */ /* 0x002ea80000300a00 */
[----:B------:R-:W3:Y:S04]  /*b980*/  LDL.LU.64 R2, [R1+0x340] ;  /* 0x0003400001027983 */ /* 0x000ee80000300a00 */
[----:B------:R-:W4:Y:S01]  /*b990*/  LDL.LU.64 R4, [R1+0x348] ;  /* 0x0003480001047983 */ /* 0x000f220000300a00 */
[----:B--2---:R-:W-:-:S04]  /*b9a0*/  IMAD.WIDE R6, R0, 0x4, R6 ;  /* 0x0000000400067825 */ /* 0x004fc800078e0206 */
[C---:B---3--:R-:W-:Y:S01]  /*b9b0*/  IMAD.WIDE R2, R0.reuse, 0x4, R2 ;  /* 0x0000000400027825 */ /* 0x048fe200078e0202 */
[----:B------:R1:W-:Y:S03]  /*b9c0*/  LDGSTS.E [R16+0x77800], [R6.64], P5 ;  /* 0x7780000006107fae */ /* 0x0003e6000a921844 */
[C---:B----4-:R-:W-:Y:S01]  /*b9d0*/  IMAD.WIDE R4, R0.reuse, 0x4, R4 ;  /* 0x0000000400047825 */ /* 0x050fe200078e0204 */
        /* <DEDUP_REMOVED lines=14> */
[----:B------:R-:W-:-:S04]  /*bac0*/  IMAD.WIDE R10, R0, 0x4, R10 ;  /* 0x00000004000a7825 */ /* 0x000fc800078e020a */
[----:B----4-:R-:W-:-:S04]  /*bad0*/  IMAD.WIDE R6, R0, 0x4, R6 ;  /* 0x0000000400067825 */ /* 0x010fc800078e0206 */
[C---:B--2---:R-:W-:Y:S01]  /*bae0*/  IMAD.WIDE R2, R0.reuse, 0x4, R2 ;  /* 0x0000000400027825 */ /* 0x044fe200078e0202 */
[----:B------:R1:W-:Y:S03]  /*baf0*/  LDGSTS.E [R16+0x7a800], [R6.64], P5 ;  /* 0x7a80000006107fae */ /* 0x0003e6000a921844 */
[C---:B---3--:R-:W-:Y:S01]  /*bb00*/  IMAD.WIDE R4, R0.reuse, 0x4, R4 ;  /* 0x0000000400047825 */ /* 0x048fe200078e0204 */
[----:B------:R2:W-:Y:S04]  /*bb10*/  LDGSTS.E [R16+0x7b000], [R2.64], P5 ;  /* 0x7b00000002107fae */ /* 0x0005e8000a921844 */
[----:B------:R3:W-:Y:S01]  /*bb20*/  LDGSTS.E [R16+0x7b800], [R4.64], P5 ;  /* 0x7b80000004107fae */ /* 0x0007e2000a921844 */
[----:B-1----:R-:W-:-:S04]  /*bb30*/  IMAD.WIDE R6, R0, 0x4, R8 ;  /* 0x0000000400067825 */ /* 0x002fc800078e0208 */
[C---:B--2---:R-:W-:Y:S01]  /*bb40*/  IMAD.WIDE R2, R0.reuse, 0x4, R26 ;  /* 0x0000000400027825 */ /* 0x044fe200078e021a */
[----:B------:R5:W-:Y:S03]  /*bb50*/  LDGSTS.E [R16+0x7c000], [R6.64], P5 ;  /* 0x7c00000006107fae */ /* 0x000be6000a921844 */
[C---:B---3--:R-:W-:Y:S01]  /*bb60*/  IMAD.WIDE R4, R0.reuse, 0x4, R20 ;  /* 0x0000000400047825 */ /* 0x048fe200078e0214 */
[----:B------:R1:W-:Y:S04]  /*bb70*/  LDGSTS.E [R16+0x7c800], [R2.64], P5 ;  /* 0x7c80000002107fae */ /* 0x0003e8000a921844 */
[----:B------:R2:W-:Y:S01]  /*bb80*/  LDGSTS.E [R16+0x7d000], [R4.64], P5 ;  /* 0x7d00000004107fae */ /* 0x0005e2000a921844 */
[----:B------:R-:W-:-:S04]  /*bb90*/  IMAD.WIDE R8, R0, 0x4, R12 ;  /* 0x0000000400087825 */ /* 0x000fc800078e020c */
[----:B-----5:R-:W-:-:S04]  /*bba0*/  IMAD.WIDE R6, R0, 0x4, R14 ;  /* 0x0000000400067825 */ /* 0x020fc800078e020e */
[C---:B-1----:R-:W-:Y:S01]  /*bbb0*/  IMAD.WIDE R2, R0.reuse, 0x4, R24 ;  /* 0x0000000400027825 */ /* 0x042fe200078e0218 */
[----:B------:R1:W-:Y:S03]  /*bbc0*/  LDGSTS.E [R16+0x7d800], [R6.64], P5 ;  /* 0x7d80000006107fae */ /* 0x0003e6000a921844 */
[----:B--2---:R-:W-:Y:S01]  /*bbd0*/  IMAD.WIDE R4, R0, 0x4, R18 ;  /* 0x0000000400047825 */ /* 0x004fe200078e0212 */
[----:B------:R1:W-:Y:S04]  /*bbe0*/  LDGSTS.E [R16+0x7e000], [R2.64], P5 ;  /* 0x7e00000002107fae */ /* 0x0003e8000a921844 */
[----:B------:R1:W-:Y:S04]  /*bbf0*/  LDGSTS.E [R16+0x7e800], [R4.64], P5 ;  /* 0x7e80000004107fae */ /* 0x0003e8000a921844 */
[----:B------:R1:W-:Y:S04]  /*bc00*/  LDGSTS.E [R16+0x7f000], [R8.64], P5 ;  /* 0x7f00000008107fae */ /* 0x0003e8000a921844 */
[----:B------:R1:W-:Y:S04]  /*bc10*/  LDGSTS.E [R16+0x7f800], [R10.64], P5 ;  /* 0x7f8000000a107fae */ /* 0x0003e8000a921844 */
[----:B------:R-:W0:Y:S01]  /*bc20*/  LDGDEPBAR ;  /* 0x00000000000079af */ /* 0x000e220000000000 */
[----:B------:R-:W-:Y:S05]  /*bc30*/  @P2 BRA `(.L_x_0) ;  /* 0x0000203000002947 */ /* 0x000fea0003800000 */
[----:B------:R-:W-:Y:S01]  /*bc40*/  IMAD.SHL.U32 R0, R17, 0x2, RZ ;  /* 0x0000000211007824 */ /* 0x000fe200078e00ff */
[----:B------:R2:W-:Y:S04]  /*bc50*/  STL [R1+0x6f0], RZ ;  /* 0x0006f0ff01007387 */ /* 0x0005e80000100800 */
[----:B------:R2:W-:Y:S04]  /*bc60*/  STL [R1+0x11ec], R0 ;  /* 0x0011ec0001007387 */ /* 0x0005e80000100800 */
[----:B------:R2:W-:Y:S04]  /*bc70*/  STL [R1+0x6f4], RZ ;  /* 0x0006f4ff01007387 */ /* 0x0005e80000100800 */
        /* <DEDUP_REMOVED lines=509> */
[----:B------:R2:W-:Y:S01]  /*dc50*/  STL [R1+0x81c], RZ ;  /* 0x00081cff01007387 */ /* 0x0005e20000100800 */
[----:B------:R-:W-:Y:S05]  /*dc60*/  BRA `(.L_x_1) ;  /* 0x00049c7000007947 */ /* 0x000fea0003800000 */
.L_x_0:
[----:B-1----:R-:W2:Y:S04]  /*dc70*/  LDL.LU R6, [R1+0x488] ;  /* 0x0004880001067983 */ /* 0x002ea80000300800 */
[----:B------:R-:W3:Y:S04]  /*dc80*/  LDL.LU R15, [R1+0x390] ;  /* 0x00039000010f7983 */ /* 0x000ee80000300800 */
[----:B------:R-:W4:Y:S04]  /*dc90*/  LDL.LU R12, [R1+0x394] ;  /* 0x00039400010c7983 */ /* 0x000f280000300800 */
[----:B------:R-:W4:Y:S04]  /*dca0*/  LDL.LU R19, [R1+0x398] ;  /* 0x0003980001137983 */ /* 0x000f280000300800 */
[----:B------:R-:W4:Y:S04]  /*dcb0*/  LDL.LU R16, [R1+0x39c] ;  /* 0x00039c0001107983 */ /* 0x000f280000300800 */
[----:B------:R-:W4:Y:S01]  /*dcc0*/  LDL.LU R13, [R1+0x3a0] ;  /* 0x0003a000010d7983 */ /* 0x000f220000300800 */
[----:B------:R-:W-:-:S03]  /*dcd0*/  IMAD.MOV.U32 R5, RZ, RZ, c[0x0][0x188] ;  /* 0x00006200ff057624 */ /* 0x000fc600078e00ff */
[----:B------:R-:W4:Y:S01]  /*dce0*/  LDL.LU R10, [R1+0x3a4] ;  /* 0x0003a400010a7983 */ /* 0x000f220000300800 */
[----:B------:R-:W-:Y:S02]  /*dcf0*/  SHF.R.S32.HI R4, RZ, 0x1f, R0 ;  /* 0x0000001fff047819 */ /* 0x000fe40000011400 */
[----:B------:R-:W-:Y:S01]  /*dd00*/  SHF.R.S32.HI R3, RZ, 0x1f, R5 ;  /* 0x0000001fff037819 */ /* 0x000fe20000011405 */
[----:B------:R-:W-:Y:S04]  /*dd10*/  STL [R1+0x1200], R28 ;  /* 0x0012001c01007387 */ /* 0x000fe80000100800 */
[----:B------:R-:W4:Y:S04]  /*dd20*/  LDL.LU R20, [R1+0x3a8] ;  /* 0x0003a80001147983 */ /* 0x000f280000300800 */
[----:B------:R-:W4:Y:S04]  /*dd30*/  LDL.LU R17, [R1+0x3ac] ;  /* 0x0003ac0001117983 */ /* 0x000f280000300800 */
[----:B------:R-:W4:Y:S01]  /*dd40*/  LDL.LU R14, [R1+0x3b0] ;  /* 0x0003b000010e7983 */ /* 0x000f220000300800 */
[----:B------:R-:W-:Y:S01]  /*dd50*/  IMAD R18, R22, c[0x0][0x18c], RZ ;  /* 0x0000630016127a24 */ /* 0x000fe200078e02ff */
[----:B------:R-:W-:-:S02]  /*dd60*/  SHF.R.S32.HI R8, RZ, 0x1f, R23 ;  /* 0x0000001fff087819 */ /* 0x000fc40000011417 */
[----:B------:R-:W4:Y:S02]  /*dd70*/  LDL.LU R11, [R1+0x3b4] ;  /* 0x0003b400010b7983 */ /* 0x000f240000300800 */
[----:B------:R-:W-:-:S04]  /*dd80*/  SHF.R.S32.HI R7, RZ, 0x1f, R18 ;  /* 0x0000001fff077819 */ /* 0x000fc80000011412 */
[----:B------:R-:W-:Y:S02]  /*dd90*/  SHF.L.U64.HI R7, R18, 0x2, R7 ;  /* 0x0000000212077819 */ /* 0x000fe40000010207 */
[----:B------:R-:W-:Y:S02]  /*dda0*/  LEA.HI R18, R8, R23, RZ, 0x6 ;  /* 0x0000001708127211 */ /* 0x000fe400078f30ff */
[----:B--2---:R-:W-:-:S04]  /*ddb0*/  SHF.R.S32.HI R2, RZ, 0x1f, R6 ;  /* 0x0000001fff027819 */ /* 0x004fc80000011406 */
[----:B------:R-:W-:Y:S02]  /*ddc0*/  SHF.L.U64.HI R9, R6, 0x2, R2 ;  /* 0x0000000206097819 */ /* 0x000fe40000010202 */
[----:B------:R-:W-:Y:S01]  /*ddd0*/  SHF.L.U64.HI R2, R5, 0x2, R3 ;  /* 0x0000000205027819 */ /* 0x000fe20000010203 */
[C---:B------:R-:W-:Y:S01]  /*dde0*/  IMAD.SHL.U32 R2, R0.reuse, 0x8, RZ ;  /* 0x0000000800027824 */ /* 0x040fe200078e00ff */
[----:B---3--:R-:W-:Y:S02]  /*ddf0*/  SHF.R.S32.HI R3, RZ, 0x1f, R15 ;  /* 0x0000001fff037819 */ /* 0x008fe4000001140f */
[----:B------:R-:W-:Y:S02]  /*de00*/  SHF.L.U64.HI R6, R0, 0x3, R4 ;  /* 0x0000000300067819 */ /* 0x000fe40000010204 */
[----:B------:R-:W-:Y:S02]  /*de10*/  LEA R22, P0, R15, R2, 0x2 ;  /* 0x000000020f167211 */ /* 0x000fe400078010ff */
[----:B----4-:R-:W-:-:S02]  /*de20*/  SHF.R.S32.HI R5, RZ, 0x1f, R12 ;  /* 0x0000001fff057819 */ /* 0x010fc4000001140c */
[C---:B------:R-:W-:Y:S02]  /*de30*/  LEA R21, P1, R12.reuse, R2, 0x2 ;  /* 0x000000020c157211 */ /* 0x040fe400078210ff */
[-C--:B------:R-:W-:Y:S02]  /*de40*/  LEA.HI.X R8, R15, R6.reuse, R3, 0x2, P0 ;  /* 0x000000060f087211 */ /* 0x080fe400000f1403 */
[----:B------:R-:W-:Y:S01]  /*de50*/  LEA.HI.X R7, R12, R6, R5, 0x2, P1 ;  /* 0x000000060c077211 */ /* 0x000fe200008f1405 */
[----:B------:R-:W-:Y:S01]  /*de60*/  STL [R1+0xd0], R22 ;  /* 0x0000d01601007387 */ /* 0x000fe20000100800 */
[-C--:B------:R-:W-:Y:S02]  /*de70*/  LEA R26, P0, R19, R2.reuse, 0x2 ;  /* 0x00000002131a7211 */ /* 0x080fe400078010ff */
[-C--:B------:R-:W-:Y:S01]  /*de80*/  LEA R15, P1, R16, R2.reuse, 0x2 ;  /* 0x00000002100f7211 */ /* 0x080fe200078210ff */
[----:B------:R1:W-:Y:S01]  /*de90*/  STL [R1+0xd8], R21 ;  /* 0x0000d81501007387 */ /* 0x0003e20000100800 */
[----:B------:R-:W-:-:S03]  /*dea0*/  LEA R12, P2, R13, R2, 0x2 ;  /* 0x000000020d0c7211 */ /* 0x000fc600078410ff */
[----:B------:R-:W-:Y:S04]  /*deb0*/  STL [R1+0x11c], R8 ;  /* 0x00011c0801007387 */ /* 0x000fe80000100800 */
[----:B------:R2:W-:Y:S01]  /*dec0*/  STL [R1+0x120], R7 ;  /* 0x0001200701007387 */ /* 0x0005e20000100800 */
[----:B------:R-:W-:-:S03]  /*ded0*/  SHF.R.S32.HI R3, RZ, 0x1f, R19 ;  /* 0x0000001fff037819 */ /* 0x000fc60000011413 */
[----:B------:R-:W-:Y:S01]  /*dee0*/  STL [R1+0x1230], R26 ;  /* 0x0012301a01007387 */ /* 0x000fe20000100800 */
[----:B------:R-:W-:-:S03]  /*def0*/  SHF.R.S32.HI R5, RZ, 0x1f, R16 ;  /* 0x0000001fff057819 */ /* 0x000fc60000011410 */
[----:B-1----:R-:W3:Y:S04]  /*df00*/  LDL.LU R21, [R1+0x3b8] ;  /* 0x0003b80001157983 */ /* 0x002ee80000300800 */
[----:B------:R1:W-:Y:S01]  /*df10*/  STL [R1+0x30], R15 ;  /* 0x0000300f01007387 */ /* 0x0003e20000100800 */
[----:B--2---:R-:W-:-:S03]  /*df20*/  SHF.R.S32.HI R7, RZ, 0x1f, R13 ;  /* 0x0000001fff077819 */ /* 0x004fc6000001140d */
[----:B------:R-:W2:Y:S01]  /*df30*/  LDL.LU R18, [R1+0x3bc] ;  /* 0x0003bc0001127983 */ /* 0x000ea20000300800 */
[----:B------:R-:W-:-:S03]  /*df40*/  SHF.R.S32.HI R8, RZ, 0x1f, R10 ;  /* 0x0000001fff087819 */ /* 0x000fc6000001140a */
[----:B------:R4:W-:Y:S01]  /*df50*/  STL [R1+0x38], R12 ;  /* 0x0000380c01007387 */ /* 0x0009e20000100800 */
[----:B------:R-:W-:-:S03]  /*df60*/  LEA R22, P3, R10, R2, 0x2 ;  /* 0x000000020a167211 */ /* 0x000fc600078610ff */
[----:B-1----:R-:W2:Y:S01]  /*df70*/  LDL.LU R15, [R1+0x3c0] ;  /* 0x0003c000010f7983 */ /* 0x002ea20000300800 */
[-C--:B------:R-:W-:Y:S02]  /*df80*/  LEA.HI.X R19, R19, R6.reuse, R3, 0x2, P0 ;  /* 0x0000000613137211 */ /* 0x080fe400000f1403 */
[-C--:B------:R-:W-:Y:S02]  /*df90*/  LEA.HI.X R3, R16, R6.reuse, R5, 0x2, P1 ;  /* 0x0000000610037211 */ /* 0x080fe400008f1405 */
[-C--:B------:R-:W-:Y:S01]  /*dfa0*/  LEA.HI.X R5, R13, R6.reuse, R7, 0x2, P2 ;  /* 0x000000060d057211 */ /* 0x080fe200010f1407 */
[----:B----4-:R-:W4:Y:S01]  /*dfb0*/  LDL.LU R12, [R1+0x3c4] ;  /* 0x0003c400010c7983 */ /* 0x010f220000300800 */
[----:B------:R-:W-:Y:S02]  /*dfc0*/  LEA.HI.X R7, R10, R6, R8, 0x2, P3 ;  /* 0x000000060a077211 */ /* 0x000fe400018f1408 */
[-C--:B------:R-:W-:Y:S01]  /*dfd0*/  LEA R10, P0, R20, R2.reuse, 0x2 ;  /* 0x00000002140a7211 */ /* 0x080fe200078010ff */
[----:B------:R1:W-:Y:S01]  /*dfe0*/  STL [R1+0xdc], R22 ;  /* 0x0000dc1601007387 */ /* 0x0003e20000100800 */
[----:B------:R-:W-:-:S03]  /*dff0*/  LEA R27, P1, R17, R2, 0x2 ;  /* 0x00000002111b7211 */ /* 0x000fc600078210ff */
[----:B------:R-:W-:Y:S04]  /*e000*/  STL [R1+0x124], R19 ;  /* 0x0001241301007387 */ /* 0x000fe80000100800 */
[----:B------:R-:W-:Y:S04]  /*e010*/  STL [R1+0x128], R3 ;  /* 0x0001280301007387 */ /* 0x000fe80000100800 */
[----:B------:R-:W-:Y:S04]  /*e020*/  STL [R1+0x12c], R5 ;  /* 0x00012c0501007387 */ /* 0x000fe80000100800 */
[----:B------:R-:W-:Y:S04]  /*e030*/  STL [R1+0x130], R7 ;  /* 0x0001300701007387 */ /* 0x000fe80000100800 */
[----:B------:R1:W-:Y:S04]  /*e040*/  STL [R1+0x1228], R10 ;  /* 0x0012280a01007387 */ /* 0x0003e80000100800 */
[----:B------:R-:W-:Y:S04]  /*e050*/  STL [R1+0x122c], R27 ;  /* 0x00122c1b01007387 */ /* 0x000fe80000100800 */
[----:B-1----:R-:W4:Y:S01]  /*e060*/  LDL.LU R22, [R1+0x3c8] ;  /* 0x0003c80001167983 */ /* 0x002f220000300800 */
[----:B------:R-:W-:-:S03]  /*e070*/  LEA R10, P2, R14, R2, 0x2 ;  /* 0x000000020e0a7211 */ /* 0x000fc600078410ff */
[----:B------:R-:W4:Y:S04]  /*e080*/  LDL.LU R19, [R1+0x3cc] ;  /* 0x0003cc0001137983 */ /* 0x000f280000300800 */
[----:B------:R1:W-:Y:S04]  /*e090*/  STL [R1+0x3c], R10 ;  /* 0x00003c0a01007387 */ /* 0x0003e80000100800 */
[----:B------:R-:W4:Y:S04]  /*e0a0*/  LDL.LU R16, [R1+0x3d0] ;  /* 0x0003d00001107983 */ /* 0x000f280000300800 */
[----:B------:R-:W4:Y:S01]  /*e0b0*/  LDL.LU R13, [R1+0x3d4] ;  /* 0x0003d400010d7983 */ /* 0x000f220000300800 */
[----:B------:R-:W-:-:S02]  /*e0c0*/  SHF.R.S32.HI R3, RZ, 0x1f, R20 ;  /* 0x0000001fff037819 */ /* 0x000fc40000011414 */
[----:B------:R-:W-:Y:S02]  /*e0d0*/  SHF.R.S32.HI R5, RZ, 0x1f, R17 ;  /* 0x0000001fff057819 */ /* 0x000fe40000011411 */
[----:B------:R-:W-:Y:S02]  /*e0e0*/  LEA R23, P3, R11, R2, 0x2 ;  /* 0x000000020b177211 */ /* 0x000fe400078610ff */
[----:B------:R-:W-:Y:S02]  /*e0f0*/  SHF.R.S32.HI R7, RZ, 0x1f, R14 ;  /* 0x0000001fff077819 */ /* 0x000fe4000001140e */
[-C--:B------:R-:W-:Y:S02]  /*e100*/  LEA.HI.X R3, R20, R6.reuse, R3, 0x2, P0 ;  /* 0x0000000614037211 */ /* 0x080fe400000f1403 */
[----:B------:R-:W-:Y:S02]  /*e110*/  SHF.R.S32.HI R8, RZ, 0x1f, R11 ;  /* 0x0000001fff087819 */ /* 0x000fe4000001140b */
[-C--:B-1----:R-:W-:Y:S01]  /*e120*/  LEA.HI.X R10, R17, R6.reuse, R5, 0x2, P1 ;  /* 0x00000006110a7211 */ /* 0x082fe200008f1405 */
[----:B------:R1:W-:Y:S01]  /*e130*/  STL [R1+0xe0], R23 ;  /* 0x0000e01701007387 */ /* 0x0003e20000100800 */
[----:B------:R-:W-:-:S03]  /*e140*/  LEA.HI.X R5, R14, R6, R7, 0x2, P2 ;  /* 0x000000060e057211 */ /* 0x000fc600010f1407 */
[----:B------:R1:W-:Y:S04]  /*e150*/  STL [R1+0x134], R3 ;  /* 0x0001340301007387 */ /* 0x0003e80000100800 */
[----:B------:R-:W-:Y:S04]  /*e160*/  STL [R1+0x138], R10 ;  /* 0x0001380a01007387 */ /* 0x000fe80000100800 */
[----:B-1----:R-:W4:Y:S01]  /*e170*/  LDL.LU R23, [R1+0x3d8] ;  /* 0x0003d80001177983 */ /* 0x002f220000300800 */
[----:B------:R-:W-:-:S03]  /*e180*/  LEA.HI.X R3, R11, R6, R8, 0x2, P3 ;  /* 0x000000060b037211 */ /* 0x000fc600018f1408 */
[----:B------:R-:W-:Y:S04]  /*e190*/  STL [R1+0x13c], R5 ;  /* 0x00013c0501007387 */ /* 0x000fe80000100800 */
[----:B------:R-:W4:Y:S04]  /*e1a0*/  LDL.LU R20, [R1+0x3dc] ;  /* 0x0003dc0001147983 */ /* 0x000f280000300800 */
[----:B------:R1:W-:Y:S04]  /*e1b0*/  STL [R1+0x140], R3 ;  /* 0x0001400301007387 */ /* 0x0003e80000100800 */
[----:B------:R-:W4:Y:S04]  /*e1c0*/  LDL.LU R17, [R1+0x3e0] ;  /* 0x0003e00001117983 */ /* 0x000f280000300800 */
[----:B------:R-:W4:Y:S01]  /*e1d0*/  LDL.LU R14, [R1+0x3e4] ;  /* 0x0003e400010e7983 */ /* 0x000f220000300800 */
[----:B---3--:R-:W-:-:S02]  /*e1e0*/  LEA R11, P0, R21, R2, 0x2 ;  /* 0x00000002150b7211 */ /* 0x008fc400078010ff */
[----:B-1----:R-:W-:-:S03]  /*e1f0*/  SHF.R.S32.HI R3, RZ, 0x1f, R21 ;  /* 0x0000001fff037819 */ /* 0x002fc60000011415 */
[----:B------:R4:W-:Y:S01]  /*e200*/  STL [R1+0x1234], R11 ;  /* 0x0012340b01007387 */ /* 0x0009e20000100800 */
[----:B--2---:R-:W-:Y:S02]  /*e210*/  LEA R29, P1, R18, R2, 0x2 ;  /* 0x00000002121d7211 */ /* 0x004fe400078210ff */
[----:B------:R-:W-:Y:S02]  /*e220*/  SHF.R.S32.HI R5, RZ, 0x1f, R18 ;  /* 0x0000001fff057819 */ /* 0x000fe40000011412 */
[----:B------:R-:W-:Y:S02]  /*e230*/  LEA.HI.X R3, R21, R6, R3, 0x2, P0 ;  /* 0x0000000615037211 */ /* 0x000fe400000f1403 */
[-C--:B------:R-:W-:Y:S01]  /*e240*/  LEA R10, P2, R15, R2.reuse, 0x2 ;  /* 0x000000020f0a7211 */ /* 0x080fe200078410ff */
[----:B------:R-:W-:Y:S01]  /*e250*/  STL [R1+0x1238], R29 ;  /* 0x0012381d01007387 */ /* 0x000fe20000100800 */
[----:B------:R-:W-:Y:S02]  /*e260*/  SHF.R.S32.HI R7, RZ, 0x1f, R15 ;  /* 0x0000001fff077819 */ /* 0x000fe4000001140f */
[----:B----4-:R-:W-:Y:S01]  /*e270*/  LEA R11, P3, R12, R2, 0x2 ;  /* 0x000000020c0b7211 */ /* 0x010fe200078610ff */
[----:B------:R1:W-:Y:S01]  /*e280*/  STL [R1+0x40], R10 ;  /* 0x0000400a01007387 */ /* 0x0003e20000100800 */
[----:B------:R-:W-:-:S03]  /*e290*/  SHF.R.S32.HI R8, RZ, 0x1f, R12 ;  /* 0x0000001fff087819 */ /* 0x000fc6000001140c */
[----:B------:R-:W-:Y:S01]  /*e2a0*/  STL [R1+0xe4], R11 ;  /* 0x0000e40b01007387 */ /* 0x000fe20000100800 */
[----:B-1----:R-:W-:-:S03]  /*e2b0*/  LEA.HI.X R10, R18, R6, R5, 0x2, P1 ;  /* 0x00000006120a7211 */ /* 0x002fc600008f1405 */
[----:B------:R1:W-:Y:S01]  /*e2c0*/  STL [R1+0x144], R3 ;  /* 0x0001440301007387 */ /* 0x0003e20000100800 */
[----:B------:R-:W-:-:S03]  /*e2d0*/  LEA.HI.X R5, R15, R6, R7, 0x2, P2 ;  /* 0x000000060f057211 */ /* 0x000fc600010f1407 */
[----:B------:R2:W-:Y:S04]  /*e2e0*/  STL [R1+0x148], R10 ;  /* 0x0001480a01007387 */ /* 0x0005e80000100800 */
[----:B------:R-:W3:Y:S01]  /*e2f0*/  LDL.LU R24, [R1+0x3e8] ;  /* 0x0003e80001187983 */ /* 0x000ee20000300800 */
[----:B-1----:R-:W-:-:S03]  /*e300*/  LEA.HI.X R3, R12, R6, R8, 0x2, P3 ;  /* 0x000000060c037211 */ /* 0x002fc600018f1408 */
[----:B------:R-:W-:Y:S04]  /*e310*/  STL [R1+0x14c], R5 ;  /* 0x00014c0501007387 */ /* 0x000fe80000100800 */
[----:B------:R-:W4:Y:S01]  /*e320*/  LDL.LU R21, [R1+0x3ec] ;  /* 0x0003ec0001157983 */ /* 0x000f220000300800 */
[----:B------:R-:W-:-:S03]  /*e330*/  LEA R12, P0, R22, R2, 0x2 ;  /* 0x00000002160c7211 */ /* 0x000fc600078010ff */
[----:B------:R1:W-:Y:S04]  /*e340*/  STL [R1+0x150], R3 ;  /* 0x0001500301007387 */ /* 0x0003e80000100800 */
[----:B------:R-:W4:Y:S04]  /*e350*/  LDL.LU R18, [R1+0x3f0] ;  /* 0x0003f00001127983 */ /* 0x000f280000300800 */
[----:B------:R-:W4:Y:S04]  /*e360*/  LDL.LU R15, [R1+0x3f4] ;  /* 0x0003f400010f7983 */ /* 0x000f280000300800 */
[----:B------:R1:W-:Y:S01]  /*e370*/  STL [R1+0x123c], R12 ;  /* 0x00123c0c01007387 */ /* 0x0003e20000100800 */
[----:B--2---:R-:W-:-:S02]  /*e380*/  LEA R10, P2, R16, R2, 0x2 ;  /* 0x00000002100a7211 */ /* 0x004fc400078410ff */
[----:B-1----:R-:W-:Y:S02]  /*e390*/  SHF.R.S32.HI R3, RZ, 0x1f, R22 ;  /* 0x0000001fff037819 */ /* 0x002fe40000011416 */
[----:B------:R-:W-:Y:S02]  /*e3a0*/  SHF.R.S32.HI R5, RZ, 0x1f, R19 ;  /* 0x0000001fff057819 */ /* 0x000fe40000011413 */
[-C--:B------:R-:W-:Y:S02]  /*e3b0*/  LEA R12, P1, R19, R2.reuse, 0x2 ;  /* 0x00000002130c7211 */ /* 0x080fe400078210ff */
[----:B------:R-:W-:Y:S02]  /*e3c0*/  LEA R11, P3, R13, R2, 0x2 ;  /* 0x000000020d0b7211 */ /* 0x000fe400078610ff */
[----:B------:R-:W-:Y:S01]  /*e3d0*/  SHF.R.S32.HI R7, RZ, 0x1f, R16 ;  /* 0x0000001fff077819 */ /* 0x000fe20000011410 */
[----:B------:R-:W-:Y:S01]  /*e3e0*/  STL [R1], R12 ;  /* 0x0000000c01007387 */ /* 0x000fe20000100800 */
[----:B------:R-:W-:-:S03]  /*e3f0*/  LEA.HI.X R3, R22, R6, R3, 0x2, P0 ;  /* 0x0000000616037211 */ /* 0x000fc600000f1403 */
[----:B------:R1:W-:Y:S01]  /*e400*/  STL [R1+0x44], R10 ;  /* 0x0000440a01007387 */ /* 0x0003e20000100800 */
[----:B------:R-:W-:-:S03]  /*e410*/  SHF.R.S32.HI R8, RZ, 0x1f, R13 ;  /* 0x0000001fff087819 */ /* 0x000fc6000001140d */
[----:B------:R-:W-:Y:S01]  /*e420*/  STL [R1+0xe8], R11 ;  /* 0x0000e80b01007387 */ /* 0x000fe20000100800 */
[----:B-1----:R-:W-:-:S03]  /*e430*/  LEA.HI.X R10, R19, R6, R5, 0x2, P1 ;  /* 0x00000006130a7211 */ /* 0x002fc600008f1405 */
[----:B------:R1:W-:Y:S01]  /*e440*/  STL [R1+0x154], R3 ;  /* 0x0001540301007387 */ /* 0x0003e20000100800 */
[----:B------:R-:W-:-:S03]  /*e450*/  LEA.HI.X R5, R16, R6, R7, 0x2, P2 ;  /* 0x0000000610057211 */ /* 0x000fc600010f1407 */
[----:B------:R2:W-:Y:S04]  /*e460*/  STL [R1+0x158], R10 ;  /* 0x0001580a01007387 */ /* 0x0005e80000100800 */
[----:B------:R-:W4:Y:S01]  /*e470*/  LDL.LU R28, [R1+0x3f8] ;  /* 0x0003f800011c7983 */ /* 0x000f220000300800 */
[----:B-1----:R-:W-:-:S03]  /*e480*/  LEA.HI.X R3, R13, R6, R8, 0x2, P3 ;  /* 0x000000060d037211 */ /* 0x002fc600018f1408 */
[----:B------:R-:W-:Y:S04]  /*e490*/  STL [R1+0x15c], R5 ;  /* 0x00015c0501007387 */ /* 0x000fe80000100800 */
[----:B------:R-:W4:Y:S04]  /*e4a0*/  LDL.LU R22, [R1+0x3fc] ;  /* 0x0003fc0001167983 */ /* 0x000f280000300800 */
[----:B------:R1:W-:Y:S04]  /*e4b0*/  STL [R1+0x160], R3 ;  /* 0x0001600301007387 */ /* 0x0003e80000100800 */
[----:B------:R-:W4:Y:S04]  /*e4c0*/  LDL.LU R19, [R1+0x400] ;  /* 0x0004000001137983 */ /* 0x000f280000300800 */
[----:B------:R-:W4:Y:S01]  /*e4d0*/  LDL.LU R16, [R1+0x404] ;  /* 0x0004040001107983 */ /* 0x000f220000300800 */
[----:B------:R-:W-:-:S02]  /*e4e0*/  LEA R13, P0, R23, R2, 0x2 ;  /* 0x00000002170d7211 */ /* 0x000fc400078010ff */
[-C--:B--2---:R-:W-:Y:S02]  /*e4f0*/  LEA R10, P1, R20, R2.reuse, 0x2 ;  /* 0x00000002140a7211 */ /* 0x084fe400078210ff */
[----:B-1----:R-:W-:Y:S01]  /*e500*/  SHF.R.S32.HI R3, RZ, 0x1f, R23 ;  /* 0x0000001fff037819 */ /* 0x002fe20000011417 */
[----:B------:R-:W-:Y:S01]  /*e510*/  STL [R1+0x1240], R13 ;  /* 0x0012400d01007387 */ /* 0x000fe20000100800 */
[----:B------:R-:W-:Y:S02]  /*e520*/  SHF.R.S32.HI R5, RZ, 0x1f, R20 ;  /* 0x0000001fff057819 */ /* 0x000fe40000011414 */
[----:B------:R-:W-:Y:S01]  /*e530*/  SHF.R.S32.HI R7, RZ, 0x1f, R17 ;  /* 0x0000001fff077819 */ /* 0x000fe20000011411 */
[----:B------:R1:W-:Y:S01]  /*e540*/  STL [R1+0x4], R10 ;  /* 0x0000040a01007387 */ /* 0x0003e20000100800 */
[----:B------:R-:W-:Y:S02]  /*e550*/  LEA R12, P2, R17, R2, 0x2 ;  /* 0x00000002110c7211 */ /* 0x000fe400078410ff */
[----:B------:R-:W-:-:S02]  /*e560*/  SHF.R.S32.HI R8, RZ, 0x1f, R14 ;  /* 0x0000001fff087819 */ /* 0x000fc4000001140e */
[----:B------:R-:W-:Y:S01]  /*e570*/  LEA R11, P3, R14, R2, 0x2 ;  /* 0x000000020e0b7211 */ /* 0x000fe200078610ff */
[----:B------:R-:W-:Y:S01]  /*e580*/  STL [R1+0x48], R12 ;  /* 0x0000480c01007387 */ /* 0x000fe20000100800 */
[-C--:B-1----:R-:W-:Y:S02]  /*e590*/  LEA.HI.X R10, R23, R6.reuse, R3, 0x2, P0 ;  /* 0x00000006170a7211 */ /* 0x082fe400000f1403 */
[-C--:B------:R-:W-:Y:S02]  /*e5a0*/  LEA.HI.X R3, R20, R6.reuse, R5, 0x2, P1 ;  /* 0x0000000614037211 */ /* 0x080fe400008f1405 */
[-C--:B------:R-:W-:Y:S01]  /*e5b0*/  LEA.HI.X R5, R17, R6.reuse, R7, 0x2, P2 ;  /* 0x0000000611057211 */ /* 0x080fe200010f1407 */
[----:B------:R-:W-:Y:S01]  /*e5c0*/  STL [R1+0xec], R11 ;  /* 0x0000ec0b01007387 */ /* 0x000fe20000100800 */
[----:B------:R-:W-:-:S03]  /*e5d0*/  LEA.HI.X R7, R14, R6, R8, 0x2, P3 ;  /* 0x000000060e077211 */ /* 0x000fc600018f1408 */
[----:B------:R-:W-:Y:S04]  /*e5e0*/  STL [R1+0x164], R10 ;  /* 0x0001640a01007387 */ /* 0x000fe80000100800 */
[----:B------:R1:W-:Y:S04]  /*e5f0*/  STL [R1+0x168], R3 ;  /* 0x0001680301007387 */ /* 0x0003e80000100800 */
[----:B------:R2:W-:Y:S04]  /*e600*/  STL [R1+0x16c], R5 ;  /* 0x00016c0501007387 */ /* 0x0005e80000100800 */
[----:B------:R1:W-:Y:S01]  /*e610*/  STL [R1+0x1d0], R7 ;  /* 0x0001d00701007387 */ /* 0x0003e20000100800 */
[----:B---3--:R-:W-:-:S02]  /*e620*/  LEA R14, P0, R24, R2, 0x2 ;  /* 0x00000002180e7211 */ /* 0x008fc400078010ff */
[----:B-1----:R-:W-:-:S03]  /*e630*/  SHF.R.S32.HI R3, RZ, 0x1f, R24 ;  /* 0x0000001fff037819 */ /* 0x002fc60000011418 */
[----:B------:R-:W-:Y:S01]  /*e640*/  STL [R1+0x1220], R14 ;  /* 0x0012200e01007387 */ /* 0x000fe20000100800 */
[----:B----4-:R-:W-:-:S03]  /*e650*/  LEA R11, P1, R21, R2, 0x2 ;  /* 0x00000002150b7211 */ /* 0x010fc600078210ff */
[----:B------:R-:W3:Y:S01]  /*e660*/  LDL.LU R10, [R1+0x408] ;  /* 0x00040800010a7983 */ /* 0x000ee20000300800 */
[----:B--2---:R-:W-:-:S03]  /*e670*/  SHF.R.S32.HI R5, RZ, 0x1f, R21 ;  /* 0x0000001fff057819 */ /* 0x004fc60000011415 */
[----:B------:R-:W2:Y:S01]  /*e680*/  LDL.LU R23, [R1+0x40c] ;  /* 0x00040c0001177983 */ /* 0x000ea20000300800 */
[----:B------:R-:W-:-:S03]  /*e690*/  SHF.R.S32.HI R7, RZ, 0x1f, R18 ;  /* 0x0000001fff077819 */ /* 0x000fc60000011412 */
[----:B------:R1:W-:Y:S01]  /*e6a0*/  STL [R1+0x8], R11 ;  /* 0x0000080b01007387 */ /* 0x0003e20000100800 */
[-C--:B------:R-:W-:Y:S02]  /*e6b0*/  LEA R13, P2, R18, R2.reuse, 0x2 ;  /* 0x00000002120d7211 */ /* 0x080fe400078410ff */
[----:B------:R-:W-:Y:S01]  /*e6c0*/  SHF.R.S32.HI R8, RZ, 0x1f, R15 ;  /* 0x0000001fff087819 */ /* 0x000fe2000001140f */
[----:B------:R-:W4:Y:S01]  /*e6d0*/  LDL.LU R20, [R1+0x410] ;  /* 0x0004100001147983 */ /* 0x000f220000300800 */
[----:B------:R-:W-:-:S03]  /*e6e0*/  LEA R12, P3, R15, R2, 0x2 ;  /* 0x000000020f0c7211 */ /* 0x000fc600078610ff */
[----:B------:R-:W4:Y:S01]  /*e6f0*/  LDL.LU R17, [R1+0x414] ;  /* 0x0004140001117983 */ /* 0x000f220000300800 */
[-C--:B-1----:R-:W-:Y:S02]  /*e700*/  LEA.HI.X R11, R24, R6.reuse, R3, 0x2, P0 ;  /* 0x00000006180b7211 */ /* 0x082fe400000f1403 */
[-C--:B------:R-:W-:Y:S01]  /*e710*/  LEA.HI.X R3, R21, R6.reuse, R5, 0x2, P1 ;  /* 0x0000000615037211 */ /* 0x080fe200008f1405 */
[----:B------:R-:W-:Y:S01]  /*e720*/  STL [R1+0x4c], R13 ;  /* 0x00004c0d01007387 */ /* 0x000fe20000100800 */
[-C--:B------:R-:W-:Y:S02]  /*e730*/  LEA.HI.X R5, R18, R6.reuse, R7, 0x2, P2 ;  /* 0x0000000612057211 */ /* 0x080fe400010f1407 */
[----:B------:R-:W-:Y:S01]  /*e740*/  LEA.HI.X R7, R15, R6, R8, 0x2, P3 ;  /* 0x000000060f077211 */ /* 0x000fe200018f1408 */
[----:B------:R-:W-:Y:S04]  /*e750*/  STL [R1+0xf0], R12 ;  /* 0x0000f00c01007387 */ /* 0x000fe80000100800 */
[----:B------:R1:W-:Y:S04]  /*e760*/  STL [R1+0x1d4], R11 ;  /* 0x0001d40b01007387 */ /* 0x0003e80000100800 */
[----:B------:R1:W-:Y:S04]  /*e770*/  STL [R1+0x1d8], R3 ;  /* 0x0001d80301007387 */ /* 0x0003e80000100800 */
[----:B------:R1:W-:Y:S04]  /*e780*/  STL [R1+0x1dc], R5 ;  /* 0x0001dc0501007387 */ /* 0x0003e80000100800 */
[----:B------:R1:W-:Y:S01]  /*e790*/  STL [R1+0x230], R7 ;  /* 0x0002300701007387 */ /* 0x0003e20000100800 */
[----:B------:R-:W-:-:S05]  /*e7a0*/  LEA R15, P0, R28, R2, 0x2 ;  /* 0x000000021c0f7211 */ /* 0x000fca00078010ff */
[----:B------:R-:W-:Y:S01]  /*e7b0*/  STL [R1+0x1224], R15 ;  /* 0x0012240f01007387 */ /* 0x000fe20000100800 */
[----:B-1----:R-:W-:-:S03]  /*e7c0*/  LEA R11, P1, R22, R2, 0x2 ;  /* 0x00000002160b7211 */ /* 0x002fc600078210ff */
[----:B------:R-:W4:Y:S01]  /*e7d0*/  LDL.LU R25, [R1+0x418] ;  /* 0x0004180001197983 */ /* 0x000f220000300800 */
[----:B------:R-:W-:-:S03]  /*e7e0*/  SHF.R.S32.HI R3, RZ, 0x1f, R28 ;  /* 0x0000001fff037819 */ /* 0x000fc6000001141c */
[----:B------:R-:W4:Y:S01]  /*e7f0*/  LDL.LU R24, [R1+0x41c] ;  /* 0x00041c0001187983 */ /* 0x000f220000300800 */
[----:B------:R-:W-:-:S03]  /*e800*/  SHF.R.S32.HI R5, RZ, 0x1f, R22 ;  /* 0x0000001fff057819 */ /* 0x000fc60000011416 */
[----:B------:R1:W-:Y:S01]  /*e810*/  STL [R1+0xc], R11 ;  /* 0x00000c0b01007387 */ /* 0x0003e20000100800 */
[----:B------:R-:W-:Y:S02]  /*e820*/  SHF.R.S32.HI R7, RZ, 0x1f, R19 ;  /* 0x0000001fff077819 */ /* 0x000fe40000011413 */
[----:B------:R-:W-:Y:S01]  /*e830*/  LEA R12, P3, R16, R2, 0x2 ;  /* 0x00000002100c7211 */ /* 0x000fe200078610ff */
[----:B------:R-:W4:Y:S01]  /*e840*/  LDL.LU R21, [R1+0x420] ;  /* 0x0004200001157983 */ /* 0x000f220000300800 */
[----:B------:R-:W-:-:S03]  /*e850*/  LEA.HI.X R3, R28, R6, R3, 0x2, P0 ;  /* 0x000000061c037211 */ /* 0x000fc600000f1403 */
[----:B------:R-:W4:Y:S01]  /*e860*/  LDL.LU R18, [R1+0x424] ;  /* 0x0004240001127983 */ /* 0x000f220000300800 */
[----:B-1----:R-:W-:-:S05]  /*e870*/  LEA R11, P2, R19, R2, 0x2 ;  /* 0x00000002130b7211 */ /* 0x002fca00078410ff */
[----:B------:R1:W-:Y:S04]  /*e880*/  STL [R1+0x50], R11 ;  /* 0x0000500b01007387 */ /* 0x0003e80000100800 */
[----:B------:R-:W-:Y:S01]  /*e890*/  STL [R1+0xf4], R12 ;  /* 0x0000f40c01007387 */ /* 0x000fe20000100800 */
[----:B-1----:R-:W-:-:S03]  /*e8a0*/  LEA.HI.X R11, R22, R6, R5, 0x2, P1 ;  /* 0x00000006160b7211 */ /* 0x002fc600008f1405 */
[----:B------:R1:W-:Y:S01]  /*e8b0*/  STL [R1+0x234], R3 ;  /* 0x0002340301007387 */ /* 0x0003e20000100800 */
[----:B------:R-:W-:-:S03]  /*e8c0*/  LEA.HI.X R5, R19, R6, R7, 0x2, P2 ;  /* 0x0000000613057211 */ /* 0x000fc600010f1407 */
[----:B------:R-:W-:Y:S04]  /*e8d0*/  STL [R1+0x238], R11 ;  /* 0x0002380b01007387 */ /* 0x000fe80000100800 */
[----:B------:R-:W4:Y:S04]  /*e8e0*/  LDL.LU R26, [R1+0x428] ;  /* 0x00042800011a7983 */ /* 0x000f280000300800 */
[----:B------:R-:W-:Y:S04]  /*e8f0*/  STL [R1+0x23c], R5 ;  /* 0x00023c0501007387 */ /* 0x000fe80000100800 */
[----:B------:R-:W4:Y:S01]  /*e900*/  LDL.LU R28, [R1+0x42c] ;  /* 0x00042c00011c7983 */ /* 0x000f220000300800 */
[----:B------:R-:W-:-:S04]  /*e910*/  SHF.R.S32.HI R8, RZ, 0x1f, R16 ;  /* 0x0000001fff087819 */ /* 0x000fc80000011410 */
[----:B-1----:R-:W-:-:S05]  /*e920*/  LEA.HI.X R3, R16, R6, R8, 0x2, P3 ;  /* 0x0000000610037211 */ /* 0x002fca00018f1408 */
[----:B------:R3:W-:Y:S04]  /*e930*/  STL [R1+0x240], R3 ;  /* 0x0002400301007387 */ /* 0x0007e80000100800 */
[----:B------:R-:W4:Y:S04]  /*e940*/  LDL.LU R22, [R1+0x430] ;  /* 0x0004300001167983 */ /* 0x000f280000300800 */
[----:B------:R-:W4:Y:S01]  /*e950*/  LDL.LU R19, [R1+0x434] ;  /* 0x0004340001137983 */ /* 0x000f220000300800 */
[----:B---3--:R-:W-:Y:S02]  /*e960*/  SHF.R.S32.HI R3, RZ, 0x1f, R10 ;  /* 0x0000001fff037819 */ /* 0x008fe4000001140a */
[----:B------:R-:W-:-:S02]  /*e970*/  LEA R16, P0, R10, R2, 0x2 ;  /* 0x000000020a107211 */ /* 0x000fc400078010ff */
[----:B--2---:R-:W-:Y:S02]  /*e980*/  SHF.R.S32.HI R5, RZ, 0x1f, R23 ;  /* 0x0000001fff057819 */ /* 0x004fe40000011417 */
[C---:B------:R-:W-:Y:S01]  /*e990*/  LEA R13, P1, R23.reuse, R2, 0x2 ;  /* 0x00000002170d7211 */ /* 0x040fe200078210ff */
[----:B------:R-:W-:Y:S01]  /*e9a0*/  STL [R1+0x1244], R16 ;  /* 0x0012441001007387 */ /* 0x000fe20000100800 */
[-C--:B------:R-:W-:Y:S02]  /*e9b0*/  LEA.HI.X R3, R10, R6.reuse, R3, 0x2, P0 ;  /* 0x000000060a037211 */ /* 0x080fe400000f1403 */
[----:B------:R-:W-:Y:S02]  /*e9c0*/  LEA.HI.X R10, R23, R6, R5, 0x2, P1 ;  /* 0x00000006170a7211 */ /* 0x000fe400008f1405 */
[----:B----4-:R-:W-:Y:S02]  /*e9d0*/  LEA R12, P2, R20, R2, 0x2 ;  /* 0x00000002140c7211 */ /* 0x010fe400078410ff */
[----:B------:R-:W-:-:S02]  /*e9e0*/  SHF.R.S32.HI R7, RZ, 0x1f, R20 ;  /* 0x0000001fff077819 */ /* 0x000fc40000011414 */
[C---:B------:R-:W-:Y:S01]  /*e9f0*/  LEA R11, P3, R17.reuse, R2, 0x2 ;  /* 0x00000002110b7211 */ /* 0x040fe200078610ff */
[----:B------:R-:W-:Y:S01]  /*ea00*/  STL [R1+0x10], R13 ;  /* 0x0000100d01007387 */ /* 0x000fe20000100800 */
[----:B------:R-:W-:Y:S02]  /*ea10*/  SHF.R.S32.HI R8, RZ, 0x1f, R17 ;  /* 0x0000001fff087819 */ /* 0x000fe40000011411 */
[-C--:B------:R-:W-:Y:S01]  /*ea20*/  LEA.HI.X R5, R20, R6.reuse, R7, 0x2, P2 ;  /* 0x0000000614057211 */ /* 0x080fe200010f1407 */
[----:B------:R-:W-:Y:S04]  /*ea30*/  STL [R1+0x54], R12 ;  /* 0x0000540c01007387 */ /* 0x000fe80000100800 */
[----:B------:R1:W-:Y:S04]  /*ea40*/  STL [R1+0xf8], R11 ;  /* 0x0000f80b01007387 */ /* 0x0003e80000100800 */
[----:B------:R2:W-:Y:S04]  /*ea50*/  STL [R1+0x244], R3 ;  /* 0x0002440301007387 */ /* 0x0005e80000100800 */
[----:B------:R-:W-:Y:S04]  /*ea60*/  STL [R1+0x248], R10 ;  /* 0x0002480a01007387 */ /* 0x000fe80000100800 */
[----:B-1----:R-:W3:Y:S01]  /*ea70*/  LDL.LU R11, [R1+0x438] ;  /* 0x00043800010b7983 */ /* 0x002ee20000300800 */
[----:B--2---:R-:W-:-:S03]  /*ea80*/  LEA.HI.X R3, R17, R6, R8, 0x2, P3 ;  /* 0x0000000611037211 */ /* 0x004fc600018f1408 */
[----:B------:R-:W-:Y:S04]  /*ea90*/  STL [R1+0x24c], R5 ;  /* 0x00024c0501007387 */ /* 0x000fe80000100800 */
[----:B------:R-:W2:Y:S04]  /*eaa0*/  LDL.LU R27, [R1+0x43c] ;  /* 0x00043c00011b7983 */ /* 0x000ea80000300800 */
[----:B------:R1:W-:Y:S04]  /*eab0*/  STL [R1+0x250], R3 ;  /* 0x0002500301007387 */ /* 0x0003e80000100800 */
[----:B------:R-:W4:Y:S04]  /*eac0*/  LDL.LU R23, [R1+0x440] ;  /* 0x0004400001177983 */ /* 0x000f280000300800 */
[----:B------:R-:W4:Y:S01]  /*ead0*/  LDL.LU R20, [R1+0x444] ;  /* 0x0004440001147983 */ /* 0x000f220000300800 */
[----:B------:R-:W-:-:S02]  /*eae0*/  LEA R17, P0, R25, R2, 0x2 ;  /* 0x0000000219117211 */ /* 0x000fc400078010ff */
[----:B-1----:R-:W-:Y:S02]  /*eaf0*/  SHF.R.S32.HI R3, RZ, 0x1f, R25 ;  /* 0x0000001fff037819 */ /* 0x002fe40000011419 */
[----:B------:R-:W-:Y:S01]  /*eb00*/  LEA R10, P1, R24, R2, 0x2 ;  /* 0x00000002180a7211 */ /* 0x000fe200078210ff */
[----:B------:R-:W-:Y:S01]  /*eb10*/  STL [R1+0x1248], R17 ;  /* 0x0012481101007387 */ /* 0x000fe20000100800 */
[----:B------:R-:W-:-:S03]  /*eb20*/  SHF.R.S32.HI R5, RZ, 0x1f, R24 ;  /* 0x0000001fff057819 */ /* 0x000fc60000011418 */
[----:B------:R1:W-:Y:S01]  /*eb30*/  STL [R1+0x14], R10 ;  /* 0x0000140a01007387 */ /* 0x0003e20000100800 */
[----:B------:R-:W-:Y:S02]  /*eb40*/  SHF.R.S32.HI R7, RZ, 0x1f, R21 ;  /* 0x0000001fff077819 */ /* 0x000fe40000011415 */
[-C--:B------:R-:W-:Y:S02]  /*eb50*/  LEA R13, P2, R21, R2.reuse, 0x2 ;  /* 0x00000002150d7211 */ /* 0x080fe400078410ff */
[----:B------:R-:W-:Y:S02]  /*eb60*/  SHF.R.S32.HI R8, RZ, 0x1f, R18 ;  /* 0x0000001fff087819 */ /* 0x000fe40000011412 */
[----:B------:R-:W-:Y:S02]  /*eb70*/  LEA R12, P3, R18, R2, 0x2 ;  /* 0x00000002120c7211 */ /* 0x000fe400078610ff */
[-C--:B-1----:R-:W-:Y:S02]  /*eb80*/  LEA.HI.X R10, R25, R6.reuse, R3, 0x2, P0 ;  /* 0x00000006190a7211 */ /* 0x082fe400000f1403 */
[-C--:B------:R-:W-:Y:S01]  /*eb90*/  LEA.HI.X R3, R24, R6.reuse, R5, 0x2, P1 ;  /* 0x0000000618037211 */ /* 0x080fe200008f1405 */
[----:B------:R-:W-:Y:S01]  /*eba0*/  STL [R1+0x58], R13 ;  /* 0x0000580d01007387 */ /* 0x000fe20000100800 */
[----:B------:R-:W-:-:S02]  /*ebb0*/  LEA.HI.X R5, R21, R6, R7, 0x2, P2 ;  /* 0x0000000615057211 */ /* 0x000fc400010f1407 */
[----:B------:R-:W-:Y:S01]  /*ebc0*/  LEA.HI.X R7, R18, R6, R8, 0x2, P3 ;  /* 0x0000000612077211 */ /* 0x000fe200018f1408 */
[----:B------:R1:W-:Y:S04]  /*ebd0*/  STL [R1+0xfc], R12 ;  /* 0x0000fc0c01007387 */ /* 0x0003e80000100800 */
[----:B------:R1:W-:Y:S04]  /*ebe0*/  STL [R1+0x254], R10 ;  /* 0x0002540a01007387 */ /* 0x0003e80000100800 */
[----:B------:R1:W-:Y:S04]  /*ebf0*/  STL [R1+0x258], R3 ;  /* 0x0002580301007387 */ /* 0x0003e80000100800 */
[----:B------:R1:W-:Y:S01]  /*ec00*/  STL [R1+0x25c], R5 ;  /* 0x00025c0501007387 */ /* 0x0003e20000100800 */
[----:B------:R-:W-:-:S03]  /*ec10*/  LEA R18, P0, R26, R2, 0x2 ;  /* 0x000000021a127211 */ /* 0x000fc600078010ff */
[----:B------:R1:W-:Y:S04]  /*ec20*/  STL [R1+0x260], R7 ;  /* 0x0002600701007387 */ /* 0x0003e80000100800 */
[----:B------:R-:W-:Y:S01]  /*ec30*/  STL [R1+0x121c], R18 ;  /* 0x00121c1201007387 */ /* 0x000fe20000100800 */
[----:B-1----:R-:W-:-:S03]  /*ec40*/  LEA R12, P1, R28, R2, 0x2 ;  /* 0x000000021c0c7211 */ /* 0x002fc600078210ff */
[----:B------:R-:W4:Y:S04]  /*ec50*/  LDL.LU R10, [R1+0x448] ;  /* 0x00044800010a7983 */ /* 0x000f280000300800 */
[----:B------:R-:W4:Y:S04]  /*ec60*/  LDL.LU R25, [R1+0x44c] ;  /* 0x00044c0001197983 */ /* 0x000f280000300800 */
[----:B------:R1:W-:Y:S04]  /*ec70*/  STL [R1+0x18], R12 ;  /* 0x0000180c01007387 */ /* 0x0003e80000100800 */
[----:B------:R-:W4:Y:S04]  /*ec80*/  LDL.LU R24, [R1+0x450] ;  /* 0x0004500001187983 */ /* 0x000f280000300800 */
[----:B------:R-:W4:Y:S01]  /*ec90*/  LDL.LU R21, [R1+0x454] ;  /* 0x0004540001157983 */ /* 0x000f220000300800 */
[----:B------:R-:W-:-:S02]  /*eca0*/  SHF.R.S32.HI R3, RZ, 0x1f, R26 ;  /* 0x0000001fff037819 */ /* 0x000fc4000001141a */
[----:B------:R-:W-:Y:S02]  /*ecb0*/  SHF.R.S32.HI R5, RZ, 0x1f, R28 ;  /* 0x0000001fff057819 */ /* 0x000fe4000001141c */
[----:B------:R-:W-:Y:S02]  /*ecc0*/  SHF.R.S32.HI R7, RZ, 0x1f, R22 ;  /* 0x0000001fff077819 */ /* 0x000fe40000011416 */
[-C--:B------:R-:W-:Y:S02]  /*ecd0*/  LEA R14, P2, R22, R2.reuse, 0x2 ;  /* 0x00000002160e7211 */ /* 0x080fe400078410ff */
[----:B------:R-:W-:Y:S02]  /*ece0*/  SHF.R.S32.HI R8, RZ, 0x1f, R19 ;  /* 0x0000001fff087819 */ /* 0x000fe40000011413 */
[----:B------:R-:W-:Y:S02]  /*ecf0*/  LEA R13, P3, R19, R2, 0x2 ;  /* 0x00000002130d7211 */ /* 0x000fe400078610ff */
[----:B-1----:R-:W-:-:S02]  /*ed00*/  LEA.HI.X R12, R26, R6, R3, 0x2, P0 ;  /* 0x000000061a0c7211 */ /* 0x002fc400000f1403 */
[-C--:B------:R-:W-:Y:S01]  /*ed10*/  LEA.HI.X R3, R28, R6.reuse, R5, 0x2, P1 ;  /* 0x000000061c037211 */ /* 0x080fe200008f1405 */
[----:B------:R-:W-:Y:S01]  /*ed20*/  STL [R1+0x5c], R14 ;  /* 0x00005c0e01007387 */ /* 0x000fe20000100800 */
[-C--:B------:R-:W-:Y:S02]  /*ed30*/  LEA.HI.X R5, R22, R6.reuse, R7, 0x2, P2 ;  /* 0x0000000616057211 */ /* 0x080fe400010f1407 */
[----:B------:R-:W-:Y:S01]  /*ed40*/  LEA.HI.X R7, R19, R6, R8, 0x2, P3 ;  /* 0x0000000613077211 */ /* 0x000fe200018f1408 */
[----:B------:R-:W-:Y:S04]  /*ed50*/  STL [R1+0x100], R13 ;  /* 0x0001000d01007387 */ /* 0x000fe80000100800 */
[----:B------:R-:W-:Y:S04]  /*ed60*/  STL [R1+0x264], R12 ;  /* 0x0002640c01007387 */ /* 0x000fe80000100800 */
[----:B------:R1:W-:Y:S04]  /*ed70*/  STL [R1+0x268], R3 ;  /* 0x0002680301007387 */ /* 0x0003e80000100800 */
[----:B------:R1:W-:Y:S04]  /*ed80*/  STL [R1+0x26c], R5 ;  /* 0x00026c0501007387 */ /* 0x0003e80000100800 */
[----:B------:R1:W-:Y:S01]  /*ed90*/  STL [R1+0x270], R7 ;  /* 0x0002700701007387 */ /* 0x0003e20000100800 */
[----:B---3--:R-:W-:-:S02]  /*eda0*/  LEA R19, P0, R11, R2, 0x2 ;  /* 0x000000020b137211 */ /* 0x008fc400078010ff */
[----:B-1----:R-:W-:-:S03]  /*edb0*/  SHF.R.S32.HI R3, RZ, 0x1f, R11 ;  /* 0x0000001fff037819 */ /* 0x002fc6000001140b */
[----:B------:R-:W-:Y:S01]  /*edc0*/  STL [R1+0x124c], R19 ;  /* 0x00124c1301007387 */ /* 0x000fe20000100800 */
[----:B--2---:R-:W-:-:S03]  /*edd0*/  LEA R12, P1, R27, R2, 0x2 ;  /* 0x000000021b0c7211 */ /* 0x004fc600078210ff */
[----:B------:R-:W2:Y:S01]  /*ede0*/  LDL.LU R13, [R1+0x458] ;  /* 0x00045800010d7983 */ /* 0x000ea20000300800 */
[----:B------:R-:W-:-:S03]  /*edf0*/  SHF.R.S32.HI R5, RZ, 0x1f, R27 ;  /* 0x0000001fff057819 */ /* 0x000fc6000001141b */
[----:B------:R-:W3:Y:S01]  /*ee00*/  LDL.LU R26, [R1+0x45c] ;  /* 0x00045c00011a7983 */ /* 0x000ee20000300800 */
[----:B------:R-:W-:Y:S02]  /*ee10*/  LEA.HI.X R3, R11, R6, R3, 0x2, P0 ;  /* 0x000000060b037211 */ /* 0x000fe400000f1403 */
[----:B----4-:R-:W-:Y:S01]  /*ee20*/  LEA R14, P2, R23, R2, 0x2 ;  /* 0x00000002170e7211 */ /* 0x010fe200078410ff */
[----:B------:R1:W-:Y:S01]  /*ee30*/  STL [R1+0x1c], R12 ;  /* 0x00001c0c01007387 */ /* 0x0003e20000100800 */
[----:B------:R-:W-:Y:S02]  /*ee40*/  SHF.R.S32.HI R7, RZ, 0x1f, R23 ;  /* 0x0000001fff077819 */ /* 0x000fe40000011417 */
[----:B------:R-:W-:Y:S01]  /*ee50*/  SHF.R.S32.HI R8, RZ, 0x1f, R20 ;  /* 0x0000001fff087819 */ /* 0x000fe20000011414 */
[----:B------:R-:W4:Y:S01]  /*ee60*/  LDL.LU R28, [R1+0x460] ;  /* 0x00046000011c7983 */ /* 0x000f220000300800 */
[----:B------:R-:W-:-:S03]  /*ee70*/  LEA.HI.X R11, R27, R6, R5, 0x2, P1 ;  /* 0x000000061b0b7211 */ /* 0x000fc600008f1405 */
[----:B------:R-:W4:Y:S01]  /*ee80*/  LDL.LU R22, [R1+0x464] ;  /* 0x0004640001167983 */ /* 0x000f220000300800 */
[----:B-1----:R-:W-:-:S03]  /*ee90*/  LEA R12, P3, R20, R2, 0x2 ;  /* 0x00000002140c7211 */ /* 0x002fc600078610ff */
[----:B------:R-:W-:Y:S01]  /*eea0*/  STL [R1+0x60], R14 ;  /* 0x0000600e01007387 */ /* 0x000fe20000100800 */
[----:B------:R-:W-:-:S03]  /*eeb0*/  LEA.HI.X R5, R23, R6, R7, 0x2, P2 ;  /* 0x0000000617057211 */ /* 0x000fc600010f1407 */
[----:B------:R1:W-:Y:S04]  /*eec0*/  STL [R1+0x104], R12 ;  /* 0x0001040c01007387 */ /* 0x0003e80000100800 */
[----:B------:R1:W-:Y:S04]  /*eed0*/  STL [R1+0x274], R3 ;  /* 0x0002740301007387 */ /* 0x0003e80000100800 */
[----:B------:R1:W-:Y:S04]  /*eee0*/  STL [R1+0x278], R11 ;  /* 0x0002780b01007387 */ /* 0x0003e80000100800 */
[----:B-1----:R-:W4:Y:S01]  /*eef0*/  LDL.LU R12, [R1+0x468] ;  /* 0x00046800010c7983 */ /* 0x002f220000300800 */
[----:B------:R-:W-:-:S03]  /*ef00*/  LEA.HI.X R3, R20, R6, R8, 0x2, P3 ;  /* 0x0000000614037211 */ /* 0x000fc600018f1408 */
[----:B------:R-:W-:Y:S04]  /*ef10*/  STL [R1+0x27c], R5 ;  /* 0x00027c0501007387 */ /* 0x000fe80000100800 */
[----:B------:R-:W4:Y:S04]  /*ef20*/  LDL.LU R29, [R1+0x46c] ;  /* 0x00046c00011d7983 */ /* 0x000f280000300800 */
[----:B------:R1:W-:Y:S04]  /*ef30*/  STL [R1+0x280], R3 ;  /* 0x0002800301007387 */ /* 0x0003e80000100800 */
[----:B------:R-:W4:Y:S04]  /*ef40*/  LDL.LU R11, [R1+0x470] ;  /* 0x00047000010b7983 */ /* 0x000f280000300800 */
[----:B------:R-:W4:Y:S01]  /*ef50*/  LDL.LU R23, [R1+0x474] ;  /* 0x0004740001177983 */ /* 0x000f220000300800 */
[----:B-1----:R-:W-:-:S02]  /*ef60*/  SHF.R.S32.HI R3, RZ, 0x1f, R10 ;  /* 0x0000001fff037819 */ /* 0x002fc4000001140a */
[CC--:B------:R-:W-:Y:S02]  /*ef70*/  LEA R20, P0, R10.reuse, R2.reuse, 0x2 ;  /* 0x000000020a147211 */ /* 0x0c0fe400078010ff */
[----:B------:R-:W-:Y:S02]  /*ef80*/  LEA R16, P1, R25, R2, 0x2 ;  /* 0x0000000219107211 */ /* 0x000fe400078210ff */
[----:B------:R-:W-:Y:S01]  /*ef90*/  SHF.R.S32.HI R5, RZ, 0x1f, R25 ;  /* 0x0000001fff057819 */ /* 0x000fe20000011419 */
[----:B------:R-:W-:Y:S01]  /*efa0*/  STL [R1+0x1250], R20 ;  /* 0x0012501401007387 */ /* 0x000fe20000100800 */
[----:B------:R-:W-:Y:S02]  /*efb0*/  LEA.HI.X R3, R10, R6, R3, 0x2, P0 ;  /* 0x000000060a037211 */ /* 0x000fe400000f1403 */
[----:B------:R-:W-:Y:S02]  /*efc0*/  LEA R15, P2, R24, R2, 0x2 ;  /* 0x00000002180f7211 */ /* 0x000fe400078410ff */
[----:B------:R-:W-:-:S02]  /*efd0*/  SHF.R.S32.HI R7, RZ, 0x1f, R24 ;  /* 0x0000001fff077819 */ /* 0x000fc40000011418 */
[----:B------:R-:W-:Y:S01]  /*efe0*/  LEA R14, P3, R21, R2, 0x2 ;  /* 0x00000002150e7211 */ /* 0x000fe200078610ff */
[----:B------:R-:W-:Y:S01]  /*eff0*/  STL [R1+0x20], R16 ;  /* 0x0000201001007387 */ /* 0x000fe20000100800 */
[----:B------:R-:W-:Y:S02]  /*f000*/  SHF.R.S32.HI R8, RZ, 0x1f, R21 ;  /* 0x0000001fff087819 */ /* 0x000fe40000011415 */
[-C--:B------:R-:W-:Y:S01]  /*f010*/  LEA.HI.X R10, R25, R6.reuse, R5, 0x2, P1 ;  /* 0x00000006190a7211 */ /* 0x080fe200008f1405 */
[----:B------:R-:W-:Y:S01]  /*f020*/  STL [R1+0x64], R15 ;  /* 0x0000640f01007387 */ /* 0x000fe20000100800 */
[----:B------:R-:W-:-:S03]  /*f030*/  LEA.HI.X R5, R24, R6, R7, 0x2, P2 ;  /* 0x0000000618057211 */ /* 0x000fc600010f1407 */
[----:B------:R-:W-:Y:S04]  /*f040*/  STL [R1+0x108], R14 ;  /* 0x0001080e01007387 */ /* 0x000fe80000100800 */
[----:B------:R1:W-:Y:S04]  /*f050*/  STL [R1+0x284], R3 ;  /* 0x0002840301007387 */ /* 0x0003e80000100800 */
        /* <DEDUP_REMOVED lines=8> */
[----:B--2---:R-:W-:-:S02]  /*f0e0*/  LEA R21, P0, R13, R2, 0x2 ;  /* 0x000000020d157211 */ /* 0x004fc400078010ff */
[----:B-1----:R-:W-:Y:S02]  /*f0f0*/  SHF.R.S32.HI R3, RZ, 0x1f, R13 ;  /* 0x0000001fff037819 */ /* 0x002fe4000001140d */
[----:B---3--:R-:W-:Y:S01]  /*f100*/  LEA R16, P1, R26, R2, 0x2 ;  /* 0x000000021a107211 */ /* 0x008fe200078210ff */
[----:B------:R-:W-:Y:S01]  /*f110*/  STL [R1+0x1218], R21 ;  /* 0x0012181501007387 */ /* 0x000fe20000100800 */
[----:B------:R-:W-:Y:S02]  /*f120*/  SHF.R.S32.HI R5, RZ, 0x1f, R26 ;  /* 0x0000001fff057819 */ /* 0x000fe4000001141a */
[----:B------:R-:W-:Y:S02]  /*f130*/  LEA.HI.X R3, R13, R6, R3, 0x2, P0 ;  /* 0x000000060d037211 */ /* 0x000fe400000f1403 */
[-C--:B----4-:R-:W-:Y:S01]  /*f140*/  LEA R15, P2, R28, R2.reuse, 0x2 ;  /* 0x000000021c0f7211 */ /* 0x090fe200078410ff */
[----:B------:R-:W-:Y:S01]  /*f150*/  STL [R1+0x24], R16 ;  /* 0x0000241001007387 */ /* 0x000fe20000100800 */
[----:B------:R-:W-:-:S03]  /*f160*/  LEA R14, P3, R22, R2, 0x2 ;  /* 0x00000002160e7211 */ /* 0x000fc600078610ff */
[----:B------:R-:W-:Y:S01]  /*f170*/  STL [R1+0x68], R15 ;  /* 0x0000680f01007387 */ /* 0x000fe20000100800 */
[----:B------:R-:W-:Y:S02]  /*f180*/  SHF.R.S32.HI R7, RZ, 0x1f, R28 ;  /* 0x0000001fff077819 */ /* 0x000fe4000001141c */
[----:B------:R-:W-:Y:S01]  /*f190*/  LEA.HI.X R5, R26, R6, R5, 0x2, P1 ;  /* 0x000000061a057211 */ /* 0x000fe200008f1405 */
[----:B------:R-:W-:Y:S01]  /*f1a0*/  STL [R1+0x10c], R14 ;  /* 0x00010c0e01007387 */ /* 0x000fe20000100800 */
[----:B------:R-:W-:-:S03]  /*f1b0*/  SHF.R.S32.HI R8, RZ, 0x1f, R22 ;  /* 0x0000001fff087819 */ /* 0x000fc60000011416 */
[----:B------:R-:W2:Y:S04]  /*f1c0*/  LDL.LU R26, [R1+0x48c] ;  /* 0x00048c00011a7983 */ /* 0x000ea80000300800 */
[----:B------:R1:W-:Y:S04]  /*f1d0*/  STL [R1+0x294], R3 ;  /* 0x0002940301007387 */ /* 0x0003e80000100800 */
[----:B------:R3:W-:Y:S01]  /*f1e0*/  STL [R1+0x298], R5 ;  /* 0x0002980501007387 */ /* 0x0007e20000100800 */
[-C--:B-1----:R-:W-:Y:S02]  /*f1f0*/  LEA.HI.X R3, R28, R6.reuse, R7, 0x2, P2 ;  /* 0x000000061c037211 */ /* 0x082fe400010f1407 */
[----:B------:R-:W-:Y:S01]  /*f200*/  LEA.HI.X R7, R22, R6, R8, 0x2, P3 ;  /* 0x0000000616077211 */ /* 0x000fe200018f1408 */
[----:B------:R-:W4:Y:S01]  /*f210*/  LDL.LU R28, [R1+0x490] ;  /* 0x00049000011c7983 */ /* 0x000f220000300800 */
[----:B------:R-:W-:-:S03]  /*f220*/  LEA R22, P0, R12, R2, 0x2 ;  /* 0x000000020c167211 */ /* 0x000fc600078010ff */
[----:B------:R1:W-:Y:S01]  /*f230*/  STL [R1+0x29c], R3 ;  /* 0x00029c0301007387 */ /* 0x0003e20000100800 */
[----:B---3--:R-:W-:Y:S02]  /*f240*/  SHF.R.S32.HI R5, RZ, 0x1f, R29 ;  /* 0x0000001fff057819 */ /* 0x008fe4000001141d */
[-C--:B------:R-:W-:Y:S01]  /*f250*/  LEA R15, P1, R29, R2.reuse, 0x2 ;  /* 0x000000021d0f7211 */ /* 0x080fe200078210ff */
[----:B------:R3:W-:Y:S01]  /*f260*/  STL [R1+0x2a0], R7 ;  /* 0x0002a00701007387 */ /* 0x0007e20000100800 */
[----:B------:R-:W-:Y:S02]  /*f270*/  LEA R14, P2, R11, R2, 0x2 ;  /* 0x000000020b0e7211 */ /* 0x000fe400078410ff */
[----:B-1----:R-:W-:Y:S02]  /*f280*/  SHF.R.S32.HI R3, RZ, 0x1f, R12 ;  /* 0x0000001fff037819 */ /* 0x002fe4000001140c */
[----:B------:R-:W-:Y:S02]  /*f290*/  SHF.R.S32.HI R8, RZ, 0x1f, R23 ;  /* 0x0000001fff087819 */ /* 0x000fe40000011417 */
[----:B---3--:R-:W-:-:S02]  /*f2a0*/  SHF.R.S32.HI R7, RZ, 0x1f, R11 ;  /* 0x0000001fff077819 */ /* 0x008fc4000001140b */
[----:B------:R-:W-:Y:S01]  /*f2b0*/  LEA R13, P3, R23, R2, 0x2 ;  /* 0x00000002170d7211 */ /* 0x000fe200078610ff */
[----:B------:R-:W-:Y:S01]  /*f2c0*/  STL [R1+0x1204], R22 ;  /* 0x0012041601007387 */ /* 0x000fe20000100800 */
[-C--:B------:R-:W-:Y:S02]  /*f2d0*/  LEA.HI.X R12, R12, R6.reuse, R3, 0x2, P0 ;  /* 0x000000060c0c7211 */ /* 0x080fe400000f1403 */
[-C--:B------:R-:W-:Y:S01]  /*f2e0*/  LEA.HI.X R3, R29, R6.reuse, R5, 0x2, P1 ;  /* 0x000000061d037211 */ /* 0x080fe200008f1405 */
[----:B------:R-:W-:Y:S01]  /*f2f0*/  STL [R1+0x28], R15 ;  /* 0x0000280f01007387 */ /* 0x000fe20000100800 */
[-C--:B------:R-:W-:Y:S02]  /*f300*/  LEA.HI.X R5, R11, R6.reuse, R7, 0x2, P2 ;  /* 0x000000060b057211 */ /* 0x080fe400010f1407 */
[----:B------:R-:W-:Y:S01]  /*f310*/  LEA.HI.X R7, R23, R6, R8, 0x2, P3 ;  /* 0x0000000617077211 */ /* 0x000fe200018f1408 */
[----:B------:R-:W-:Y:S04]  /*f320*/  STL [R1+0x6c], R14 ;  /* 0x00006c0e01007387 */ /* 0x000fe80000100800 */
[----:B------:R-:W-:Y:S04]  /*f330*/  STL [R1+0x110], R13 ;  /* 0x0001100d01007387 */ /* 0x000fe80000100800 */
[----:B------:R-:W-:Y:S04]  /*f340*/  STL [R1+0x2a4], R12 ;  /* 0x0002a40c01007387 */ /* 0x000fe80000100800 */
[----:B------:R1:W-:Y:S04]  /*f350*/  STL [R1+0x2a8], R3 ;  /* 0x0002a80301007387 */ /* 0x0003e80000100800 */
[----:B------:R3:W-:Y:S04]  /*f360*/  STL [R1+0x2ac], R5 ;  /* 0x0002ac0501007387 */ /* 0x0007e80000100800 */
[----:B------:R-:W-:Y:S01]  /*f370*/  STL [R1+0x2b0], R7 ;  /* 0x0002b00701007387 */ /* 0x000fe20000100800 */
[----:B------:R-:W-:-:S02]  /*f380*/  LEA R23, P0, R27, R2, 0x2 ;  /* 0x000000021b177211 */ /* 0x000fc400078010ff */
[----:B-1----:R-:W-:Y:S02]  /*f390*/  SHF.R.S32.HI R3, RZ, 0x1f, R27 ;  /* 0x0000001fff037819 */ /* 0x002fe4000001141b */
[-C--:B------:R-:W-:Y:S01]  /*f3a0*/  LEA R11, P1, R10, R2.reuse, 0x2 ;  /* 0x000000020a0b7211 */ /* 0x080fe200078210ff */
[----:B------:R-:W-:Y:S01]  /*f3b0*/  STL [R1+0x1208], R23 ;  /* 0x0012081701007387 */ /* 0x000fe20000100800 */
[----:B---3--:R-:W-:Y:S02]  /*f3c0*/  SHF.R.S32.HI R5, RZ, 0x1f, R10 ;  /* 0x0000001fff057819 */ /* 0x008fe4000001140a */
[-C--:B------:R-:W-:Y:S01]  /*f3d0*/  LEA R13, P2, R25, R2.reuse, 0x2 ;  /* 0x00000002190d7211 */ /* 0x080fe200078410ff */
[----:B------:R1:W-:Y:S01]  /*f3e0*/  STL [R1+0x2c], R11 ;  /* 0x00002c0b01007387 */ /* 0x0003e20000100800 */
[----:B------:R-:W-:-:S03]  /*f3f0*/  LEA R12, P3, R24, R2, 0x2 ;  /* 0x00000002180c7211 */ /* 0x000fc600078610ff */
[----:B------:R-:W-:Y:S04]  /*f400*/  STL [R1+0x7c], R13 ;  /* 0x00007c0d01007387 */ /* 0x000fe80000100800 */
[----:B------:R-:W-:Y:S01]  /*f410*/  STL [R1+0x118], R12 ;  /* 0x0001180c01007387 */ /* 0x000fe20000100800 */
[-C--:B-1----:R-:W-:Y:S02]  /*f420*/  LEA.HI.X R11, R27, R6.reuse, R3, 0x2, P0 ;  /* 0x000000061b0b7211 */ /* 0x082fe400000f1403 */
[----:B------:R-:W-:Y:S02]  /*f430*/  LEA.HI.X R3, R10, R6, R5, 0x2, P1 ;  /* 0x000000060a037211 */ /* 0x000fe400008f1405 */
[----:B------:R-:W3:Y:S04]  /*f440*/  LDL.LU R10, [R1+0x49c] ;  /* 0x00049c00010a7983 */ /* 0x000ee80000300800 */
[----:B------:R-:W1:Y:S01]  /*f450*/  S2R R27, SR_TID.X ;  /* 0x00000000001b7919 */ /* 0x000e620000002100 */
[----:B------:R-:W-:-:S02]  /*f460*/  SHF.R.S32.HI R7, RZ, 0x1f, R25 ;  /* 0x0000001fff077819 */ /* 0x000fc40000011419 */
[----:B------:R-:W-:Y:S01]  /*f470*/  SHF.R.S32.HI R8, RZ, 0x1f, R24 ;  /* 0x0000001fff087819 */ /* 0x000fe20000011418 */
[----:B------:R-:W-:Y:S04]  /*f480*/  STL [R1+0x2b4], R11 ;  /* 0x0002b40b01007387 */ /* 0x000fe80000100800 */
[----:B------:R1:W-:Y:S01]  /*f490*/  STL [R1+0x2b8], R3 ;  /* 0x0002b80301007387 */ /* 0x0003e20000100800 */
[-C--:B------:R-:W-:Y:S02]  /*f4a0*/  LEA.HI.X R5, R24, R6.reuse, R8, 0x2, P3 ;  /* 0x0000000618057211 */ /* 0x080fe400018f1408 */
[----:B-1----:R-:W-:Y:S02]  /*f4b0*/  LEA.HI.X R3, R25, R6, R7, 0x2, P2 ;  /* 0x0000000619037211 */ /* 0x002fe400010f1407 */
[----:B------:R-:W-:-:S03]  /*f4c0*/  SHF.R.U32.HI R24, RZ, 0x1, R27 ;  /* 0x00000001ff187819 */ /* 0x000fc6000001161b */
[----:B------:R1:W-:Y:S01]  /*f4d0*/  STL [R1+0x114], R3 ;  /* 0x0001140301007387 */ /* 0x0003e20000100800 */
[C---:B------:R-:W-:Y:S02]  /*f4e0*/  LOP3.LUT R8, R27.reuse, 0x7, RZ, 0xc0, !PT ;  /* 0x000000071b087812 */ /* 0x040fe400078ec0ff */
[----:B------:R-:W-:Y:S01]  /*f4f0*/  LOP3.LUT R14, R24, 0xc0, RZ, 0xc0, !PT ;  /* 0x000000c0180e7812 */ /* 0x000fe200078ec0ff */
[C---:B------:R-:W-:Y:S01]  /*f500*/  IMAD.SHL.U32 R13, R27.reuse, 0x2, RZ ;  /* 0x000000021b0d7824 */ /* 0x040fe200078e00ff */
[----:B------:R4:W-:Y:S01]  /*f510*/  STL [R1+0xd4], R5 ;  /* 0x0000d40501007387 */ /* 0x0009e20000100800 */
[----:B------:R-:W-:Y:S02]  /*f520*/  IMAD.SHL.U32 R12, R8, 0x10, RZ ;  /* 0x00000010080c7824 */ /* 0x000fe400078e00ff */
[----:B-1----:R-:W-:-:S05]  /*f530*/  IMAD.SHL.U32 R3, R27, 0x40, RZ ;  /* 0x000000401b037824 */ /* 0x002fca00078e00ff */
[----:B------:R-:W-:-:S05]  /*f540*/  LOP3.LUT R3, R3, 0x1800, RZ, 0xc0, !PT ;  /* 0x0000180003037812 */ /* 0x000fca00078ec0ff */
[----:B------:R-:W-:Y:S01]  /*f550*/  IMAD R3, R8, 0x100, R3 ;  /* 0x0000010008037824 */ /* 0x000fe200078e0203 */
[----:B------:R-:W-:Y:S01]  /*f560*/  LOP3.LUT R11, R27, 0x3, RZ, 0xc0, !PT ;  /* 0x000000031b0b7812 */ /* 0x000fe200078ec0ff */
[----:B------:R-:W-:Y:S01]  /*f570*/  STL [R1+0x11ec], R13 ;  /* 0x0011ec0d01007387 */ /* 0x000fe20000100800 */
[----:B------:R-:W-:-:S03]  /*f580*/  LOP3.LUT R8, R14, 0x1c, R27, 0xf8, !PT ;  /* 0x0000001c0e087812 */ /* 0x000fc600078ef81b */
[----:B------:R-:W-:Y:S01]  /*f590*/  IMAD R11, R11, 0x820, RZ ;  /* 0x000008200b0b7824 */ /* 0x000fe200078e02ff */
[----:B--2---:R-:W-:Y:S02]  /*f5a0*/  SHF.R.S32.HI R7, RZ, 0x1f, R26 ;  /* 0x0000001fff077819 */ /* 0x004fe4000001141a */
[----:B------:R-:W-:-:S04]  /*f5b0*/  LEA R24, P0, R26, R2, 0x2 ;  /* 0x000000021a187211 */ /* 0x000fc800078010ff */
[----:B------:R-:W-:Y:S01]  /*f5c0*/  LEA.HI.X R7, R26, R6, R7, 0x2, P0 ;  /* 0x000000061a077211 */ /* 0x000fe200000f1407 */
[----:B------:R-:W-:Y:S01]  /*f5d0*/  IMAD.MOV.U32 R26, RZ, RZ, c[0x0][0x188] ;  /* 0x00006200ff1a7624 */ /* 0x000fe200078e00ff */
[----:B----4-:R-:W-:Y:S02]  /*f5e0*/  SHF.R.S32.HI R5, RZ, 0x1f, R28 ;  /* 0x0000001fff057819 */ /* 0x010fe4000001141c */
[----:B------:R-:W-:Y:S02]  /*f5f0*/  LEA R25, P1, R28, R2, 0x2 ;  /* 0x000000021c197211 */ /* 0x000fe400078210ff */
[----:B------:R-:W-:Y:S02]  /*f600*/  LOP3.LUT R2, R12, 0x30, R13, 0x78, !PT ;  /* 0x000000300c027812 */ /* 0x000fe400078e780d */
[----:B------:R-:W-:Y:S01]  /*f610*/  LEA.HI.X R5, R28, R6, R5, 0x2, P1 ;  /* 0x000000061c057211 */ /* 0x000fe200008f1405 */
[----:B------:R-:W-:Y:S02]  /*f620*/  IMAD.SHL.U32 R6, R26, 0x40, RZ ;  /* 0x000000401a067824 */ /* 0x000fe400078e00ff */
[----:B------:R-:W-:Y:S01]  /*f630*/  IMAD.IADD R28, R3, 0x1, R2 ;  /* 0x00000001031c7824 */ /* 0x000fe200078e0202 */
[----:B------:R-:W-:Y:S01]  /*f640*/  SHF.L.U64.HI R2, R0, 0x2, R4 ;  /* 0x0000000200027819 */ /* 0x000fe20000010204 */
[----:B------:R-:W-:Y:S04]  /*f650*/  STL [R1+0x120c], R24 ;  /* 0x00120c1801007387 */ /* 0x000fe80000100800 */
[----:B------:R-:W-:Y:S04]  /*f660*/  STL [R1+0x1210], R25 ;  /* 0x0012101901007387 */ /* 0x000fe80000100800 */
[----:B------:R-:W-:Y:S04]  /*f670*/  STL [R1+0x1214], R7 ;  /* 0x0012140701007387 */ /* 0x000fe80000100800 */
[----:B------:R1:W-:Y:S04]  /*f680*/  STL [R1+0x1254], R5 ;  /* 0x0012540501007387 */ /* 0x0003e80000100800 */
[----:B------:R-:W-:Y:S04]  /*f690*/  STL [R1+0x10c8], R28 ;  /* 0x0010c81c01007387 */ /* 0x000fe80000100800 */
[----:B------:R2:W-:Y:S01]  /*f6a0*/  STL [R1+0x1258], R28 ;  /* 0x0012581c01007387 */ /* 0x0005e20000100800 */
[----:B-1----:R-:W-:Y:S01]  /*f6b0*/  LOP3.LUT R5, R11, R8, RZ, 0x3c, !PT ;  /* 0x000000080b057212 */ /* 0x002fe200078e3cff */
[----:B------:R-:W-:Y:S01]  /*f6c0*/  IMAD.MOV.U32 R8, RZ, RZ, 0x1 ;  /* 0x00000001ff087424 */ /* 0x000fe200078e00ff */
[----:B---3--:R-:W-:Y:S01]  /*f6d0*/  LEA R0, P0, R6, R10, 0x3 ;  /* 0x0000000a06007211 */ /* 0x008fe200078018ff */
[----:B------:R-:W-:-:S04]  /*f6e0*/  IMAD.MOV.U32 R10, RZ, RZ, c[0x0][0x188] ;  /* 0x00006200ff0a7624 */ /* 0x000fc800078e00ff */
[----:B------:R-:W-:-:S05]  /*f6f0*/  IMAD R27, R10, 0x32, RZ ;  /* 0x000000320a1b7824 */ /* 0x000fca00078e02ff */
[----:B--2---:R-:W-:-:S05]  /*f700*/  SHF.R.S32.HI R28, RZ, 0x1f, R27 ;  /* 0x0000001fff1c7819 */ /* 0x004fca000001141b */
[----:B------:R-:W-:Y:S04]  /*f710*/  STL [R1+0x125c], R28 ;  /* 0x00125c1c01007387 */ /* 0x000fe80000100800 */
[----:B------:R-:W-:Y:S04]  /*f720*/  STL [R1+0xec4], RZ ;  /* 0x000ec4ff01007387 */ /* 0x000fe80000100800 */
[----:B------:R1:W-:Y:S02]  /*f730*/  STL [R1+0xeb8], R8 ;  /* 0x000eb80801007387 */ /* 0x0003e40000100800 */
[----:B-1----:R-:W-:-:S05]  /*f740*/  IMAD.MOV.U32 R8, RZ, RZ, -0x1 ;  /* 0xffffffffff087424 */ /* 0x002fca00078e00ff */
[----:B------:R1:W-:Y:S04]  /*f750*/  STL [R1+0xeb4], R8 ;  /* 0x000eb40801007387 */ /* 0x0003e80000100800 */
[----:B------:R-:W-:Y:S04]  /*f760*/  STL [R1+0x6f0], RZ ;  /* 0x0006f0ff01007387 */ /* 0x000fe80000100800 */
        /* <DEDUP_REMOVED lines=424> */
[----:B------:R-:W-:Y:S01]  /*111f0*/  STL [R1+0x754], RZ ;  /* 0x000754ff01007387 */ /* 0x000fe20000100800 */
[----:B------:R-:W-:-:S03]  /*11200*/  IMAD R27, R10, 0x2f, RZ ;  /* 0x0000002f0a1b7824 */ /* 0x000fc600078e02ff */
[----:B------:R-:W-:Y:S04]  /*11210*/  STL [R1+0x758], RZ ;  /* 0x000758ff01007387 */ /* 0x000fe80000100800 */
[----:B------:R-:W-:Y:S04]  /*11220*/  STL [R1+0x75c], RZ ;  /* 0x00075cff01007387 */ /* 0x000fe80000100800 */
[----:B------:R-:W-:Y:S04]  /*11230*/  STL [R1+0x740], RZ ;  /* 0x000740ff01007387 */ /* 0x000fe80000100800 */
[----:B------:R-:W-:Y:S04]  /*11240*/  STL [R1+0x744], RZ ;  /* 0x000744ff01007387 */ /* 0x000fe80000100800 */
[----:B------:R-:W-:Y:S01]  /*11250*/  STL [R1+0x748], RZ ;  /* 0x000748ff01007387 */ /* 0x000fe20000100800 */
[----:B------:R-:W-:-:S03]  /*11260*/  SHF.R.S32.HI R5, RZ, 0x1f, R27 ;  /* 0x0000001fff057819 */ /* 0x000fc6000001141b */
        /* <DEDUP_REMOVED lines=26> */
[----:B------:R-:W-:Y:S01]  /*11410*/  STL [R1+0xc8], RZ ;  /* 0x0000c8ff01007387 */ /* 0x000fe20000100800 */
[----:B------:R-:W-:-:S03]  /*11420*/  IMAD R27, R10, 0x23, RZ ;  /* 0x000000230a1b7824 */ /* 0x000fc600078e02ff */
[----:B------:R-:W-:Y:S04]  /*11430*/  STL [R1+0xcc], RZ ;  /* 0x0000ccff01007387 */ /* 0x000fe80000100800 */
[----:B------:R-:W-:Y:S04]  /*11440*/  STL [R1+0xb0], RZ ;  /* 0x0000b0ff01007387 */ /* 0x000fe80000100800 */
[----:B------:R-:W-:Y:S04]  /*11450*/  STL [R1+0xb4], RZ ;  /* 0x0000b4ff01007387 */ /* 0x000fe80000100800 */
[----:B------:R-:W-:Y:S01]  /*11460*/  STL [R1+0xb8], RZ ;  /* 0x0000b8ff01007387 */ /* 0x000fe20000100800 */
[----:B------:R-:W-:-:S03]  /*11470*/  SHF.R.S32.HI R2, RZ, 0x1f, R6 ;  /* 0x0000001fff027819 */ /* 0x000fc60000011406 */
[----:B------:R-:W-:Y:S01]  /*11480*/  STL [R1+0xbc], RZ ;  /* 0x0000bcff01007387 */ /* 0x000fe20000100800 */
[----:B------:R-:W-:-:S03]  /*11490*/  SHF.R.S32.HI R3, RZ, 0x1f, R4 ;  /* 0x0000001fff037819 */ /* 0x000fc60000011404 */
[----:B------:R-:W-:Y:S01]  /*114a0*/  STL [R1+0xa0], RZ ;  /* 0x0000a0ff01007387 */ /* 0x000fe20000100800 */
[----:B------:R-:W-:Y:S01]  /*114b0*/  SHF.R.S32.HI R16, RZ, 0x1f, R27 ;  /* 0x0000001fff107819 */ /* 0x000fe2000001141b */
[C---:B------:R-:W-:Y:S02]  /*114c0*/  IMAD.SHL.U32 R27, R10.reuse, 0x20, RZ ;  /* 0x000000200a1b7824 */ /* 0x040fe400078e00ff */
[----:B------:R-:W-:Y:S01]  /*114d0*/  STL [R1+0xa4], RZ ;  /* 0x0000a4ff01007387 */ /* 0x000fe20000100800 */
[----:B------:R-:W-:-:S03]  /*114e0*/  IMAD R10, R10, 0x1d, RZ ;  /* 0x0000001d0a0a7824 */ /* 0x000fc600078e02ff */
[----:B------:R-:W-:Y:S01]  /*114f0*/  STL [R1+0xa8], RZ ;  /* 0x0000a8ff01007387 */ /* 0x000fe20000100800 */
[----:B------:R-:W-:-:S03]  /*11500*/  LEA.HI.X R9, R6, R9, R2, 0x3, P0 ;  /* 0x0000000906097211 */ /* 0x000fc600000f1c02 */
[----:B------:R-:W-:Y:S01]  /*11510*/  STL [R1+0xac], RZ ;  /* 0x0000acff01007387 */ /* 0x000fe20000100800 */
[----:B------:R-:W-:-:S03]  /*11520*/  SHF.L.U64.HI R3, R4, 0x2, R3 ;  /* 0x0000000204037819 */ /* 0x000fc60000010203 */
[----:B------:R-:W-:Y:S01]  /*11530*/  STL [R1+0x90], RZ ;  /* 0x000090ff01007387 */ /* 0x000fe20000100800 */
[----:B------:R-:W-:Y:S01]  /*11540*/  SHF.L.U64.HI R2, R6, 0x2, R2 ;  /* 0x0000000206027819 */ /* 0x000fe20000010202 */
[----:B------:R-:W-:Y:S02]  /*11550*/  IMAD.MOV.U32 R4, RZ, RZ, c[0x0][0x188] ;  /* 0x00006200ff047624 */ /* 0x000fe400078e00ff */
[----:B------:R-:W-:Y:S01]  /*11560*/  STL [R1+0x94], RZ ;  /* 0x000094ff01007387 */ /* 0x000fe20000100800 */
[----:B------:R-:W-:-:S03]  /*11570*/  IMAD.MOV.U32 R6, RZ, RZ, c[0x0][0x188] ;  /* 0x00006200ff067624 */ /* 0x000fc600078e00ff */
[----:B------:R-:W-:Y:S01]  /*11580*/  STL [R1+0x98], RZ ;  /* 0x000098ff01007387 */ /* 0x000fe20000100800 */
[----:B------:R-:W-:-:S03]  /*11590*/  SHF.R.S32.HI R12, RZ, 0x1f, R10 ;  /* 0x0000001fff0c7819 */ /* 0x000fc6000001140a */
[----:B------:R-:W-:Y:S01]  /*115a0*/  STL [R1+0x9c], RZ ;  /* 0x00009cff01007387 */ /* 0x000fe20000100800 */
[----:B------:R-:W-:Y:S01]  /*115b0*/  IMAD.MOV.U32 R10, RZ, RZ, c[0x0][0x188] ;  /* 0x00006200ff0a7624 */ /* 0x000fe200078e00ff */
[----:B------:R-:W-:Y:S02]  /*115c0*/  IADD3 R2, P0, R0, c[0x0][0x160], RZ ;  /* 0x0000580000027a10 */ /* 0x000fe40007f1e0ff */
[----:B------:R-:W-:Y:S01]  /*115d0*/  STL [R1+0x80], RZ ;  /* 0x000080ff01007387 */ /* 0x000fe20000100800 */
[----:B------:R-:W-:-:S03]  /*115e0*/  IMAD.MOV.U32 R28, RZ, RZ, c[0x0][0x188] ;  /* 0x00006200ff1c7624 */ /* 0x000fc600078e00ff */
[----:B------:R-:W-:Y:S01]  /*115f0*/  STL [R1+0x84], RZ ;  /* 0x000084ff01007387 */ /* 0x000fe20000100800 */
[----:B------:R-:W-:-:S03]  /*11600*/  IMAD R4, R4, 0x3e, RZ ;  /* 0x0000003e04047824 */ /* 0x000fc600078e02ff */
[----:B------:R-:W-:Y:S01]  /*11610*/  STL [R1+0x88], RZ ;  /* 0x000088ff01007387 */ /* 0x000fe20000100800 */
[----:B------:R-:W-:-:S03]  /*11620*/  IMAD R6, R6, 0x3d, RZ ;  /* 0x0000003d06067824 */ /* 0x000fc600078e02ff */
[----:B------:R-:W-:Y:S01]  /*11630*/  STL [R1+0x8c], RZ ;  /* 0x00008cff01007387 */ /* 0x000fe20000100800 */
[----:B-1----:R-:W-:-:S03]  /*11640*/  IMAD.MOV.U32 R8, RZ, RZ, c[0x0][0x188] ;  /* 0x00006200ff087624 */ /* 0x002fc600078e00ff */
[----:B------:R-:W-:Y:S01]  /*11650*/  STL [R1+0x70], RZ ;  /* 0x000070ff01007387 */ /* 0x000fe20000100800 */
[----:B------:R-:W-:Y:S02]  /*11660*/  IMAD R10, R10, 0x16, RZ ;  /* 0x000000160a0a7824 */ /* 0x000fe400078e02ff */
[----:B------:R-:W-:Y:S01]  /*11670*/  IMAD R26, R26, 0x11, RZ ;  /* 0x000000111a1a7824 */ /* 0x000fe200078e02ff */
[----:B------:R-:W-:Y:S01]  /*11680*/  STL [R1+0x74], RZ ;  /* 0x000074ff01007387 */ /* 0x000fe20000100800 */
[----:B------:R-:W-:Y:S01]  /*11690*/  IMAD R0, R28, 0x3e, RZ ;  /* 0x0000003e1c007824 */ /* 0x000fe200078e02ff */
[----:B------:R-:W-:Y:S02]  /*116a0*/  SHF.R.S32.HI R4, RZ, 0x1f, R4 ;  /* 0x0000001fff047819 */ /* 0x000fe40000011404 */
[----:B------:R-:W-:Y:S01]  /*116b0*/  STL [R1+0x78], RZ ;  /* 0x000078ff01007387 */ /* 0x000fe20000100800 */
[----:B------:R-:W-:Y:S01]  /*116c0*/  IMAD R8, R8, 0x3c, RZ ;  /* 0x0000003c08087824 */ /* 0x000fe200078e02ff */
[----:B------:R-:W-:-:S02]  /*116d0*/  SHF.R.S32.HI R6, RZ, 0x1f, R6 ;  /* 0x0000001fff067819 */ /* 0x000fc40000011406 */
[----:B------:R1:W-:Y:S01]  /*116e0*/  STL [R1+0x880], R2 ;  /* 0x0008800201007387 */ /* 0x0003e20000100800 */
[----:B------:R-:W-:Y:S01]  /*116f0*/  SHF.R.S32.HI R29, RZ, 0x1f, R10 ;  /* 0x0000001fff1d7819 */ /* 0x000fe2000001140a */
[C---:B------:R-:W-:Y:S01]  /*11700*/  IMAD R14, R28.reuse, 0x13, RZ ;  /* 0x000000131c0e7824 */ /* 0x040fe200078e02ff */
[----:B------:R-:W-:Y:S01]  /*11710*/  SHF.R.S32.HI R11, RZ, 0x1f, R26 ;  /* 0x0000001fff0b7819 */ /* 0x000fe2000001141a */
[----:B------:R-:W-:Y:S01]  /*11720*/  IMAD R7, R28, 0xc, RZ ;  /* 0x0000000c1c077824 */ /* 0x000fe200078e02ff */
[----:B------:R-:W-:Y:S01]  /*11730*/  SHF.L.U64.HI R3, R0, 0x2, R4 ;  /* 0x0000000200037819 */ /* 0x000fe20000010204 */
[C---:B------:R-:W-:Y:S02]  /*11740*/  IMAD R10, R28.reuse, 0xb, RZ ;  /* 0x0000000b1c0a7824 */ /* 0x040fe400078e02ff */
[C---:B-1----:R-:W-:Y:S02]  /*11750*/  IMAD R2, R28.reuse, 0x3d, RZ ;  /* 0x0000003d1c027824 */ /* 0x042fe400078e02ff */
[----:B------:R-:W-:-:S02]  /*11760*/  IMAD R25, R28, 0xa, RZ ;  /* 0x0000000a1c197824 */ /* 0x000fc400078e02ff */
[----:B------:R-:W-:Y:S01]  /*11770*/  IMAD R24, R28, 0x7, RZ ;  /* 0x000000071c187824 */ /* 0x000fe200078e02ff */
[----:B------:R-:W-:Y:S01]  /*11780*/  SHF.L.U64.HI R0, R2, 0x2, R6 ;  /* 0x0000000202007819 */ /* 0x000fe20000010206 */
[C---:B------:R-:W-:Y:S02]  /*11790*/  IMAD R23, R28.reuse, 0x6, RZ ;  /* 0x000000061c177824 */ /* 0x040fe400078e02ff */
[C---:B------:R-:W-:Y:S02]  /*117a0*/  IMAD R26, R28.reuse, 0x5, RZ ;  /* 0x000000051c1a7824 */ /* 0x040fe400078e02ff */
[C---:B------:R-:W-:Y:S02]  /*117b0*/  IMAD.SHL.U32 R22, R28.reuse, 0x4, RZ ;  /* 0x000000041c167824 */ /* 0x040fe400078e00ff */
[C---:B------:R-:W-:Y:S02]  /*117c0*/  IMAD R15, R28.reuse, 0x3, RZ ;  /* 0x000000031c0f7824 */ /* 0x040fe400078e02ff */
[C---:B------:R-:W-:Y:S01]  /*117d0*/  IMAD.SHL.U32 R18, R28.reuse, 0x2, RZ ;  /* 0x000000021c127824 */ /* 0x040fe200078e00ff */
[----:B------:R-:W-:Y:S01]  /*117e0*/  SHF.R.S32.HI R8, RZ, 0x1f, R8 ;  /* 0x0000001fff087819 */ /* 0x000fe20000011408 */
[----:B------:R-:W-:-:S02]  /*117f0*/  IMAD R28, R28, 0x3c, RZ ;  /* 0x0000003c1c1c7824 */ /* 0x000fc400078e02ff */
[----:B------:R-:W-:-:S03]  /*11800*/  IMAD.MOV.U32 R6, RZ, RZ, c[0x0][0x188] ;  /* 0x00006200ff067624 */ /* 0x000fc600078e00ff */
[----:B------:R-:W-:Y:S01]  /*11810*/  SHF.L.U64.HI R2, R28, 0x2, R8 ;  /* 0x000000021c027819 */ /* 0x000fe20000010208 */
[C---:B------:R-:W-:Y:S02]  /*11820*/  IMAD R4, R6.reuse, 0x3b, RZ ;  /* 0x0000003b06047824 */ /* 0x040fe400078e02ff */
[C---:B------:R-:W-:Y:S02]  /*11830*/  IMAD R3, R6.reuse, 0x3a, RZ ;  /* 0x0000003a06037824 */ /* 0x040fe400078e02ff */
[C---:B------:R-:W-:Y:S01]  /*11840*/  IMAD R2, R6.reuse, 0x39, RZ ;  /* 0x0000003906027824 */ /* 0x040fe200078e02ff */
[----:B------:R-:W-:Y:S01]  /*11850*/  SHF.R.S32.HI R8, RZ, 0x1f, R4 ;  /* 0x0000001fff087819 */ /* 0x000fe20000011404 */
[C---:B------:R-:W-:Y:S01]  /*11860*/  IMAD R28, R6.reuse, 0x39, RZ ;  /* 0x00000039061c7824 */ /* 0x040fe200078e02ff */
[----:B------:R-:W-:Y:S01]  /*11870*/  SHF.R.S32.HI R3, RZ, 0x1f, R3 ;  /* 0x0000001fff037819 */ /* 0x000fe20000011403 */
[C---:B------:R-:W-:Y:S01]  /*11880*/  IMAD R0, R6.reuse, 0x3a, RZ ;  /* 0x0000003a06007824 */ /* 0x040fe200078e02ff */
[----:B------:R-:W-:Y:S01]  /*11890*/  SHF.R.S32.HI R2, RZ, 0x1f, R2 ;  /* 0x0000001fff027819 */ /* 0x000fe20000011402 */
[----:B------:R-:W-:-:S02]  /*118a0*/  IMAD R6, R6, 0x3b, RZ ;  /* 0x0000003b06067824 */ /* 0x000fc400078e02ff */
[----:B------:R-:W-:Y:S01]  /*118b0*/  IMAD.MOV.U32 R4, RZ, RZ, c[0x0][0x188] ;  /* 0x00006200ff047624 */ /* 0x000fe200078e00ff */
[----:B------:R-:W-:Y:S02]  /*118c0*/  SHF.L.U64.HI R0, R0, 0x2, R3 ;  /* 0x0000000200007819 */ /* 0x000fe40000010203 */
[----:B------:R-:W-:Y:S01]  /*118d0*/  SHF.L.U64.HI R6, R6, 0x2, R8 ;  /* 0x0000000206067819 */ /* 0x000fe20000010208 */
[----:B------:R-:W-:Y:S01]  /*118e0*/  IMAD R3, R4, 0x37, RZ ;  /* 0x0000003704037824 */ /* 0x000fe200078e02ff */
[----:B------:R-:W-:Y:S01]  /*118f0*/  SHF.L.U64.HI R2, R28, 0x2, R2 ;  /* 0x000000021c027819 */ /* 0x000fe20000010202 */
[C---:B------:R-:W-:Y:S02]  /*11900*/  IMAD R6, R4.reuse, 0x38, RZ ;  /* 0x0000003804067824 */ /* 0x040fe400078e02ff */
[C---:B------:R-:W-:Y:S01]  /*11910*/  IMAD R2, R4.reuse, 0x36, RZ ;  /* 0x0000003604027824 */ /* 0x040fe200078e02ff */
[----:B------:R-:W-:Y:S01]  /*11920*/  SHF.R.S32.HI R3, RZ, 0x1f, R3 ;  /* 0x0000001fff037819 */ /* 0x000fe20000011403 */
[C---:B------:R-:W-:Y:S01]  /*11930*/  IMAD R0, R4.reuse, 0x37, RZ ;  /* 0x0000003704007824 */ /* 0x040fe200078e02ff */
[----:B------:R-:W-:Y:S01]  /*11940*/  SHF.R.S32.HI R8, RZ, 0x1f, R6 ;  /* 0x0000001fff087819 */ /* 0x000fe20000011406 */
[----:B------:R-:W-:Y:S01]  /*11950*/  IMAD R28, R4, 0x36, RZ ;  /* 0x00000036041c7824 */ /* 0x000fe200078e02ff */
[----:B------:R-:W-:Y:S01]  /*11960*/  SHF.R.S32.HI R2, RZ, 0x1f, R2 ;  /* 0x0000001fff027819 */ /* 0x000fe20000011402 */
[----:B------:R-:W-:Y:S01]  /*11970*/  IMAD.MOV.U32 R6, RZ, RZ, c[0x0][0x188] ;  /* 0x00006200ff067624 */ /* 0x000fe200078e00ff */
[----:B------:R-:W-:Y:S01]  /*11980*/  SHF.L.U64.HI R3, R0, 0x2, R3 ;  /* 0x0000000200037819 */ /* 0x000fe20000010203 */
[----:B------:R-:W-:Y:S01]  /*11990*/  IMAD R4, R4, 0x38, RZ ;  /* 0x0000003804047824 */ /* 0x000fe200078e02ff */
[----:B------:R-:W-:Y:S01]  /*119a0*/  SHF.L.U64.HI R0, R28, 0x2, R2 ;  /* 0x000000021c007819 */ /* 0x000fe20000010202 */
[----:B------:R-:W-:-:S03]  /*119b0*/  IMAD R28, R6, 0x35, RZ ;  /* 0x00000035061c7824 */ /* 0x000fc600078e02ff */
[----:B------:R-:W-:Y:S01]  /*119c0*/  SHF.L.U64.HI R4, R4, 0x2, R8 ;  /* 0x0000000204047819 */ /* 0x000fe20000010208 */
[----:B------:R-:W-:Y:S01]  /*119d0*/  IMAD R8, R6, 0x35, RZ ;  /* 0x0000003506087824 */ /* 0x000fe200078e02ff */
[----:B------:R-:W-:-:S04]  /*119e0*/  SHF.R.S32.HI R28, RZ, 0x1f, R28 ;  /* 0x0000001fff1c7819 */ /* 0x000fc8000001141c */
[----:B------:R-:W-:Y:S02]  /*119f0*/  SHF.L.U64.HI R8, R8, 0x2, R28 ;  /* 0x0000000208087819 */ /* 0x000fe4000001021c */
[----:B------:R-:W2:Y:S01]  /*11a00*/  LDL.LU R28, [R1+0x125c] ;  /* 0x00125c00011c7983 */ /* 0x000ea20000300800 */
[C---:B------:R-:W-:Y:S02]  /*11a10*/  IMAD R4, R6.reuse, 0x34, RZ ;  /* 0x0000003406047824 */ /* 0x040fe400078e02ff */
[C---:B------:R-:W-:Y:S02]  /*11a20*/  IMAD R0, R6.reuse, 0x33, RZ ;  /* 0x0000003306007824 */ /* 0x040fe400078e02ff */
[C---:B------:R-:W-:Y:S01]  /*11a30*/  IMAD R3, R6.reuse, 0x34, RZ ;  /* 0x0000003406037824 */ /* 0x040fe200078e02ff */
[----:B------:R-:W-:Y:S01]  /*11a40*/  SHF.R.S32.HI R4, RZ, 0x1f, R4 ;  /* 0x0000001fff047819 */ /* 0x000fe20000011404 */
[----:B------:R-:W-:Y:S01]  /*11a50*/  IMAD R2, R6, 0x33, RZ ;  /* 0x0000003306027824 */ /* 0x000fe200078e02ff */
[----:B------:R-:W-:-:S02]  /*11a60*/  SHF.R.S32.HI R0, RZ, 0x1f, R0 ;  /* 0x0000001fff007819 */ /* 0x000fc40000011400 */
[----:B------:R-:W-:Y:S01]  /*11a70*/  SHF.L.U64.HI R3, R3, 0x2, R4 ;  /* 0x0000000203037819 */ /* 0x000fe20000010204 */
[----:B------:R-:W-:Y:S01]  /*11a80*/  IMAD R4, R6, 0x31, RZ ;  /* 0x0000003106047824 */ /* 0x000fe200078e02ff */
[----:B------:R-:W-:Y:S01]  /*11a90*/  SHF.L.U64.HI R0, R2, 0x2, R0 ;  /* 0x0000000202007819 */ /* 0x000fe20000010200 */
[C---:B------:R-:W-:Y:S02]  /*11aa0*/  IMAD R0, R6.reuse, 0x30, RZ ;  /* 0x0000003006007824 */ /* 0x040fe400078e02ff */
[C---:B------:R-:W-:Y:S01]  /*11ab0*/  IMAD R3, R6.reuse, 0x31, RZ ;  /* 0x0000003106037824 */ /* 0x040fe200078e02ff */
[----:B------:R-:W-:Y:S01]  /*11ac0*/  SHF.R.S32.HI R4, RZ, 0x1f, R4 ;  /* 0x0000001fff047819 */ /* 0x000fe20000011404 */
[C---:B------:R-:W-:Y:S01]  /*11ad0*/  IMAD R2, R6.reuse, 0x30, RZ ;  /* 0x0000003006027824 */ /* 0x040fe200078e02ff */
[----:B------:R-:W-:Y:S02]  /*11ae0*/  SHF.R.S32.HI R0, RZ, 0x1f, R0 ;  /* 0x0000001fff007819 */ /* 0x000fe40000011400 */
[----:B------:R-:W-:Y:S01]  /*11af0*/  SHF.L.U64.HI R3, R3, 0x2, R4 ;  /* 0x0000000203037819 */ /* 0x000fe20000010204 */
[----:B------:R-:W-:Y:S01]  /*11b00*/  IMAD R4, R6, 0x2e, RZ ;  /* 0x0000002e06047824 */ /* 0x000fe200078e02ff */
[----:B------:R-:W-:Y:S01]  /*11b10*/  SHF.L.U64.HI R0, R2, 0x2, R0 ;  /* 0x0000000202007819 */ /* 0x000fe20000010200 */
[----:B------:R-:W-:-:S02]  /*11b20*/  IMAD R0, R6, 0x2d, RZ ;  /* 0x0000002d06007824 */ /* 0x000fc400078e02ff */
[C---:B------:R-:W-:Y:S01]  /*11b30*/  IMAD R3, R6.reuse, 0x2e, RZ ;  /* 0x0000002e06037824 */ /* 0x040fe200078e02ff */
[----:B------:R-:W-:Y:S01]  /*11b40*/  SHF.R.S32.HI R4, RZ, 0x1f, R4 ;  /* 0x0000001fff047819 */ /* 0x000fe20000011404 */
[C---:B------:R-:W-:Y:S01]  /*11b50*/  IMAD R2, R6.reuse, 0x2d, RZ ;  /* 0x0000002d06027824 */ /* 0x040fe200078e02ff */
[----:B------:R-:W-:Y:S02]  /*11b60*/  SHF.R.S32.HI R0, RZ, 0x1f, R0 ;  /* 0x0000001fff007819 */ /* 0x000fe40000011400 */
[----:B------:R-:W-:Y:S01]  /*11b70*/  SHF.L.U64.HI R3, R3, 0x2, R4 ;  /* 0x0000000203037819 */ /* 0x000fe20000010204 */
[----:B------:R-:W-:Y:S01]  /*11b80*/  IMAD R4, R6, 0x2b, RZ ;  /* 0x0000002b06047824 */ /* 0x000fe200078e02ff */
[----:B------:R-:W-:Y:S01]  /*11b90*/  SHF.L.U64.HI R0, R2, 0x2, R0 ;  /* 0x0000000202007819 */ /* 0x000fe20000010200 */
        /* <DEDUP_REMOVED lines=13> */
[----:B------:R-:W-:-:S03]  /*11c70*/  IMAD R2, R6, 0x27, RZ ;  /* 0x0000002706027824 */ /* 0x000fc600078e02ff */
        /* <DEDUP_REMOVED lines=24> */
[----:B------:R-:W-:Y:S02]  /*11e00*/  SHF.R.S32.HI R13, RZ, 0x1f, R27 ;  /* 0x0000001fff0d7819 */ /* 0x000fe4000001141b */
[----:B------:R-:W-:Y:S01]  /*11e10*/  SHF.L.U64.HI R3, R3, 0x2, R4 ;  /* 0x0000000203037819 */ /* 0x000fe20000010204 */
[----:B------:R-:W-:Y:S01]  /*11e20*/  IMAD R4, R6, 0x1c, RZ ;  /* 0x0000001c06047824 */ /* 0x000fe200078e02ff */
[----:B------:R-:W-:Y:S01]  /*11e30*/  SHF.L.U64.HI R0, R2, 0x2, R0 ;  /* 0x0000000202007819 */ /* 0x000fe20000010200 */
[C---:B------:R-:W-:Y:S02]  /*11e40*/  IMAD R0, R6.reuse, 0x1b, RZ ;  /* 0x0000001b06007824 */ /* 0x040fe400078e02ff */
[C---:B------:R-:W-:Y:S02]  /*11e50*/  IMAD R2, R6.reuse, 0x1b, RZ ;  /* 0x0000001b06027824 */ /* 0x040fe400078e02ff */
[----:B------:R-:W-:Y:S01]  /*11e60*/  IMAD R3, R6, 0x1c, RZ ;  /* 0x0000001c06037824 */ /* 0x000fe200078e02ff */
[----:B------:R-:W-:-:S04]  /*11e70*/  SHF.R.S32.HI R0, RZ, 0x1f, R0 ;  /* 0x0000001fff007819 */ /* 0x000fc80000011400 */
[----:B------:R-:W-:Y:S02]  /*11e80*/  SHF.L.U64.HI R0, R2, 0x2, R0 ;  /* 0x0000000202007819 */ /* 0x000fe40000010200 */
[----:B------:R-:W-:Y:S02]  /*11e90*/  SHF.R.S32.HI R27, RZ, 0x1f, R10 ;  /* 0x0000001fff1b7819 */ /* 0x000fe4000001140a */
[----:B------:R-:W-:Y:S02]  /*11ea0*/  SHF.R.S32.HI R21, RZ, 0x1f, R26 ;  /* 0x0000001fff157819 */ /* 0x000fe4000001141a */
[----:B--2---:R-:W-:Y:S01]  /*11eb0*/  SHF.L.U64.HI R8, R8, 0x2, R28 ;  /* 0x0000000208087819 */ /* 0x004fe2000001021c */
[----:B------:R-:W-:Y:S01]  /*11ec0*/  IMAD R8, R6, 0x2f, RZ ;  /* 0x0000002f06087824 */ /* 0x000fe200078e02ff */
[----:B------:R-:W2:Y:S04]  /*11ed0*/  LDL.LU R28, [R1+0x1258] ;  /* 0x00125800011c7983 */ /* 0x000ea80000300800 */
[----:B------:R-:W-:Y:S01]  /*11ee0*/  SHF.L.U64.HI R8, R8, 0x2, R5 ;  /* 0x0000000208087819 */ /* 0x000fe20000010205 */
[----:B------:R-:W-:Y:S01]  /*11ef0*/  IMAD R8, R6, 0x2c, RZ ;  /* 0x0000002c06087824 */ /* 0x000fe200078e02ff */
[----:B------:R-:W3:Y:S04]  /*11f00*/  LDL.LU R5, [R1+0x1254] ;  /* 0x0012540001057983 */ /* 0x000ee80000300800 */
[----:B------:R-:W-:Y:S01]  /*11f10*/  SHF.L.U64.HI R8, R8, 0x2, R20 ;  /* 0x0000000208087819 */ /* 0x000fe20000010214 */
[----:B------:R-:W-:Y:S01]  /*11f20*/  IMAD R8, R6, 0x29, RZ ;  /* 0x0000002906087824 */ /* 0x000fe200078e02ff */
[----:B------:R-:W4:Y:S04]  /*11f30*/  LDL.LU R20, [R1+0x1250] ;  /* 0x0012500001147983 */ /* 0x000f280000300800 */
[----:B------:R-:W-:Y:S01]  /*11f40*/  SHF.L.U64.HI R8, R8, 0x2, R19 ;  /* 0x0000000208087819 */ /* 0x000fe20000010213 */
[----:B------:R-:W-:Y:S01]  /*11f50*/  IMAD R8, R6, 0x26, RZ ;  /* 0x0000002606087824 */ /* 0x000fe200078e02ff */
[----:B------:R-:W2:Y:S04]  /*11f60*/  LDL.LU R19, [R1+0x124c] ;  /* 0x00124c0001137983 */ /* 0x000ea80000300800 */
[----:B------:R-:W-:Y:S01]  /*11f70*/  SHF.L.U64.HI R8, R8, 0x2, R17 ;  /* 0x0000000208087819 */ /* 0x000fe20000010211 */
[----:B------:R-:W-:Y:S01]  /*11f80*/  IMAD R8, R6, 0x23, RZ ;  /* 0x0000002306087824 */ /* 0x000fe200078e02ff */
[----:B------:R-:W2:Y:S04]  /*11f90*/  LDL.LU R17, [R1+0x1248] ;  /* 0x0012480001117983 */ /* 0x000ea80000300800 */
[----:B------:R-:W-:Y:S01]  /*11fa0*/  SHF.L.U64.HI R8, R8, 0x2, R16 ;  /* 0x0000000208087819 */ /* 0x000fe20000010210 */
[----:B------:R-:W-:Y:S01]  /*11fb0*/  IMAD.SHL.U32 R8, R6, 0x20, RZ ;  /* 0x0000002006087824 */ /* 0x000fe200078e00ff */
[----:B------:R-:W2:Y:S04]  /*11fc0*/  LDL.LU R16, [R1+0x1244] ;  /* 0x0012440001107983 */ /* 0x000ea80000300800 */
[----:B------:R-:W-:Y:S01]  /*11fd0*/  SHF.L.U64.HI R8, R8, 0x2, R13 ;  /* 0x0000000208087819 */ /* 0x000fe2000001020d */
[----:B------:R-:W-:Y:S01]  /*11fe0*/  IMAD R8, R6, 0x1d, RZ ;  /* 0x0000001d06087824 */ /* 0x000fe200078e02ff */
[----:B------:R-:W-:Y:S01]  /*11ff0*/  SHF.R.S32.HI R6, RZ, 0x1f, R4 ;  /* 0x0000001fff067819 */ /* 0x000fe20000011404 */
[----:B------:R-:W-:Y:S01]  /*12000*/  IMAD.MOV.U32 R4, RZ, RZ, c[0x0][0x188] ;  /* 0x00006200ff047624 */ /* 0x000fe200078e00ff */
[----:B------:R-:W2:Y:S02]  /*12010*/  LDL.LU R13, [R1+0x1240] ;  /* 0x00124000010d7983 */ /* 0x000ea40000300800 */
[----:B------:R-:W-:Y:S01]  /*12020*/  SHF.L.U64.HI R6, R3, 0x2, R6 ;  /* 0x0000000203067819 */ /* 0x000fe20000010206 */
[----:B------:R-:W-:-:S02]  /*12030*/  IMAD R3, R4, 0x1a, RZ ;  /* 0x0000001a04037824 */ /* 0x000fc400078e02ff */
[----:B------:R-:W-:Y:S01]  /*12040*/  IMAD R2, R4, 0x19, RZ ;  /* 0x0000001904027824 */ /* 0x000fe200078e02ff */
[----:B------:R-:W-:Y:S01]  /*12050*/  SHF.L.U64.HI R8, R8, 0x2, R12 ;  /* 0x0000000208087819 */ /* 0x000fe2000001020c */
[C---:B------:R-:W-:Y:S01]  /*12060*/  IMAD R6, R4.reuse, 0x1a, RZ ;  /* 0x0000001a04067824 */ /* 0x040fe200078e02ff */
[----:B------:R-:W-:Y:S01]  /*12070*/  SHF.R.S32.HI R8, RZ, 0x1f, R3 ;  /* 0x0000001fff087819 */ /* 0x000fe20000011403 */
[----:B------:R-:W-:Y:S01]  /*12080*/  IMAD R0, R4, 0x19, RZ ;  /* 0x0000001904007824 */ /* 0x000fe200078e02ff */
[----:B------:R-:W-:Y:S01]  /*12090*/  SHF.R.S32.HI R3, RZ, 0x1f, R2 ;  /* 0x0000001fff037819 */ /* 0x000fe20000011402 */
[----:B------:R-:W-:Y:S01]  /*120a0*/  IMAD.MOV.U32 R2, RZ, RZ, c[0x0][0x188] ;  /* 0x00006200ff027624 */ /* 0x000fe200078e00ff */
[----:B------:R-:W-:Y:S01]  /*120b0*/  SHF.L.U64.HI R8, R6, 0x2, R8 ;  /* 0x0000000206087819 */ /* 0x000fe20000010208 */
[----:B------:R-:W2:Y:S01]  /*120c0*/  LDL.LU R12, [R1+0x123c] ;  /* 0x00123c00010c7983 */ /* 0x000ea20000300800 */
[----:B------:R-:W-:Y:S01]  /*120d0*/  SHF.L.U64.HI R0, R0, 0x2, R3 ;  /* 0x0000000200007819 */ /* 0x000fe20000010203 */
[----:B------:R-:W-:-:S02]  /*120e0*/  IMAD R6, R2, 0x18, RZ ;  /* 0x0000001802067824 */ /* 0x000fc400078e02ff */
[C---:B------:R-:W-:Y:S02]  /*120f0*/  IMAD R0, R4.reuse, 0x17, RZ ;  /* 0x0000001704007824 */ /* 0x040fe400078e02ff */
[C---:B------:R-:W-:Y:S01]  /*12100*/  IMAD R2, R4.reuse, 0x18, RZ ;  /* 0x0000001804027824 */ /* 0x040fe200078e02ff */
[----:B------:R-:W-:Y:S01]  /*12110*/  SHF.R.S32.HI R8, RZ, 0x1f, R6 ;  /* 0x0000001fff087819 */ /* 0x000fe20000011406 */
[----:B------:R-:W-:Y:S01]  /*12120*/  IMAD R4, R4, 0x17, RZ ;  /* 0x0000001704047824 */ /* 0x000fe200078e02ff */
[----:B------:R-:W-:Y:S01]  /*12130*/  SHF.R.S32.HI R6, RZ, 0x1f, R0 ;  /* 0x0000001fff067819 */ /* 0x000fe20000011400 */
[----:B------:R-:W-:Y:S02]  /*12140*/  IMAD.MOV.U32 R0, RZ, RZ, c[0x0][0x188] ;  /* 0x00006200ff007624 */ /* 0x000fe400078e00ff */
[----:B------:R-:W-:Y:S01]  /*12150*/  IMAD.MOV.U32 R3, RZ, RZ, c[0x0][0x188] ;  /* 0x00006200ff037624 */ /* 0x000fe200078e00ff */
[----:B------:R-:W-:Y:S01]  /*12160*/  SHF.L.U64.HI R4, R4, 0x2, R6 ;  /* 0x0000000204047819 */ /* 0x000fe20000010206 */
[----:B------:R-:W-:Y:S01]  /*12170*/  IMAD R6, R0, 0x15, RZ ;  /* 0x0000001500067824 */ /* 0x000fe200078e02ff */
[----:B------:R-:W-:Y:S01]  /*12180*/  SHF.L.U64.HI R8, R2, 0x2, R8 ;  /* 0x0000000202087819 */ /* 0x000fe20000010208 */
[----:B------:R-:W-:-:S02]  /*12190*/  IMAD R0, R3, 0x15, RZ ;  /* 0x0000001503007824 */ /* 0x000fc400078e02ff */
[----:B------:R-:W-:Y:S01]  /*121a0*/  IMAD.MOV.U32 R2, RZ, RZ, c[0x0][0x188] ;  /* 0x00006200ff027624 */ /* 0x000fe200078e00ff */
[----:B------:R-:W-:Y:S01]  /*121b0*/  SHF.R.S32.HI R6, RZ, 0x1f, R6 ;  /* 0x0000001fff067819 */ /* 0x000fe20000011406 */
[----:B------:R-:W-:-:S03]  /*121c0*/  IMAD R4, R3, 0x14, RZ ;  /* 0x0000001403047824 */ /* 0x000fc600078e02ff */
[----:B------:R-:W-:Y:S01]  /*121d0*/  SHF.L.U64.HI R6, R0, 0x2, R6 ;  /* 0x0000000200067819 */ /* 0x000fe20000010206 */
[C---:B------:R-:W-:Y:S02]  /*121e0*/  IMAD R0, R2.reuse, 0x12, RZ ;  /* 0x0000001202007824 */ /* 0x040fe400078e02ff */
[C---:B------:R-:W-:Y:S01]  /*121f0*/  IMAD R8, R3.reuse, 0x16, RZ ;  /* 0x0000001603087824 */ /* 0x040fe200078e02ff */
[----:B------:R-:W-:Y:S01]  /*12200*/  SHF.R.S32.HI R4, RZ, 0x1f, R4 ;  /* 0x0000001fff047819 */ /* 0x000fe20000011404 */
[----:B------:R-:W-:Y:S01]  /*12210*/  IMAD R3, R3, 0x14, RZ ;  /* 0x0000001403037824 */ /* 0x000fe200078e02ff */
[----:B------:R-:W-:Y:S01]  /*12220*/  SHF.R.S32.HI R0, RZ, 0x1f, R0 ;  /* 0x0000001fff007819 */ /* 0x000fe20000011400 */
[----:B------:R-:W-:Y:S02]  /*12230*/  IMAD R2, R2, 0x12, RZ ;  /* 0x0000001202027824 */ /* 0x000fe400078e02ff */
[----:B------:R-:W-:Y:S01]  /*12240*/  IMAD.MOV.U32 R6, RZ, RZ, c[0x0][0x188] ;  /* 0x00006200ff067624 */ /* 0x000fe200078e00ff */
[----:B------:R-:W-:-:S02]  /*12250*/  SHF.L.U64.HI R4, R3, 0x2, R4 ;  /* 0x0000000203047819 */ /* 0x000fc40000010204 */
[----:B------:R-:W-:Y:S01]  /*12260*/  SHF.R.S32.HI R3, RZ, 0x1f, R14 ;  /* 0x0000001fff037819 */ /* 0x000fe2000001140e */
[----:B------:R-:W-:Y:S01]  /*12270*/  IMAD.SHL.U32 R4, R6, 0x10, RZ ;  /* 0x0000001006047824 */ /* 0x000fe200078e00ff */
[----:B------:R-:W-:Y:S01]  /*12280*/  SHF.L.U64.HI R0, R2, 0x2, R0 ;  /* 0x0000000202007819 */ /* 0x000fe20000010200 */
[----:B------:R-:W-:Y:S01]  /*12290*/  IMAD R0, R6, 0xf, RZ ;  /* 0x0000000f06007824 */ /* 0x000fe200078e02ff */
[----:B------:R-:W-:Y:S01]  /*122a0*/  SHF.L.U64.HI R3, R14, 0x2, R3 ;  /* 0x000000020e037819 */ /* 0x000fe20000010203 */
[C---:B------:R-:W-:Y:S01]  /*122b0*/  IMAD.SHL.U32 R3, R6.reuse, 0x10, RZ ;  /* 0x0000001006037824 */ /* 0x040fe200078e00ff */
[----:B------:R-:W-:Y:S01]  /*122c0*/  SHF.R.S32.HI R4, RZ, 0x1f, R4 ;  /* 0x0000001fff047819 */ /* 0x000fe20000011404 */
[----:B------:R-:W-:Y:S01]  /*122d0*/  IMAD R2, R6, 0xf, RZ ;  /* 0x0000000f06027824 */ /* 0x000fe200078e02ff */
[----:B------:R-:W-:Y:S02]  /*122e0*/  SHF.R.S32.HI R0, RZ, 0x1f, R0 ;  /* 0x0000001fff007819 */ /* 0x000fe40000011400 */
[----:B------:R-:W-:Y:S01]  /*122f0*/  SHF.L.U64.HI R8, R8, 0x2, R29 ;  /* 0x0000000208087819 */ /* 0x000fe2000001021d */
[C---:B------:R-:W-:Y:S01]  /*12300*/  IMAD R8, R6.reuse, 0x11, RZ ;  /* 0x0000001106087824 */ /* 0x040fe200078e02ff */
[----:B------:R-:W-:Y:S01]  /*12310*/  SHF.L.U64.HI R3, R3, 0x2, R4 ;  /* 0x0000000203037819 */ /* 0x000fe20000010204 */
[----:B------:R-:W-:Y:S01]  /*12320*/  IMAD R4, R6, 0xe, RZ ;  /* 0x0000000e06047824 */ /* 0x000fe200078e02ff */
[----:B------:R-:W-:Y:S01]  /*12330*/  SHF.L.U64.HI R0, R2, 0x2, R0 ;  /* 0x0000000202007819 */ /* 0x000fe20000010200 */
[----:B------:R-:W-:Y:S01]  /*12340*/  IMAD R0, R6, 0xd, RZ ;  /* 0x0000000d06007824 */ /* 0x000fe200078e02ff */
[----:B------:R-:W-:Y:S01]  /*12350*/  SHF.L.U64.HI R8, R8, 0x2, R11 ;  /* 0x0000000208087819 */ /* 0x000fe2000001020b */
[C---:B------:R-:W-:Y:S01]  /*12360*/  IMAD R3, R6.reuse, 0xd, RZ ;  /* 0x0000000d06037824 */ /* 0x040fe200078e02ff */
[----:B------:R-:W-:Y:S01]  /*12370*/  SHF.R.S32.HI R8, RZ, 0x1f, R4 ;  /* 0x0000001fff087819 */ /* 0x000fe20000011404 */
[C---:B------:R-:W-:Y:S01]  /*12380*/  IMAD R2, R6.reuse, 0xc, RZ ;  /* 0x0000000c06027824 */ /* 0x040fe200078e02ff */
[----:B------:R-:W-:Y:S01]  /*12390*/  SHF.R.S32.HI R4, RZ, 0x1f, R0 ;  /* 0x0000001fff047819 */ /* 0x000fe20000011400 */
[----:B------:R-:W2:Y:S01]  /*123a0*/  LDL.LU R29, [R1+0x1238] ;  /* 0x00123800011d7983 */ /* 0x000ea20000300800 */
[----:B------:R-:W-:Y:S01]  /*123b0*/  SHF.R.S32.HI R0, RZ, 0x1f, R7 ;  /* 0x0000001fff007819 */ /* 0x000fe20000011407 */
[----:B------:R-:W-:Y:S01]  /*123c0*/  IMAD R6, R6, 0xe, RZ ;  /* 0x0000000e06067824 */ /* 0x000fe200078e02ff */
[----:B------:R-:W-:Y:S01]  /*123d0*/  SHF.L.U64.HI R4, R3, 0x2, R4 ;  /* 0x0000000203047819 */ /* 0x000fe20000010204 */
[----:B------:R-:W2:Y:S01]  /*123e0*/  LDL.LU R14, [R1+0xd0] ;  /* 0x0000d000010e7983 */ /* 0x000ea20000300800 */
[----:B------:R-:W-:Y:S01]  /*123f0*/  SHF.L.U64.HI R3, R2, 0x2, R0 ;  /* 0x0000000202037819 */ /* 0x000fe20000010200 */
[----:B------:R-:W-:Y:S01]  /*12400*/  IMAD.MOV.U32 R0, RZ, RZ, c[0x0][0x188] ;  /* 0x00006200ff007624 */ /* 0x000fe200078e00ff */
[----:B------:R-:W-:-:S02]  /*12410*/  SHF.L.U64.HI R2, R10, 0x2, R27 ;  /* 0x000000020a027819 */ /* 0x000fc4000001021b */
[----:B------:R-:W-:Y:S01]  /*12420*/  SHF.L.U64.HI R6, R6, 0x2, R8 ;  /* 0x0000000206067819 */ /* 0x000fe20000010208 */
[C---:B------:R-:W-:Y:S01]  /*12430*/  IMAD R2, R0.reuse, 0xa, RZ ;  /* 0x0000000a00027824 */ /* 0x040fe200078e02ff */
[----:B------:R-:W-:Y:S01]  /*12440*/  SHF.R.S32.HI R6, RZ, 0x1f, R25 ;  /* 0x0000001fff067819 */ /* 0x000fe20000011419 */
[----:B------:R-:W-:Y:S01]  /*12450*/  IMAD R4, R0, 0x9, RZ ;  /* 0x0000000900047824 */ /* 0x000fe200078e02ff */
[----:B------:R-:W3:Y:S01]  /*12460*/  LDL.LU R11, [R1+0x1234] ;  /* 0x00123400010b7983 */ /* 0x000ee20000300800 */
[----:B------:R-:W-:Y:S01]  /*12470*/  IMAD.MOV.U32 R3, RZ, RZ, c[0x0][0x188] ;  /* 0x00006200ff037624 */ /* 0x000fe200078e00ff */
[----:B------:R-:W-:Y:S01]  /*12480*/  SHF.L.U64.HI R6, R2, 0x2, R6 ;  /* 0x0000000202067819 */ /* 0x000fe20000010206 */
[----:B------:R-:W-:Y:S01]  /*12490*/  IMAD R0, R0, 0x9, RZ ;  /* 0x0000000900007824 */ /* 0x000fe200078e02ff */
[----:B------:R-:W-:Y:S01]  /*124a0*/  SHF.R.S32.HI R4, RZ, 0x1f, R4 ;  /* 0x0000001fff047819 */ /* 0x000fe20000011404 */
[C---:B------:R-:W-:Y:S01]  /*124b0*/  IMAD.SHL.U32 R2, R3.reuse, 0x8, RZ ;  /* 0x0000000803027824 */ /* 0x040fe200078e00ff */
[----:B------:R-:W3:Y:S02]  /*124c0*/  LDL.LU R7, [R1+0xd8] ;  /* 0x0000d80001077983 */ /* 0x000ee40000300800 */
[----:B------:R-:W-:Y:S01]  /*124d0*/  SHF.L.U64.HI R6, R0, 0x2, R4 ;  /* 0x0000000200067819 */ /* 0x000fe20000010204 */
[C---:B------:R-:W-:Y:S01]  /*124e0*/  IMAD.SHL.U32 R4, R3.reuse, 0x8, RZ ;  /* 0x0000000803047824 */ /* 0x040fe200078e00ff */
[----:B------:R-:W-:Y:S01]  /*124f0*/  SHF.R.S32.HI R6, RZ, 0x1f, R2 ;  /* 0x0000001fff067819 */ /* 0x000fe20000011402 */
[----:B------:R-:W-:Y:S01]  /*12500*/  IMAD R0, R3, 0x7, RZ ;  /* 0x0000000703007824 */ /* 0x000fe200078e02ff */
[----:B------:R-:W-:Y:S01]  /*12510*/  SHF.R.S32.HI R3, RZ, 0x1f, R24 ;  /* 0x0000001fff037819 */ /* 0x000fe20000011418 */
[----:B------:R-:W4:Y:S01]  /*12520*/  LDL.LU R27, [R1+0x30] ;  /* 0x00003000011b7983 */ /* 0x000f220000300800 */
[----:B------:R-:W-:-:S02]  /*12530*/  SHF.R.S32.HI R2, RZ, 0x1f, R23 ;  /* 0x0000001fff027819 */ /* 0x000fc40000011417 */
[----:B------:R-:W-:Y:S01]  /*12540*/  SHF.L.U64.HI R6, R4, 0x2, R6 ;  /* 0x0000000204067819 */ /* 0x000fe20000010206 */
[----:B------:R-:W4:Y:S01]  /*12550*/  LDL.LU R10, [R1+0x38] ;  /* 0x00003800010a7983 */ /* 0x000f220000300800 */
[----:B------:R-:W-:Y:S02]  /*12560*/  SHF.L.U64.HI R4, R0, 0x2, R3 ;  /* 0x0000000200047819 */ /* 0x000fe40000010203 */
[----:B------:R-:W-:Y:S01]  /*12570*/  SHF.L.U64.HI R0, R23, 0x2, R2 ;  /* 0x0000000217007819 */ /* 0x000fe20000010202 */
[----:B------:R-:W4:Y:S01]  /*12580*/  LDL.LU R25, [R1+0xdc] ;  /* 0x0000dc0001197983 */ /* 0x000f220000300800 */
[----:B------:R-:W-:Y:S01]  /*12590*/  SHF.L.U64.HI R2, R26, 0x2, R21 ;  /* 0x000000021a027819 */ /* 0x000fe20000010215 */
[----:B------:R-:W-:Y:S01]  /*125a0*/  IMAD.MOV.U32 R26, RZ, RZ, 0x3f ;  /* 0x0000003fff1a7424 */ /* 0x000fe200078e00ff */
[----:B------:R-:W-:Y:S01]  /*125b0*/  SHF.R.S32.HI R0, RZ, 0x1f, R22 ;  /* 0x0000001fff007819 */ /* 0x000fe20000011416 */
[----:B------:R-:W4:Y:S03]  /*125c0*/  LDL.LU R8, [R1+0x120] ;  /* 0x0001200001087983 */ /* 0x000f260000300800 */
[----:B------:R-:W-:Y:S01]  /*125d0*/  IADD3 R26, R26, c[0x0][0x180], RZ ;  /* 0x000060001a1a7a10 */ /* 0x000fe20007ffe0ff */
[----:B------:R-:W4:Y:S01]  /*125e0*/  LDL.LU R24, [R1+0x124] ;  /* 0x0001240001187983 */ /* 0x000f220000300800 */
[----:B------:R-:W-:-:S02]  /*125f0*/  SHF.R.S32.HI R4, RZ, 0x1f, R15 ;  /* 0x0000001fff047819 */ /* 0x000fc4000001140f */
[----:B------:R-:W-:Y:S01]  /*12600*/  SHF.R.S32.HI R15, RZ, 0x1f, R26 ;  /* 0x0000001fff0f7819 */ /* 0x000fe2000001141a */
[----:B------:R-:W4:Y:S01]  /*12610*/  LDL.LU R3, [R1+0x128] ;  /* 0x0001280001037983 */ /* 0x000f220000300800 */
[----:B------:R-:W-:-:S03]  /*12620*/  SHF.L.U64.HI R0, R22, 0x2, R0 ;  /* 0x0000000216007819 */ /* 0x000fc60000010200 */
[----:B------:R-:W4:Y:S01]  /*12630*/  LDL.LU R6, [R1+0x3c] ;  /* 0x00003c0001067983 */ /* 0x000f220000300800 */
[----:B------:R-:W-:-:S03]  /*12640*/  LEA.HI R15, R15, R26, RZ, 0x6 ;  /* 0x0000001a0f0f7211 */ /* 0x000fc600078f30ff */
[----:B------:R-:W4:Y:S04]  /*12650*/  LDL.LU R23, [R1+0x12c] ;  /* 0x00012c0001177983 */ /* 0x000f280000300800 */
[----:B------:R-:W4:Y:S04]  /*12660*/  LDL.LU R21, [R1+0xe0] ;  /* 0x0000e00001157983 */ /* 0x000f280000300800 */
[----:B------:R-:W4:Y:S04]  /*12670*/  LDL.LU R22, [R1+0x130] ;  /* 0x0001300001167983 */ /* 0x000f280000300800 */
[----:B------:R-:W4:Y:S01]  /*12680*/  LDL.LU R26, [R1+0x1230] ;  /* 0x00123000011a7983 */ /* 0x000f220000300800 */
[----:B------:R-:W-:-:S04]  /*12690*/  IMAD.MOV.U32 R2, RZ, RZ, c[0x0][0x188] ;  /* 0x00006200ff027624 */ /* 0x000fc800078e00ff */
[----:B------:R-:W-:Y:S01]  /*126a0*/  IMAD R0, R2, 0x3, RZ ;  /* 0x0000000302007824 */ /* 0x000fe200078e02ff */
[----:B------:R-:W-:-:S04]  /*126b0*/  SHF.R.S32.HI R2, RZ, 0x1f, R18 ;  /* 0x0000001fff027819 */ /* 0x000fc80000011412 */
[----:B------:R-:W-:Y:S02]  /*126c0*/  SHF.L.U64.HI R2, R18, 0x2, R2 ;  /* 0x0000000212027819 */ /* 0x000fe40000010202 */
[----:B------:R-:W-:Y:S01]  /*126d0*/  SHF.L.U64.HI R0, R0, 0x2, R4 ;  /* 0x0000000200007819 */ /* 0x000fe20000010204 */
[----:B------:R-:W4:Y:S01]  /*126e0*/  LDL.LU R18, [R1+0x134] ;  /* 0x0001340001127983 */ /* 0x000f220000300800 */
[----:B------:R-:W-:-:S03]  /*126f0*/  SHF.R.S32.HI R0, RZ, 0x6, R15 ;  /* 0x00000006ff007819 */ /* 0x000fc6000001140f */
[----:B------:R-:W4:Y:S04]  /*12700*/  LDL.LU R4, [R1+0x138] ;  /* 0x0001380001047983 */ /* 0x000f280000300800 */
[----:B------:R-:W4:Y:S01]  /*12710*/  LDL.LU R2, [R1+0x40] ;  /* 0x0000400001027983 */ /* 0x000f220000300800 */
[----:B--2---:R-:W-:-:S05]  /*12720*/  IADD3 R14, P1, R14, c[0x0][0x168], RZ ;  /* 0x00005a000e0e7a10 */ /* 0x004fca0007f3e0ff */
[----:B------:R1:W-:Y:S04]  /*12730*/  STL [R1+0xecc], R14 ;  /* 0x000ecc0e01007387 */ /* 0x0003e80000100800 */
[----:B------:R-:W2:Y:S01]  /*12740*/  LDL.LU R15, [R1+0x13c] ;  /* 0x00013c00010f7983 */ /* 0x000ea20000300800 */
[----:B---3--:R-:W-:-:S03]  /*12750*/  IADD3 R7, P6, R7, c[0x0][0x168], RZ ;  /* 0x00005a0007077a10 */ /* 0x008fc60007fde0ff */
[----:B-1----:R-:W3:Y:S04]  /*12760*/  LDL.LU R14, [R1+0xe4] ;  /* 0x0000e400010e7983 */ /* 0x002ee80000300800 */
[----:B------:R1:W-:Y:S01]  /*12770*/  STL [R1+0xed4], R7 ;  /* 0x000ed40701007387 */ /* 0x0003e20000100800 */
[----:B----4-:R-:W-:Y:S02]  /*12780*/  IADD3 R27, P4, R27, c[0x0][0x168], RZ ;  /* 0x00005a001b1b7a10 */ /* 0x010fe40007f9e0ff */
[----:B------:R-:W-:Y:S02]  /*12790*/  IADD3 R10, P5, R10, c[0x0][0x168], RZ ;  /* 0x00005a000a0a7a10 */ /* 0x000fe40007fbe0ff */
[----:B-1----:R-:W-:Y:S02]  /*127a0*/  IADD3 R7, P2, R26, c[0x0][0x168], RZ ;  /* 0x00005a001a077a10 */ /* 0x002fe40007f5e0ff */
[----:B------:R-:W4:Y:S04]  /*127b0*/  LDL.LU R26, [R1+0x11c] ;  /* 0x00011c00011a7983 */ /* 0x000f280000300800 */
[----:B------:R1:W-:Y:S04]  /*127c0*/  STL [R1+0xedc], R7 ;  /* 0x000edc0701007387 */ /* 0x0003e80000100800 */
[----:B-1----:R-:W2:Y:S04]  /*127d0*/  LDL.LU R7, [R1+0x140] ;  /* 0x0001400001077983 */ /* 0x002ea80000300800 */
[----:B------:R1:W-:Y:S04]  /*127e0*/  STL [R1+0xee4], R27 ;  /* 0x000ee41b01007387 */ /* 0x0003e80000100800 */
[----:B-1----:R-:W2:Y:S04]  /*127f0*/  LDL.LU R27, [R1+0x122c] ;  /* 0x00122c00011b7983 */ /* 0x002ea80000300800 */
[----:B------:R1:W-:Y:S04]  /*12800*/  STL [R1+0xeec], R10 ;  /* 0x000eec0a01007387 */ /* 0x0003e80000100800 */
[----:B-1----:R-:W2:Y:S01]  /*12810*/  LDL.LU R10, [R1+0x1228] ;  /* 0x00122800010a7983 */ /* 0x002ea20000300800 */
[----:B----4-:R-:W-:-:S05]  /*12820*/  IADD3.X R26, R26, c[0x0][0x16c], RZ, P1, !PT ;  /* 0x00005b001a1a7a10 */ /* 0x010fca0000ffe4ff */
[----:B------:R1:W-:Y:S02]  /*12830*/  STL [R1+0xec8], R26 ;  /* 0x000ec81a01007387 */ /* 0x0003e40000100800 */
[----:B-1----:R-:W-:Y:S02]  /*12840*/  IADD3 R26, P3, R25, c[0x0][0x168], RZ ;  /* 0x00005a00191a7a10 */ /* 0x002fe40007f7e0ff */
[----:B------:R-:W4:Y:S04]  /*12850*/  LDL.LU R25, [R1+0x144] ;  /* 0x0001440001197983 */ /* 0x000f280000300800 */
[----:B------:R1:W-:Y:S02]  /*12860*/  STL [R1+0xef4], R26 ;  /* 0x000ef41a01007387 */ /* 0x0003e40000100800 */
[----:B-1----:R-:W-:-:S05]  /*12870*/  IADD3.X R26, R8, c[0x0][0x16c], RZ, P6, !PT ;  /* 0x00005b00081a7a10 */ /* 0x002fca00037fe4ff */
[----:B------:R-:W-:Y:S01]  /*12880*/  STL [R1+0xed0], R26 ;  /* 0x000ed01a01007387 */ /* 0x000fe20000100800 */
[----:B--2---:R-:W-:Y:S02]  /*12890*/  IADD3 R8, P1, R10, c[0x0][0x168], RZ ;  /* 0x00005a000a087a10 */ /* 0x004fe40007f3e0ff */
[----:B------:R-:W-:Y:S02]  /*128a0*/  IADD3.X R10, R24, c[0x0][0x16c], RZ, P2, !PT ;  /* 0x00005b00180a7a10 */ /* 0x000fe400017fe4ff */
[----:B------:R-:W2:Y:S04]  /*128b0*/  LDL.LU R24, [R1] ;  /* 0x0000000001187983 */ /* 0x000ea80000300800 */
[----:B------:R1:W-:Y:S04]  /*128c0*/  STL [R1+0xefc], R8 ;  /* 0x000efc0801007387 */ /* 0x0003e80000100800 */
[----:B------:R3:W-:Y:S01]  /*128d0*/  STL [R1+0xed8], R10 ;  /* 0x000ed80a01007387 */ /* 0x0007e20000100800 */
[----:B-1----:R-:W-:-:S02]  /*128e0*/  IADD3 R8, P2, R27, c[0x0][0x168], RZ ;  /* 0x00005a001b087a10 */ /* 0x002fc40007f5e0ff */
[----:B---3--:R-:W-:Y:S02]  /*128f0*/  IADD3.X R10, R3, c[0x0][0x16c], RZ, P4, !PT ;  /* 0x00005b00030a7a10 */ /* 0x008fe400027fe4ff */
[----:B------:R-:W3:Y:S04]  /*12900*/  LDL.LU R3, [R1+0x148] ;  /* 0x0001480001037983 */ /* 0x000ee80000300800 */
[----:B------:R1:W-:Y:S04]  /*12910*/  STL [R1+0xf04], R8 ;  /* 0x000f040801007387 */ /* 0x0003e80000100800 */
[----:B------:R-:W-:Y:S01]  /*12920*/  STL [R1+0xee0], R10 ;  /* 0x000ee00a01007387 */ /* 0x000fe20000100800 */
[----:B-1----:R-:W-:-:S02]  /*12930*/  IADD3 R8, P4, R6, c[0x0][0x168], RZ ;  /* 0x00005a0006087a10 */ /* 0x002fc40007f9e0ff */
[----:B------:R-:W-:Y:S02]  /*12940*/  IADD3.X R6, R23, c[0x0][0x16c], RZ, P5, !PT ;  /* 0x00005b0017067a10 */ /* 0x000fe40002ffe4ff */
[----:B------:R-:W3:Y:S04]  /*12950*/  LDL.LU R23, [R1+0x44] ;  /* 0x0000440001177983 */ /* 0x000ee80000300800 */
[----:B------:R1:W-:Y:S04]  /*12960*/  STL [R1+0xf0c], R8 ;  /* 0x000f0c0801007387 */ /* 0x0003e80000100800 */
[----:B------:R1:W-:Y:S02]  /*12970*/  STL [R1+0xee8], R6 ;  /* 0x000ee80601007387 */ /* 0x0003e40000100800 */
[----:B-1----:R-:W-:-:S02]  /*12980*/  IADD3 R8, P5, R21, c[0x0][0x168], RZ ;  /* 0x00005a0015087a10 */ /* 0x002fc40007fbe0ff */
[----:B------:R-:W3:Y:S01]  /*12990*/  LDL.LU R21, [R1+0x14c] ;  /* 0x00014c0001157983 */ /* 0x000ee20000300800 */
[----:B------:R-:W-:-:S03]  /*129a0*/  IADD3.X R6, R22, c[0x0][0x16c], RZ, P3, !PT ;  /* 0x00005b0016067a10 */ /* 0x000fc60001ffe4ff */
[----:B------:R1:W-:Y:S04]  /*129b0*/  STL [R1+0xf14], R8 ;  /* 0x000f140801007387 */ /* 0x0003e80000100800 */
[----:B------:R-:W3:Y:S04]  /*129c0*/  LDL.LU R22, [R1+0xe8] ;  /* 0x0000e80001167983 */ /* 0x000ee80000300800 */
[----:B------:R1:W-:Y:S02]  /*129d0*/  STL [R1+0xef0], R6 ;  /* 0x000ef00601007387 */ /* 0x0003e40000100800 */
[----:B-1----:R-:W-:-:S02]  /*129e0*/  IADD3 R8, P3, R11, c[0x0][0x168], RZ ;  /* 0x00005a000b087a10 */ /* 0x002fc40007f7e0ff */
[----:B------:R-:W-:Y:S02]  /*129f0*/  IADD3.X R6, R18, c[0x0][0x16c], RZ, P1, !PT ;  /* 0x00005b0012067a10 */ /* 0x000fe40000ffe4ff */
[----:B------:R-:W3:Y:S01]  /*12a00*/  LDL.LU R18, [R1+0x150] ;  /* 0x0001500001127983 */ /* 0x000ee20000300800 */
[----:B------:R-:W-:-:S03]  /*12a10*/  IADD3 R10, P1, R29, c[0x0][0x168], RZ ;  /* 0x00005a001d0a7a10 */ /* 0x000fc60007f3e0ff */
[----:B------:R1:W-:Y:S04]  /*12a20*/  STL [R1+0xf1c], R8 ;  /* 0x000f1c0801007387 */ /* 0x0003e80000100800 */
[----:B------:R1:W-:Y:S02]  /*12a30*/  STL [R1+0xef8], R6 ;  /* 0x000ef80601007387 */ /* 0x0003e40000100800 */
[----:B-1----:R-:W-:Y:S02]  /*12a40*/  IADD3.X R8, R4, c[0x0][0x16c], RZ, P2, !PT ;  /* 0x00005b0004087a10 */ /* 0x002fe400017fe4ff */
[----:B------:R-:W-:Y:S01]  /*12a50*/  STL [R1+0xf24], R10 ;  /* 0x000f240a01007387 */ /* 0x000fe20000100800 */
[----:B------:R-:W-:Y:S02]  /*12a60*/  IADD3.X R4, R15, c[0x0][0x16c], RZ, P4, !PT ;  /* 0x00005b000f047a10 */ /* 0x000fe400027fe4ff */
[----:B------:R-:W-:Y:S01]  /*12a70*/  IADD3 R6, P2, R2, c[0x0][0x168], RZ ;  /* 0x00005a0002067a10 */ /* 0x000fe20007f5e0ff */
[----:B------:R-:W-:Y:S01]  /*12a80*/  STL [R1+0xf00], R8 ;  /* 0x000f000801007387 */ /* 0x000fe20000100800 */
[----:B------:R-:W-:-:S03]  /*12a90*/  IADD3 R2, P4, R14, c[0x0][0x168], RZ ;  /* 0x00005a000e027a10 */ /* 0x000fc60007f9e0ff */
[----:B------:R1:W-:Y:S04]  /*12aa0*/  STL [R1+0xf2c], R6 ;  /* 0x000f2c0601007387 */ /* 0x0003e80000100800 */
[----:B------:R-:W3:Y:S04]  /*12ab0*/  LDL.LU R15, [R1+0x154] ;  /* 0x00015400010f7983 */ /* 0x000ee80000300800 */
[----:B------:R1:W-:Y:S04]  /*12ac0*/  STL [R1+0xf08], R4 ;  /* 0x000f080401007387 */ /* 0x0003e80000100800 */
[----:B------:R-:W3:Y:S01]  /*12ad0*/  LDL.LU R14, [R1+0x4] ;  /* 0x00000400010e7983 */ /* 0x000ee20000300800 */
[----:B-1----:R-:W-:-:S03]  /*12ae0*/  IADD3.X R6, R7, c[0x0][0x16c], RZ, P5, !PT ;  /* 0x00005b0007067a10 */ /* 0x002fc60002ffe4ff */
[----:B------:R1:W-:Y:S01]  /*12af0*/  STL [R1+0xf34], R2 ;  /* 0x000f340201007387 */ /* 0x0003e20000100800 */
[----:B------:R-:W-:-:S03]  /*12b00*/  IADD3 R4, P5, R12, c[0x0][0x168], RZ ;  /* 0x00005a000c047a10 */ /* 0x000fc60007fbe0ff */
[----:B-1----:R-:W3:Y:S04]  /*12b10*/  LDL.LU R2, [R1+0x15c] ;  /* 0x00015c0001027983 */ /* 0x002ee80000300800 */
[----:B------:R-:W3:Y:S04]  /*12b20*/  LDL.LU R7, [R1+0xec] ;  /* 0x0000ec0001077983 */ /* 0x000ee80000300800 */
[----:B------:R-:W-:Y:S04]  /*12b30*/  STL [R1+0xf10], R6 ;  /* 0x000f100601007387 */ /* 0x000fe80000100800 */
[----:B------:R-:W3:Y:S04]  /*12b40*/  LDL.LU R12, [R1+0x48] ;  /* 0x00004800010c7983 */ /* 0x000ee80000300800 */
[----:B------:R-:W3:Y:S04]  /*12b50*/  LDL.LU R29, [R1+0x160] ;  /* 0x00016000011d7983 */ /* 0x000ee80000300800 */
[----:B------:R4:W-:Y:S04]  /*12b60*/  STL [R1+0xf3c], R4 ;  /* 0x000f3c0401007387 */ /* 0x0009e80000100800 */
[----:B------:R-:W3:Y:S04]  /*12b70*/  LDL.LU R11, [R1+0x164] ;  /* 0x00016400010b7983 */ /* 0x000ee80000300800 */
[----:B------:R-:W3:Y:S01]  /*12b80*/  LDL.LU R27, [R1+0x8] ;  /* 0x00000800011b7983 */ /* 0x000ee20000300800 */
[----:B----4-:R-:W-:-:S05]  /*12b90*/  IADD3.X R4, R25, c[0x0][0x16c], RZ, P3, !PT ;  /* 0x00005b0019047a10 */ /* 0x010fca0001ffe4ff */
[----:B------:R2:W-:Y:S04]  /*12ba0*/  STL [R1+0xf18], R4 ;  /* 0x000f180401007387 */ /* 0x0005e80000100800 */
[----:B------:R-:W4:Y:S04]  /*12bb0*/  LDL.LU R25, [R1+0x168] ;  /* 0x0001680001197983 */ /* 0x000f280000300800 */
[----:B------:R-:W4:Y:S01]  /*12bc0*/  LDL.LU R10, [R1+0x4c] ;  /* 0x00004c00010a7983 */ /* 0x000f220000300800 */
[----:B--2---:R-:W-:-:S03]  /*12bd0*/  IADD3 R4, P3, R24, c[0x0][0x168], RZ ;  /* 0x00005a0018047a10 */ /* 0x004fc60007f7e0ff */
[----:B------:R-:W2:Y:S04]  /*12be0*/  LDL.LU R24, [R1+0x16c] ;  /* 0x00016c0001187983 */ /* 0x000ea80000300800 */
[----:B------:R-:W-:Y:S04]  /*12bf0*/  STL [R1+0xf44], R4 ;  /* 0x000f440401007387 */ /* 0x000fe80000100800 */
[----:B------:R-:W2:Y:S04]  /*12c00*/  LDL.LU R26, [R1+0xf0] ;  /* 0x0000f000011a7983 */ /* 0x000ea80000300800 */
[----:B------:R-:W2:Y:S01]  /*12c10*/  LDL.LU R8, [R1+0x1d0] ;  /* 0x0001d00001087983 */ /* 0x000ea20000300800 */
[----:B---3--:R-:W-:-:S05]  /*12c20*/  IADD3.X R3, R3, c[0x0][0x16c], RZ, P1, !PT ;  /* 0x00005b0003037a10 */ /* 0x008fca0000ffe4ff */
[----:B------:R1:W-:Y:S02]  /*12c30*/  STL [R1+0xf20], R3 ;  /* 0x000f200301007387 */ /* 0x0003e40000100800 */
[----:B-1----:R-:W-:Y:S02]  /*12c40*/  IADD3 R3, P1, R23, c[0x0][0x168], RZ ;  /* 0x00005a0017037a10 */ /* 0x002fe40007f3e0ff */
[----:B------:R-:W3:Y:S04]  /*12c50*/  LDL.LU R23, [R1+0x1d4] ;  /* 0x0001d40001177983 */ /* 0x000ee80000300800 */
[----:B------:R1:W-:Y:S01]  /*12c60*/  STL [R1+0xf4c], R3 ;  /* 0x000f4c0301007387 */ /* 0x0003e20000100800 */
[----:B------:R-:W-:-:S03]  /*12c70*/  IADD3.X R4, R21, c[0x0][0x16c], RZ, P2, !PT ;  /* 0x00005b0015047a10 */ /* 0x000fc600017fe4ff */
[----:B------:R-:W2:Y:S04]  /*12c80*/  LDL.LU R21, [R1+0xc] ;  /* 0x00000c0001157983 */ /* 0x000ea80000300800 */
[----:B------:R1:W-:Y:S02]  /*12c90*/  STL [R1+0xf28], R4 ;  /* 0x000f280401007387 */ /* 0x0003e40000100800 */
[----:B-1----:R-:W-:Y:S02]  /*12ca0*/  IADD3 R3, P2, R22, c[0x0][0x168], RZ ;  /* 0x00005a0016037a10 */ /* 0x002fe40007f5e0ff */
[----:B------:R-:W2:Y:S04]  /*12cb0*/  LDL.LU R6, [R1+0x1d8] ;  /* 0x0001d80001067983 */ /* 0x000ea80000300800 */
[----:B------:R-:W2:Y:S04]  /*12cc0*/  LDL.LU R22, [R1+0x50] ;  /* 0x0000500001167983 */ /* 0x000ea80000300800 */
[----:B------:R1:W-:Y:S04]  /*12cd0*/  STL [R1+0xf54], R3 ;  /* 0x000f540301007387 */ /* 0x0003e80000100800 */
[----:B------:R-:W2:Y:S01]  /*12ce0*/  LDL.LU R4, [R1+0x1dc] ;  /* 0x0001dc0001047983 */ /* 0x000ea20000300800 */
[----:B------:R-:W-:-:S02]  /*12cf0*/  IADD3.X R18, R18, c[0x0][0x16c], RZ, P4, !PT ;  /* 0x00005b0012127a10 */ /* 0x000fc400027fe4ff */
[----:B------:R-:W-:Y:S01]  /*12d00*/  IADD3 R13, P4, R13, c[0x0][0x168], RZ ;  /* 0x00005a000d0d7a10 */ /* 0x000fe20007f9e0ff */
[----:B-1----:R-:W2:Y:S04]  /*12d10*/  LDL.LU R3, [R1+0xf4] ;  /* 0x0000f40001037983 */ /* 0x002ea80000300800 */
[----:B------:R1:W-:Y:S04]  /*12d20*/  STL [R1+0xf30], R18 ;  /* 0x000f301201007387 */ /* 0x0003e80000100800 */
[----:B-1----:R-:W2:Y:S04]  /*12d30*/  LDL.LU R18, [R1+0x230] ;  /* 0x0002300001127983 */ /* 0x002ea80000300800 */
[----:B------:R1:W-:Y:S04]  /*12d40*/  STL [R1+0xf5c], R13 ;  /* 0x000f5c0d01007387 */ /* 0x0003e80000100800 */
[----:B-1----:R-:W2:Y:S01]  /*12d50*/  LDL.LU R13, [R1+0x158] ;  /* 0x00015800010d7983 */ /* 0x002ea20000300800 */
[----:B------:R-:W-:-:S02]  /*12d60*/  IADD3.X R15, R15, c[0x0][0x16c], RZ, P5, !PT ;  /* 0x00005b000f0f7a10 */ /* 0x000fc40002ffe4ff */
[----:B------:R-:W-:-:S03]  /*12d70*/  IADD3 R14, P5, R14, c[0x0][0x168], RZ ;  /* 0x00005a000e0e7a10 */ /* 0x000fc60007fbe0ff */
[----:B------:R1:W-:Y:S04]  /*12d80*/  STL [R1+0xf38], R15 ;  /* 0x000f380f01007387 */ /* 0x0003e80000100800 */
[----:B-1----:R-:W3:Y:S04]  /*12d90*/  LDL.LU R15, [R1+0x1224] ;  /* 0x00122400010f7983 */ /* 0x002ee80000300800 */
[----:B------:R1:W-:Y:S04]  /*12da0*/  STL [R1+0xf64], R14 ;  /* 0x000f640e01007387 */ /* 0x0003e80000100800 */
[----:B-1----:R-:W3:Y:S01]  /*12db0*/  LDL.LU R14, [R1+0x1220] ;  /* 0x00122000010e7983 */ /* 0x002ee20000300800 */
[----:B------:R-:W-:-:S02]  /*12dc0*/  IADD3.X R29, R29, c[0x0][0x16c], RZ, P2, !PT ;  /* 0x00005b001d1d7a10 */ /* 0x000fc400017fe4ff */
[----:B--2---:R-:W-:Y:S02]  /*12dd0*/  IADD3.X R13, R13, c[0x0][0x16c], RZ, P3, !PT ;  /* 0x00005b000d0d7a10 */ /* 0x004fe40001ffe4ff */
[----:B------:R-:W-:-:S03]  /*12de0*/  IADD3 R12, P3, R12, c[0x0][0x168], RZ ;  /* 0x00005a000c0c7a10 */ /* 0x000fc60007f7e0ff */
[----:B------:R1:W-:Y:S02]  /*12df0*/  STL [R1+0xf40], R13 ;  /* 0x000f400d01007387 */ /* 0x0003e40000100800 */
[----:B-1----:R-:W-:Y:S02]  /*12e00*/  IADD3.X R13, R2, c[0x0][0x16c], RZ, P1, !PT ;  /* 0x00005b00020d7a10 */ /* 0x002fe40000ffe4ff */
[----:B------:R-:W2:Y:S04]  /*12e10*/  LDL.LU R2, [R1+0x234] ;  /* 0x0002340001027983 */ /* 0x000ea80000300800 */
[----:B------:R1:W-:Y:S04]  /*12e20*/  STL [R1+0xf6c], R12 ;  /* 0x000f6c0c01007387 */ /* 0x0003e80000100800 */
[----:B------:R3:W-:Y:S01]  /*12e30*/  STL [R1+0xf48], R13 ;  /* 0x000f480d01007387 */ /* 0x0007e20000100800 */
[----:B-1----:R-:W-:-:S03]  /*12e40*/  IADD3 R12, P1, R7, c[0x0][0x168], RZ ;  /* 0x00005a00070c7a10 */ /* 0x002fc60007f3e0ff */
[----:B------:R-:W2:Y:S01]  /*12e50*/  LDL.LU R7, [R1+0x10] ;  /* 0x0000100001077983 */ /* 0x000ea20000300800 */
[----:B---3--:R-:W-:-:S03]  /*12e60*/  IADD3.X R13, R11, c[0x0][0x16c], RZ, P4, !PT ;  /* 0x00005b000b0d7a10 */ /* 0x008fc600027fe4ff */
[----:B------:R1:W-:Y:S01]  /*12e70*/  STL [R1+0xf74], R12 ;  /* 0x000f740c01007387 */ /* 0x0003e20000100800 */
[----:B------:R-:W-:-:S03]  /*12e80*/  IADD3 R11, P4, R27, c[0x0][0x168], RZ ;  /* 0x00005a001b0b7a10 */ /* 0x000fc60007f9e0ff */
[----:B------:R-:W-:Y:S01]  /*12e90*/  STL [R1+0xf50], R29 ;  /* 0x000f501d01007387 */ /* 0x000fe20000100800 */
[----:B-1----:R-:W-:-:S05]  /*12ea0*/  IADD3 R12, P2, R14, c[0x0][0x168], RZ ;  /* 0x00005a000e0c7a10 */ /* 0x002fca0007f5e0ff */
[----:B------:R4:W-:Y:S04]  /*12eb0*/  STL [R1+0xf7c], R12 ;  /* 0x000f7c0c01007387 */ /* 0x0009e80000100800 */
[----:B------:R-:W-:Y:S01]  /*12ec0*/  STL [R1+0xf58], R13 ;  /* 0x000f580d01007387 */ /* 0x000fe20000100800 */
[----:B----4-:R-:W-:-:S03]  /*12ed0*/  IADD3.X R12, R25, c[0x0][0x16c], RZ, P5, !PT ;  /* 0x00005b00190c7a10 */ /* 0x010fc60002ffe4ff */
[----:B------:R-:W3:Y:S04]  /*12ee0*/  LDL.LU R25, [R1+0x238] ;  /* 0x0002380001197983 */ /* 0x000ee80000300800 */
[----:B------:R1:W-:Y:S04]  /*12ef0*/  STL [R1+0xf84], R11 ;  /* 0x000f840b01007387 */ /* 0x0003e80000100800 */
[----:B------:R4:W-:Y:S01]  /*12f00*/  STL [R1+0xf60], R12 ;  /* 0x000f600c01007387 */ /* 0x0009e20000100800 */
[----:B-1----:R-:W-:Y:S02]  /*12f10*/  IADD3 R11, P5, R10, c[0x0][0x168], RZ ;  /* 0x00005a000a0b7a10 */ /* 0x002fe40007fbe0ff */
[----:B------:R-:W-:-:S02]  /*12f20*/  IADD3.X R10, R24, c[0x0][0x16c], RZ, P3, !PT ;  /* 0x00005b00180a7a10 */ /* 0x000fc40001ffe4ff */
[----:B------:R-:W3:Y:S01]  /*12f30*/  LDL.LU R24, [R1+0x54] ;  /* 0x0000540001187983 */ /* 0x000ee20000300800 */
[----:B----4-:R-:W-:-:S03]  /*12f40*/  IADD3 R12, P3, R26, c[0x0][0x168], RZ ;  /* 0x00005a001a0c7a10 */ /* 0x010fc60007f7e0ff */
[----:B------:R1:W-:Y:S04]  /*12f50*/  STL [R1+0xf8c], R11 ;  /* 0x000f8c0b01007387 */ /* 0x0003e80000100800 */
[----:B------:R4:W-:Y:S01]  /*12f60*/  STL [R1+0xf68], R10 ;  /* 0x000f680a01007387 */ /* 0x0009e20000100800 */
[----:B-1----:R-:W-:-:S03]  /*12f70*/  IADD3.X R11, R8, c[0x0][0x16c], RZ, P1, !PT ;  /* 0x00005b00080b7a10 */ /* 0x002fc60000ffe4ff */
[----:B------:R-:W-:Y:S01]  /*12f80*/  STL [R1+0xf94], R12 ;  /* 0x000f940c01007387 */ /* 0x000fe20000100800 */
[----:B------:R-:W-:Y:S02]  /*12f90*/  IADD3.X R8, R23, c[0x0][0x16c], RZ, P2, !PT ;  /* 0x00005b0017087a10 */ /* 0x000fe400017fe4ff */
[----:B----4-:R-:W-:Y:S01]  /*12fa0*/  IADD3 R10, P1, R15, c[0x0][0x168], RZ ;  /* 0x00005a000f0a7a10 */ /* 0x010fe20007f3e0ff */
[----:B------:R-:W-:Y:S04]  /*12fb0*/  STL [R1+0xf70], R11 ;  /* 0x000f700b01007387 */ /* 0x000fe80000100800 */
[----:B------:R-:W4:Y:S04]  /*12fc0*/  LDL.LU R23, [R1+0x23c] ;  /* 0x00023c0001177983 */ /* 0x000f280000300800 */
[----:B------:R1:W-:Y:S04]  /*12fd0*/  STL [R1+0xf9c], R10 ;  /* 0x000f9c0a01007387 */ /* 0x0003e80000100800 */
[----:B------:R1:W-:Y:S02]  /*12fe0*/  STL [R1+0xf78], R8 ;  /* 0x000f780801007387 */ /* 0x0003e40000100800 */
[----:B-1----:R-:W-:-:S02]  /*12ff0*/  IADD3 R10, P2, R21, c[0x0][0x168], RZ ;  /* 0x00005a00150a7a10 */ /* 0x002fc40007f5e0ff */
[----:B------:R-:W4:Y:S01]  /*13000*/  LDL.LU R21, [R1+0xf8] ;  /* 0x0000f80001157983 */ /* 0x000f220000300800 */
[----:B------:R-:W-:-:S03]  /*13010*/  IADD3.X R8, R6, c[0x0][0x16c], RZ, P4, !PT ;  /* 0x00005b0006087a10 */ /* 0x000fc600027fe4ff */
[----:B------:R-:W-:Y:S01]  /*13020*/  STL [R1+0xfa4], R10 ;  /* 0x000fa40a01007387 */ /* 0x000fe20000100800 */
[----:B------:R-:W-:-:S03]  /*13030*/  IADD3 R6, P4, R22, c[0x0][0x168], RZ ;  /* 0x00005a0016067a10 */ /* 0x000fc60007f9e0ff */
[----:B------:R-:W4:Y:S04]  /*13040*/  LDL.LU R22, [R1+0x240] ;  /* 0x0002400001167983 */ /* 0x000f280000300800 */
[----:B------:R1:W-:Y:S04]  /*13050*/  STL [R1+0xf80], R8 ;  /* 0x000f800801007387 */ /* 0x0003e80000100800 */
[----:B------:R1:W-:Y:S02]  /*13060*/  STL [R1+0xfac], R6 ;  /* 0x000fac0601007387 */ /* 0x0003e40000100800 */
[----:B-1----:R-:W-:-:S02]  /*13070*/  IADD3.X R8, R4, c[0x0][0x16c], RZ, P5, !PT ;  /* 0x00005b0004087a10 */ /* 0x002fc40002ffe4ff */
[----:B------:R-:W-:-:S03]  /*13080*/  IADD3 R6, P5, R3, c[0x0][0x168], RZ ;  /* 0x00005a0003067a10 */ /* 0x000fc60007fbe0ff */
[----:B------:R-:W-:Y:S01]  /*13090*/  STL [R1+0xf88], R8 ;  /* 0x000f880801007387 */ /* 0x000fe20000100800 */
[----:B------:R-:W-:-:S03]  /*130a0*/  IADD3.X R4, R18, c[0x0][0x16c], RZ, P3, !PT ;  /* 0x00005b0012047a10 */ /* 0x000fc60001ffe4ff */
[----:B------:R1:W-:Y:S04]  /*130b0*/  STL [R1+0xfb4], R6 ;  /* 0x000fb40601007387 */ /* 0x0003e80000100800 */
[----:B------:R-:W4:Y:S01]  /*130c0*/  LDL.LU R18, [R1+0x244] ;  /* 0x0002440001127983 */ /* 0x000f220000300800 */
[----:B------:R-:W-:-:S03]  /*130d0*/  IADD3 R3, P3, R16, c[0x0][0x168], RZ ;  /* 0x00005a0010037a10 */ /* 0x000fc60007f7e0ff */
[----:B------:R-:W-:Y:S04]  /*130e0*/  STL [R1+0xf90], R4 ;  /* 0x000f900401007387 */ /* 0x000fe80000100800 */
[----:B------:R-:W4:Y:S04]  /*130f0*/  LDL.LU R16, [R1+0x248] ;  /* 0x0002480001107983 */ /* 0x000f280000300800 */
[----:B------:R2:W-:Y:S04]  /*13100*/  STL [R1+0xfbc], R3 ;  /* 0x000fbc0301007387 */ /* 0x0005e80000100800 */
[----:B------:R-:W4:Y:S04]  /*13110*/  LDL.LU R15, [R1+0x58] ;  /* 0x00005800010f7983 */ /* 0x000f280000300800 */
[----:B------:R-:W4:Y:S04]  /*13120*/  LDL.LU R14, [R1+0x24c] ;  /* 0x00024c00010e7983 */ /* 0x000f280000300800 */
[----:B-1----:R-:W4:Y:S04]  /*13130*/  LDL.LU R6, [R1+0xfc] ;  /* 0x0000fc0001067983 */ /* 0x002f280000300800 */
[----:B------:R-:W4:Y:S01]  /*13140*/  LDL.LU R13, [R1+0x250] ;  /* 0x00025000010d7983 */ /* 0x000f220000300800 */
[----:B--2---:R-:W-:-:S05]  /*13150*/  IADD3.X R3, R2, c[0x0][0x16c], RZ, P1, !PT ;  /* 0x00005b0002037a10 */ /* 0x004fca0000ffe4ff */
[----:B------:R-:W-:Y:S04]  /*13160*/  STL [R1+0xf98], R3 ;  /* 0x000f980301007387 */ /* 0x000fe80000100800 */
[----:B------:R-:W2:Y:S04]  /*13170*/  LDL.LU R12, [R1+0x254] ;  /* 0x00025400010c7983 */ /* 0x000ea80000300800 */
[----:B------:R-:W2:Y:S01]  /*13180*/  LDL.LU R29, [R1+0x18] ;  /* 0x00001800011d7983 */ /* 0x000ea20000300800 */
[----:B------:R-:W-:-:S05]  /*13190*/  IADD3 R2, P1, R7, c[0x0][0x168], RZ ;  /* 0x00005a0007027a10 */ /* 0x000fca0007f3e0ff */
[----:B------:R3:W-:Y:S04]  /*131a0*/  STL [R1+0xfc4], R2 ;  /* 0x000fc40201007387 */ /* 0x0007e80000100800 */
[----:B------:R-:W2:Y:S04]  /*131b0*/  LDL.LU R11, [R1+0x258] ;  /* 0x00025800010b7983 */ /* 0x000ea80000300800 */
[----:B------:R-:W2:Y:S04]  /*131c0*/  LDL.LU R27, [R1+0x5c] ;  /* 0x00005c00011b7983 */ /* 0x000ea80000300800 */
[----:B------:R-:W2:Y:S04]  /*131d0*/  LDL.LU R4, [R1+0x25c] ;  /* 0x00025c0001047983 */ /* 0x000ea80000300800 */
[----:B------:R-:W2:Y:S04]  /*131e0*/  LDL.LU R10, [R1+0x100] ;  /* 0x00010000010a7983 */ /* 0x000ea80000300800 */
[----:B------:R-:W2:Y:S01]  /*131f0*/  LDL.LU R26, [R1+0x260] ;  /* 0x00026000011a7983 */ /* 0x000ea20000300800 */
[----:B---3--:R-:W-:-:S05]  /*13200*/  IADD3.X R2, R25, c[0x0][0x16c], RZ, P2, !PT ;  /* 0x00005b0019027a10 */ /* 0x008fca00017fe4ff */
[----:B------:R1:W-:Y:S04]  /*13210*/  STL [R1+0xfa0], R2 ;  /* 0x000fa00201007387 */ /* 0x0003e80000100800 */
[----:B------:R-:W3:Y:S04]  /*13220*/  LDL.LU R8, [R1+0x264] ;  /* 0x0002640001087983 */ /* 0x000ee80000300800 */
[----:B------:R-:W3:Y:S01]  /*13230*/  LDL.LU R3, [R1+0x1c] ;  /* 0x00001c0001037983 */ /* 0x000ee20000300800 */
[----:B-1----:R-:W-:-:S05]  /*13240*/  IADD3 R2, P2, R24, c[0x0][0x168], RZ ;  /* 0x00005a0018027a10 */ /* 0x002fca0007f5e0ff */
[----:B------:R1:W-:Y:S04]  /*13250*/  STL [R1+0xfcc], R2 ;  /* 0x000fcc0201007387 */ /* 0x0003e80000100800 */
[----:B-1----:R-:W3:Y:S04]  /*13260*/  LDL.LU R2, [R1+0x268] ;  /* 0x0002680001027983 */ /* 0x002ee80000300800 */
[----:B------:R-:W3:Y:S01]  /*13270*/  LDL.LU R7, [R1+0x60] ;  /* 0x0000600001077983 */ /* 0x000ee20000300800 */
[----:B----4-:R-:W-:-:S03]  /*13280*/  IADD3.X R24, R23, c[0x0][0x16c], RZ, P4, !PT ;  /* 0x00005b0017187a10 */ /* 0x010fc600027fe4ff */
[----:B------:R-:W4:Y:S04]  /*13290*/  LDL.LU R25, [R1+0x26c] ;  /* 0x00026c0001197983 */ /* 0x000f280000300800 */
[----:B------:R1:W-:Y:S04]  /*132a0*/  STL [R1+0xfa8], R24 ;  /* 0x000fa81801007387 */ /* 0x0003e80000100800 */
[----:B-1----:R-:W3:Y:S01]  /*132b0*/  LDL.LU R24, [R1+0x104] ;  /* 0x0001040001187983 */ /* 0x002ee20000300800 */
[----:B------:R-:W-:-:S03]  /*132c0*/  IADD3 R23, P4, R21, c[0x0][0x168], RZ ;  /* 0x00005a0015177a10 */ /* 0x000fc60007f9e0ff */
[----:B------:R-:W3:Y:S04]  /*132d0*/  LDL.LU R21, [R1+0x270] ;  /* 0x0002700001157983 */ /* 0x000ee80000300800 */
[----:B------:R1:W-:Y:S02]  /*132e0*/  STL [R1+0xfd4], R23 ;  /* 0x000fd41701007387 */ /* 0x0003e40000100800 */
[----:B-1----:R-:W-:Y:S02]  /*132f0*/  IADD3.X R23, R22, c[0x0][0x16c], RZ, P5, !PT ;  /* 0x00005b0016177a10 */ /* 0x002fe40002ffe4ff */
[----:B------:R-:W-:Y:S02]  /*13300*/  IADD3 R22, P5, R17, c[0x0][0x168], RZ ;  /* 0x00005a0011167a10 */ /* 0x000fe40007fbe0ff */
[----:B------:R-:W3:Y:S04]  /*13310*/  LDL.LU R17, [R1+0x14] ;  /* 0x0000140001117983 */ /* 0x000ee80000300800 */
[----:B------:R1:W-:Y:S01]  /*13320*/  STL [R1+0xfb0], R23 ;  /* 0x000fb01701007387 */ /* 0x0003e20000100800 */
[----:B------:R-:W-:-:S03]  /*13330*/  IADD3.X R18, R18, c[0x0][0x16c], RZ, P3, !PT ;  /* 0x00005b0012127a10 */ /* 0x000fc60001ffe4ff */
[----:B-1----:R-:W4:Y:S04]  /*13340*/  LDL.LU R23, [R1+0x274] ;  /* 0x0002740001177983 */ /* 0x002f280000300800 */
[----:B------:R1:W-:Y:S04]  /*13350*/  STL [R1+0xfdc], R22 ;  /* 0x000fdc1601007387 */ /* 0x0003e80000100800 */
[----:B-1----:R-:W4:Y:S04]  /*13360*/  LDL.LU R22, [R1+0x20] ;  /* 0x0000200001167983 */ /* 0x002f280000300800 */
[----:B------:R1:W-:Y:S04]  /*13370*/  STL [R1+0xfb8], R18 ;  /* 0x000fb81201007387 */ /* 0x0003e80000100800 */
[----:B-1----:R-:W4:Y:S01]  /*13380*/  LDL.LU R18, [R1+0x121c] ;  /* 0x00121c0001127983 */ /* 0x002f220000300800 */
[----:B------:R-:W-:-:S02]  /*13390*/  IADD3.X R14, R14, c[0x0][0x16c], RZ, P2, !PT ;  /* 0x00005b000e0e7a10 */ /* 0x000fc400017fe4ff */
[----:B--2---:R-:W-:Y:S02]  /*133a0*/  IADD3.X R12, R12, c[0x0][0x16c], RZ, P5, !PT ;  /* 0x00005b000c0c7a10 */ /* 0x004fe40002ffe4ff */
[----:B---3--:R-:W-:-:S05]  /*133b0*/  IADD3 R17, P3, R17, c[0x0][0x168], RZ ;  /* 0x00005a0011117a10 */ /* 0x008fca0007f7e0ff */
[----:B------:R1:W-:Y:S02]  /*133c0*/  STL [R1+0xfe4], R17 ;  /* 0x000fe41101007387 */ /* 0x0003e40000100800 */
[----:B-1----:R-:W-:Y:S02]  /*133d0*/  IADD3.X R17, R16, c[0x0][0x16c], RZ, P1, !PT ;  /* 0x00005b0010117a10 */ /* 0x002fe40000ffe4ff */
[----:B------:R-:W-:Y:S02]  /*133e0*/  IADD3 R16, P1, R15, c[0x0][0x168], RZ ;  /* 0x00005a000f107a10 */ /* 0x000fe40007f3e0ff */
[----:B------:R-:W-:Y:S01]  /*133f0*/  IADD3 R15, P2, R6, c[0x0][0x168], RZ ;  /* 0x00005a00060f7a10 */ /* 0x000fe20007f5e0ff */
[----:B------:R-:W-:Y:S04]  /*13400*/  STL [R1+0xfc0], R17 ;  /* 0x000fc01101007387 */ /* 0x000fe80000100800 */
[----:B------:R-:W-:Y:S04]  /*13410*/  STL [R1+0xfec], R16 ;  /* 0x000fec1001007387 */ /* 0x000fe80000100800 */
[----:B------:R-:W2:Y:S04]  /*13420*/  LDL.LU R6, [R1+0x278] ;  /* 0x0002780001067983 */ /* 0x000ea80000300800 */
[----:B------:R1:W-:Y:S04]  /*13430*/  STL [R1+0xfc8], R14 ;  /* 0x000fc80e01007387 */ /* 0x0003e80000100800 */
[----:B------:R-:W-:Y:S01]  /*13440*/  STL [R1+0xff4], R15 ;  /* 0x000ff40f01007387 */ /* 0x000fe20000100800 */
[----:B-1----:R-:W-:-:S02]  /*13450*/  IADD3.X R14, R13, c[0x0][0x16c], RZ, P4, !PT ;  /* 0x00005b000d0e7a10 */ /* 0x002fc400027fe4ff */
[----:B----4-:R-:W-:-:S03]  /*13460*/  IADD3 R13, P4, R18, c[0x0][0x168], RZ ;  /* 0x00005a00120d7a10 */ /* 0x010fc60007f9e0ff */
[----:B------:R1:W-:Y:S04]  /*13470*/  STL [R1+0xfd0], R14 ;  /* 0x000fd00e01007387 */ /* 0x0003e80000100800 */
[----:B------:R3:W-:Y:S04]  /*13480*/  STL [R1+0xffc], R13 ;  /* 0x000ffc0d01007387 */ /* 0x0007e80000100800 */
[----:B------:R4:W-:Y:S01]  /*13490*/  STL [R1+0xfd8], R12 ;  /* 0x000fd80c01007387 */ /* 0x0009e20000100800 */
[----:B-1----:R-:W-:Y:S02]  /*134a0*/  IADD3 R14, P5, R29, c[0x0][0x168], RZ ;  /* 0x00005a001d0e7a10 */ /* 0x002fe40007fbe0ff */
[----:B---3--:R-:W-:-:S03]  /*134b0*/  IADD3.X R13, R11, c[0x0][0x16c], RZ, P3, !PT ;  /* 0x00005b000b0d7a10 */ /* 0x008fc60001ffe4ff */
[----:B------:R-:W-:Y:S01]  /*134c0*/  STL [R1+0x1004], R14 ;  /* 0x0010040e01007387 */ /* 0x000fe20000100800 */
[----:B------:R-:W-:Y:S02]  /*134d0*/  IADD3.X R11, R4, c[0x0][0x16c], RZ, P1, !PT ;  /* 0x00005b00040b7a10 */ /* 0x000fe40000ffe4ff */
[----:B----4-:R-:W-:Y:S01]  /*134e0*/  IADD3 R12, P3, R27, c[0x0][0x168], RZ ;  /* 0x00005a001b0c7a10 */ /* 0x010fe20007f7e0ff */
[----:B------:R-:W-:Y:S01]  /*134f0*/  STL [R1+0xfe0], R13 ;  /* 0x000fe00d01007387 */ /* 0x000fe20000100800 */
[----:B------:R-:W-:-:S03]  /*13500*/  IADD3 R10, P1, R10, c[0x0][0x168], RZ ;  /* 0x00005a000a0a7a10 */ /* 0x000fc60007f3e0ff */
[----:B------:R-:W3:Y:S04]  /*13510*/  LDL.LU R4, [R1+0x64] ;  /* 0x0000640001047983 */ /* 0x000ee80000300800 */
[----:B------:R1:W-:Y:S04]  /*13520*/  STL [R1+0x100c], R12 ;  /* 0x00100c0c01007387 */ /* 0x0003e80000100800 */
[----:B------:R4:W-:Y:S04]  /*13530*/  STL [R1+0xfe8], R11 ;  /* 0x000fe80b01007387 */ /* 0x0009e80000100800 */
[----:B------:R4:W-:Y:S01]  /*13540*/  STL [R1+0x1014], R10 ;  /* 0x0010140a01007387 */ /* 0x0009e20000100800 */
[----:B-1----:R-:W-:-:S02]  /*13550*/  IADD3.X R12, R26, c[0x0][0x16c], RZ, P2, !PT ;  /* 0x00005b001a0c7a10 */ /* 0x002fc400017fe4ff */
[----:B----4-:R-:W-:-:S03]  /*13560*/  IADD3 R11, P2, R19, c[0x0][0x168], RZ ;  /* 0x00005a00130b7a10 */ /* 0x010fc60007f5e0ff */
[----:B------:R-:W-:Y:S01]  /*13570*/  STL [R1+0xff0], R12 ;  /* 0x000ff00c01007387 */ /* 0x000fe20000100800 */
[----:B------:R-:W-:Y:S02]  /*13580*/  IADD3.X R10, R8, c[0x0][0x16c], RZ, P4, !PT ;  /* 0x00005b00080a7a10 */ /* 0x000fe400027fe4ff */
[----:B------:R-:W-:Y:S01]  /*13590*/  IADD3 R3, P4, R3, c[0x0][0x168], RZ ;  /* 0x00005a0003037a10 */ /* 0x000fe20007f9e0ff */
[----:B------:R-:W-:Y:S01]  /*135a0*/  STL [R1+0x101c], R11 ;  /* 0x00101c0b01007387 */ /* 0x000fe20000100800 */
[----:B------:R-:W-:Y:S02]  /*135b0*/  IADD3.X R8, R2, c[0x0][0x16c], RZ, P5, !PT ;  /* 0x00005b0002087a10 */ /* 0x000fe40002ffe4ff */
[----:B------:R-:W-:Y:S01]  /*135c0*/  IADD3 R2, P5, R7, c[0x0][0x168], RZ ;  /* 0x00005a0007027a10 */ /* 0x000fe20007fbe0ff */
[----:B------:R1:W-:Y:S01]  /*135d0*/  STL [R1+0xff8], R10 ;  /* 0x000ff80a01007387 */ /* 0x0003e20000100800 */
[----:B------:R-:W-:-:S03]  /*135e0*/  IADD3.X R7, R25, c[0x0][0x16c], RZ, P3, !PT ;  /* 0x00005b0019077a10 */ /* 0x000fc60001ffe4ff */
[----:B------:R4:W-:Y:S01]  /*135f0*/  STL [R1+0x1024], R3 ;  /* 0x0010240301007387 */ /* 0x0009e20000100800 */
[----:B-1----:R-:W-:-:S03]  /*13600*/  IADD3 R10, P3, R24, c[0x0][0x168], RZ ;  /* 0x00005a00180a7a10 */ /* 0x002fc60007f7e0ff */
[----:B----4-:R-:W2:Y:S04]  /*13610*/  LDL.LU R3, [R1+0x27c] ;  /* 0x00027c0001037983 */ /* 0x010ea80000300800 */
[----:B------:R1:W-:Y:S04]  /*13620*/  STL [R1+0x1000], R8 ;  /* 0x0010000801007387 */ /* 0x0003e80000100800 */
[----:B------:R1:W-:Y:S02]  /*13630*/  STL [R1+0x102c], R2 ;  /* 0x00102c0201007387 */ /* 0x0003e40000100800 */
[----:B-1----:R-:W-:-:S02]  /*13640*/  IADD3.X R8, R21, c[0x0][0x16c], RZ, P1, !PT ;  /* 0x00005b0015087a10 */ /* 0x002fc40000ffe4ff */
[----:B------:R-:W2:Y:S04]  /*13650*/  LDL.LU R2, [R1+0x108] ;  /* 0x0001080001027983 */ /* 0x000ea80000300800 */
[----:B------:R1:W-:Y:S04]  /*13660*/  STL [R1+0x1008], R7 ;  /* 0x0010080701007387 */ /* 0x0003e80000100800 */
[----:B------:R1:W-:Y:S04]  /*13670*/  STL [R1+0x1034], R10 ;  /* 0x0010340a01007387 */ /* 0x0003e80000100800 */
[----:B------:R-:W2:Y:S01]  /*13680*/  LDL.LU R21, [R1+0x280] ;  /* 0x0002800001157983 */ /* 0x000ea20000300800 */
[----:B-1----:R-:W-:-:S03]  /*13690*/  IADD3 R7, P1, R20, c[0x0][0x168], RZ ;  /* 0x00005a0014077a10 */ /* 0x002fc60007f3e0ff */
[----:B------:R1:W-:Y:S01]  /*136a0*/  STL [R1+0x1010], R8 ;  /* 0x0010100801007387 */ /* 0x0003e20000100800 */
[----:B------:R-:W-:-:S03]  /*136b0*/  IADD3.X R10, R23, c[0x0][0x16c], RZ, P2, !PT ;  /* 0x00005b00170a7a10 */ /* 0x000fc600017fe4ff */
[----:B------:R1:W-:Y:S02]  /*136c0*/  STL [R1+0x103c], R7 ;  /* 0x00103c0701007387 */ /* 0x0003e40000100800 */
[----:B-1----:R-:W-:Y:S02]  /*136d0*/  IADD3 R8, P2, R22, c[0x0][0x168], RZ ;  /* 0x00005a0016087a10 */ /* 0x002fe40007f5e0ff */
[----:B------:R-:W2:Y:S04]  /*136e0*/  LDL.LU R7, [R1+0x284] ;  /* 0x0002840001077983 */ /* 0x000ea80000300800 */
[----:B------:R1:W-:Y:S04]  /*136f0*/  STL [R1+0x1018], R10 ;  /* 0x0010180a01007387 */ /* 0x0003e80000100800 */
[----:B------:R-:W2:Y:S04]  /*13700*/  LDL.LU R25, [R1+0x24] ;  /* 0x0000240001197983 */ /* 0x000ea80000300800 */
[----:B------:R1:W-:Y:S04]  /*13710*/  STL [R1+0x1044], R8 ;  /* 0x0010440801007387 */ /* 0x0003e80000100800 */
[----:B------:R-:W2:Y:S04]  /*13720*/  LDL.LU R24, [R1+0x288] ;  /* 0x0002880001187983 */ /* 0x000ea80000300800 */
[----:B------:R-:W2:Y:S04]  /*13730*/  LDL.LU R23, [R1+0x68] ;  /* 0x0000680001177983 */ /* 0x000ea80000300800 */
[----:B------:R-:W2:Y:S04]  /*13740*/  LDL.LU R22, [R1+0x28c] ;  /* 0x00028c0001167983 */ /* 0x000ea80000300800 */
[----:B------:R-:W2:Y:S04]  /*13750*/  LDL.LU R20, [R1+0x290] ;  /* 0x0002900001147983 */ /* 0x000ea80000300800 */
[----:B------:R-:W2:Y:S04]  /*13760*/  LDL.LU R19, [R1+0x294] ;  /* 0x0002940001137983 */ /* 0x000ea80000300800 */
[----:B------:R-:W2:Y:S02]  /*13770*/  LDL.LU R18, [R1+0x28] ;  /* 0x0000280001127983 */ /* 0x000ea40000300800 */
[----:B--2---:R-:W-:-:S05]  /*13780*/  IADD3.X R6, R6, c[0x0][0x16c], RZ, P4, !PT ;  /* 0x00005b0006067a10 */ /* 0x004fca00027fe4ff */
[----:B------:R2:W-:Y:S04]  /*13790*/  STL [R1+0x1020], R6 ;  /* 0x0010200601007387 */ /* 0x0005e80000100800 */
[----:B------:R-:W4:Y:S04]  /*137a0*/  LDL.LU R17, [R1+0x298] ;  /* 0x0002980001117983 */ /* 0x000f280000300800 */
[----:B------:R-:W4:Y:S04]  /*137b0*/  LDL.LU R16, [R1+0x6c] ;  /* 0x00006c0001107983 */ /* 0x000f280000300800 */
[----:B------:R-:W4:Y:S04]  /*137c0*/  LDL.LU R15, [R1+0x29c] ;  /* 0x00029c00010f7983 */ /* 0x000f280000300800 */
[----:B------:R-:W4:Y:S04]  /*137d0*/  LDL.LU R14, [R1+0x110] ;  /* 0x00011000010e7983 */ /* 0x000f280000300800 */
[----:B------:R-:W4:Y:S04]  /*137e0*/  LDL.LU R13, [R1+0x2a0] ;  /* 0x0002a000010d7983 */ /* 0x000f280000300800 */
[----:B------:R-:W4:Y:S04]  /*137f0*/  LDL.LU R12, [R1+0x2a4] ;  /* 0x0002a400010c7983 */ /* 0x000f280000300800 */
[----:B------:R-:W4:Y:S01]  /*13800*/  LDL.LU R29, [R1+0x2c] ;  /* 0x00002c00011d7983 */ /* 0x000f220000300800 */
[----:B---3--:R-:W-:-:S05]  /*13810*/  IADD3 R4, P4, R4, c[0x0][0x168], RZ ;  /* 0x00005a0004047a10 */ /* 0x008fca0007f9e0ff */
[----:B------:R3:W-:Y:S04]  /*13820*/  STL [R1+0x104c], R4 ;  /* 0x00104c0401007387 */ /* 0x0007e80000100800 */
[----:B------:R-:W4:Y:S04]  /*13830*/  LDL.LU R11, [R1+0x2a8] ;  /* 0x0002a800010b7983 */ /* 0x000f280000300800 */
[----:B------:R-:W4:Y:S04]  /*13840*/  LDL.LU R27, [R1+0x7c] ;  /* 0x00007c00011b7983 */ /* 0x000f280000300800 */
[----:B-1----:R-:W4:Y:S04]  /*13850*/  LDL.LU R10, [R1+0x2ac] ;  /* 0x0002ac00010a7983 */ /* 0x002f280000300800 */
[----:B------:R-:W4:Y:S04]  /*13860*/  LDL.LU R26, [R1+0x118] ;  /* 0x00011800011a7983 */ /* 0x000f280000300800 */
[----:B------:R-:W4:Y:S04]  /*13870*/  LDL.LU R8, [R1+0x2b0] ;  /* 0x0002b00001087983 */ /* 0x000f280000300800 */
[----:B--2---:R-:W2:Y:S01]  /*13880*/  LDL.LU R6, [R1+0x2b4] ;  /* 0x0002b40001067983 */ /* 0x004ea20000300800 */
[----:B------:R-:W-:-:S05]  /*13890*/  IADD3.X R3, R3, c[0x0][0x16c], RZ, P5, !PT ;  /* 0x00005b0003037a10 */ /* 0x000fca0002ffe4ff */
[----:B------:R1:W-:Y:S04]  /*138a0*/  STL [R1+0x1028], R3 ;  /* 0x0010280301007387 */ /* 0x0003e80000100800 */
[----:B---3--:R-:W3:Y:S04]  /*138b0*/  LDL.LU R4, [R1+0x2b8] ;  /* 0x0002b80001047983 */ /* 0x008ee80000300800 */
[----:B-1----:R-:W2:Y:S01]  /*138c0*/  LDL.LU R3, [R1+0x114] ;  /* 0x0001140001037983 */ /* 0x002ea20000300800 */
[----:B------:R-:W-:-:S05]  /*138d0*/  IADD3 R2, P5, R2, c[0x0][0x168], RZ ;  /* 0x00005a0002027a10 */ /* 0x000fca0007fbe0ff */
[----:B------:R1:W-:Y:S01]  /*138e0*/  STL [R1+0x1054], R2 ;  /* 0x0010540201007387 */ /* 0x0003e20000100800 */
[----:B------:R-:W-:-:S03]  /*138f0*/  IADD3.X R21, R21, c[0x0][0x16c], RZ, P3, !PT ;  /* 0x00005b0015157a10 */ /* 0x000fc60001ffe4ff */
[----:B-1----:R-:W2:Y:S04]  /*13900*/  LDL.LU R2, [R1+0xd4] ;  /* 0x0000d40001027983 */ /* 0x002ea80000300800 */
[----:B------:R1:W-:Y:S04]  /*13910*/  STL [R1+0x1030], R21 ;  /* 0x0010301501007387 */ /* 0x0003e80000100800 */
[----:B-1----:R-:W2:Y:S01]  /*13920*/  LDL.LU R21, [R1+0x1218] ;  /* 0x0012180001157983 */ /* 0x002ea20000300800 */
[----:B------:R-:W-:Y:S02]  /*13930*/  IADD3.X R7, R7, c[0x0][0x16c], RZ, P1, !PT ;  /* 0x00005b0007077a10 */ /* 0x000fe40000ffe4ff */
[----:B------:R-:W-:-:S02]  /*13940*/  IADD3 R25, P1, R25, c[0x0][0x168], RZ ;  /* 0x00005a0019197a10 */ /* 0x000fc40007f3e0ff */
[----:B------:R-:W-:Y:S02]  /*13950*/  IADD3.X R24, R24, c[0x0][0x16c], RZ, P2, !PT ;  /* 0x00005b0018187a10 */ /* 0x000fe400017fe4ff */
[----:B------:R-:W-:Y:S02]  /*13960*/  IADD3 R23, P2, R23, c[0x0][0x168], RZ ;  /* 0x00005a0017177a10 */ /* 0x000fe40007f5e0ff */
[----:B------:R-:W-:Y:S02]  /*13970*/  IADD3.X R22, R22, c[0x0][0x16c], RZ, P4, !PT ;  /* 0x00005b0016167a10 */ /* 0x000fe400027fe4ff */
[----:B--2---:R-:W-:-:S05]  /*13980*/  IADD3 R21, P3, R21, c[0x0][0x168], RZ ;  /* 0x00005a0015157a10 */ /* 0x004fca0007f7e0ff */
[----:B------:R1:W-:Y:S04]  /*13990*/  STL [R1+0x105c], R21 ;  /* 0x00105c1501007387 */ /* 0x0003e80000100800 */
[----:B-1----:R-:W2:Y:S04]  /*139a0*/  LDL.LU R21, [R1+0x10c] ;  /* 0x00010c0001157983 */ /* 0x002ea80000300800 */
        /* <DEDUP_REMOVED lines=9> */
[----:B-1----:R-:W3:Y:S01]  /*13a40*/  LDL.LU R22, [R1+0x1204] ;  /* 0x0012040001167983 */ /* 0x002ee20000300800 */
[----:B------:R-:W-:-:S02]  /*13a50*/  IADD3.X R20, R20, c[0x0][0x16c], RZ, P5, !PT ;  /* 0x00005b0014147a10 */ /* 0x000fc40002ffe4ff */
[----:B--2---:R-:W-:-:S05]  /*13a60*/  IADD3 R21, P4, R21, c[0x0][0x168], RZ ;  /* 0x00005a0015157a10 */ /* 0x004fca0007f9e0ff */
[----:B------:R1:W-:Y:S04]  /*13a70*/  STL [R1+0x1074], R21 ;  /* 0x0010741501007387 */ /* 0x0003e80000100800 */
[----:B------:R2:W-:Y:S01]  /*13a80*/  STL [R1+0x1050], R20 ;  /* 0x0010501401007387 */ /* 0x0005e20000100800 */
[----:B-1----:R-:W-:Y:S02]  /*13a90*/  IADD3.X R21, R19, c[0x0][0x16c], RZ, P3, !PT ;  /* 0x00005b0013157a10 */ /* 0x002fe40001ffe4ff */
[----:B----4-:R-:W-:Y:S02]  /*13aa0*/  IADD3.X R19, R17, c[0x0][0x16c], RZ, P1, !PT ;  /* 0x00005b0011137a10 */ /* 0x010fe40000ffe4ff */
[----:B--2---:R-:W-:Y:S02]  /*13ab0*/  IADD3 R20, P3, R18, c[0x0][0x168], RZ ;  /* 0x00005a0012147a10 */ /* 0x004fe40007f7e0ff */
[----:B------:R-:W-:-:S02]  /*13ac0*/  IADD3 R18, P1, R16, c[0x0][0x168], RZ ;  /* 0x00005a0010127a10 */ /* 0x000fc40007f3e0ff */
[----:B------:R-:W-:Y:S02]  /*13ad0*/  IADD3.X R17, R15, c[0x0][0x16c], RZ, P2, !PT ;  /* 0x00005b000f117a10 */ /* 0x000fe400017fe4ff */
[----:B------:R-:W-:Y:S02]  /*13ae0*/  IADD3 R16, P2, R14, c[0x0][0x168], RZ ;  /* 0x00005a000e107a10 */ /* 0x000fe40007f5e0ff */
[----:B------:R-:W-:Y:S02]  /*13af0*/  IADD3.X R15, R13, c[0x0][0x16c], RZ, P4, !PT ;  /* 0x00005b000d0f7a10 */ /* 0x000fe400027fe4ff */
[----:B------:R-:W-:Y:S02]  /*13b00*/  IADD3.X R11, R11, c[0x0][0x16c], RZ, P3, !PT ;  /* 0x00005b000b0b7a10 */ /* 0x000fe40001ffe4ff */
[----:B---3--:R-:W-:Y:S02]  /*13b10*/  IADD3 R14, P4, R23, c[0x0][0x168], RZ ;  /* 0x00005a00170e7a10 */ /* 0x008fe40007f9e0ff */
[----:B------:R-:W-:-:S05]  /*13b20*/  IADD3 R22, P5, R22, c[0x0][0x168], RZ ;  /* 0x00005a0016167a10 */ /* 0x000fca0007fbe0ff */
[----:B------:R-:W-:Y:S01]  /*13b30*/  STL [R1+0x107c], R22 ;  /* 0x00107c1601007387 */ /* 0x000fe20000100800 */
[----:B------:R-:W-:-:S03]  /*13b40*/  IADD3.X R13, R12, c[0x0][0x16c], RZ, P5, !PT ;  /* 0x00005b000c0d7a10 */ /* 0x000fc60002ffe4ff */
[----:B------:R-:W-:Y:S01]  /*13b50*/  STL [R1+0x1058], R21 ;  /* 0x0010581501007387 */ /* 0x000fe20000100800 */
[----:B------:R-:W-:-:S03]  /*13b60*/  IADD3 R12, P5, R29, c[0x0][0x168], RZ ;  /* 0x00005a001d0c7a10 */ /* 0x000fc60007fbe0ff */
[----:B------:R-:W-:Y:S04]  /*13b70*/  STL [R1+0x1084], R20 ;  /* 0x0010841401007387 */ /* 0x000fe80000100800 */
[----:B------:R-:W-:Y:S04]  /*13b80*/  STL [R1+0x1060], R19 ;  /* 0x0010601301007387 */ /* 0x000fe80000100800 */
[----:B------:R-:W-:Y:S04]  /*13b90*/  STL [R1+0x108c], R18 ;  /* 0x00108c1201007387 */ /* 0x000fe80000100800 */
[----:B------:R-:W-:Y:S04]  /*13ba0*/  STL [R1+0x1068], R17 ;  /* 0x0010681101007387 */ /* 0x000fe80000100800 */
[----:B------:R-:W-:Y:S04]  /*13bb0*/  STL [R1+0x1094], R16 ;  /* 0x0010941001007387 */ /* 0x000fe80000100800 */
[----:B------:R-:W-:Y:S04]  /*13bc0*/  STL [R1+0x1070], R15 ;  /* 0x0010700f01007387 */ /* 0x000fe80000100800 */
[----:B------:R-:W-:Y:S04]  /*13bd0*/  STL [R1+0x109c], R14 ;  /* 0x00109c0e01007387 */ /* 0x000fe80000100800 */
[----:B------:R1:W-:Y:S04]  /*13be0*/  STL [R1+0x1078], R13 ;  /* 0x0010780d01007387 */ /* 0x0003e80000100800 */
[----:B------:R2:W-:Y:S04]  /*13bf0*/  STL [R1+0x10a4], R12 ;  /* 0x0010a40c01007387 */ /* 0x0005e80000100800 */
[----:B------:R3:W-:Y:S01]  /*13c00*/  STL [R1+0x1080], R11 ;  /* 0x0010800b01007387 */ /* 0x0007e20000100800 */
[----:B-1----:R-:W-:-:S02]  /*13c10*/  IADD3 R13, P3, R27, c[0x0][0x168], RZ ;  /* 0x00005a001b0d7a10 */ /* 0x002fc40007f7e0ff */
[----:B--2---:R-:W-:Y:S02]  /*13c20*/  IADD3.X R12, R10, c[0x0][0x16c], RZ, P1, !PT ;  /* 0x00005b000a0c7a10 */ /* 0x004fe40000ffe4ff */
[----:B------:R-:W-:Y:S02]  /*13c30*/  IADD3.X R10, R8, c[0x0][0x16c], RZ, P2, !PT ;  /* 0x00005b00080a7a10 */ /* 0x000fe400017fe4ff */
[----:B---3--:R-:W-:Y:S01]  /*13c40*/  IADD3 R11, P1, R26, c[0x0][0x168], RZ ;  /* 0x00005a001a0b7a10 */ /* 0x008fe20007f3e0ff */
[----:B------:R-:W-:Y:S01]  /*13c50*/  STL [R1+0x10ac], R13 ;  /* 0x0010ac0d01007387 */ /* 0x000fe20000100800 */
[----:B------:R-:W-:Y:S02]  /*13c60*/  IADD3 R8, P2, R24, c[0x0][0x168], RZ ;  /* 0x00005a0018087a10 */ /* 0x000fe40007f5e0ff */
[----:B------:R-:W-:Y:S01]  /*13c70*/  IADD3.X R6, R6, c[0x0][0x16c], RZ, P4, !PT ;  /* 0x00005b0006067a10 */ /* 0x000fe200027fe4ff */
        /* <DEDUP_REMOVED lines=8> */
[----:B---3--:R-:W-:Y:S01]  /*13d00*/  IADD3.X R6, R3, c[0x0][0x16c], RZ, P3, !PT ;  /* 0x00005b0003067a10 */ /* 0x008fe20001ffe4ff */
[----:B------:R-:W-:Y:S01]  /*13d10*/  STL [R1+0x10c4], R10 ;  /* 0x0010c40a01007387 */ /* 0x000fe20000100800 */
[----:B------:R-:W-:Y:S02]  /*13d20*/  IADD3.X R3, R7, c[0x0][0x16c], RZ, P2, !PT ;  /* 0x00005b0007037a10 */ /* 0x000fe400017fe4ff */
[----:B------:R-:W-:Y:S01]  /*13d30*/  IADD3.X R2, R5, c[0x0][0x16c], RZ, P4, !PT ;  /* 0x00005b0005027a10 */ /* 0x000fe200027fe4ff */
[----:B------:R-:W-:Y:S04]  /*13d40*/  STL [R1+0x10a0], R8 ;  /* 0x0010a00801007387 */ /* 0x000fe80000100800 */
[----:B------:R-:W-:Y:S04]  /*13d50*/  STL [R1+0x10a8], R6 ;  /* 0x0010a80601007387 */ /* 0x000fe80000100800 */
[----:B------:R1:W-:Y:S04]  /*13d60*/  STL [R1+0x10b0], R4 ;  /* 0x0010b00401007387 */ /* 0x0003e80000100800 */
[----:B------:R-:W-:Y:S04]  /*13d70*/  STL [R1+0x10b8], R3 ;  /* 0x0010b80301007387 */ /* 0x000fe80000100800 */
[----:B------:R2:W-:Y:S04]  /*13d80*/  STL [R1+0x10c0], R2 ;  /* 0x0010c00201007387 */ /* 0x0005e80000100800 */
[----:B-1----:R-:W1:Y:S04]  /*13d90*/  S2R R4, SR_TID.X ;  /* 0x0000000000047919 */ /* 0x002e680000002100 */
[----:B------:R3:W-:Y:S04]  /*13da0*/  STL [R1+0x7c], RZ ;  /* 0x00007cff01007387 */ /* 0x0007e80000100800 */
[----:B--2---:R-:W2:Y:S04]  /*13db0*/  S2R R2, SR_TID.X ;  /* 0x0000000000027919 */ /* 0x004ea80000002100 */
        /* <DEDUP_REMOVED lines=18> */
[----:B--2---:R-:W-:-:S03]  /*13ee0*/  LOP3.LUT R3, R2, 0x3, RZ, 0xc0, !PT ;  /* 0x0000000302037812 */ /* 0x004fc600078ec0ff */
[----:B------:R3:W-:Y:S01]  /*13ef0*/  STL [R1+0x808], RZ ;  /* 0x000808ff01007387 */ /* 0x0007e20000100800 */
[----:B-1----:R-:W-:-:S03]  /*13f00*/  SHF.R.U32.HI R2, RZ, 0x1, R4 ;  /* 0x00000001ff027819 */ /* 0x002fc60000011604 */
[----:B------:R3:W-:Y:S04]  /*13f10*/  STL [R1+0x80c], RZ ;  /* 0x00080cff01007387 */ /* 0x0007e80000100800 */
[----:B------:R3:W-:Y:S04]  /*13f20*/  STL [R1+0x7e0], RZ ;  /* 0x0007e0ff01007387 */ /* 0x0007e80000100800 */
[----:B------:R3:W-:Y:S04]  /*13f30*/  STL [R1+0x7e4], RZ ;  /* 0x0007e4ff01007387 */ /* 0x0007e80000100800 */
[----:B------:R3:W-:Y:S01]  /*13f40*/  STL [R1+0x7e8], RZ ;  /* 0x0007e8ff01007387 */ /* 0x0007e20000100800 */
[----:B------:R-:W-:-:S03]  /*13f50*/  LOP3.LUT R2, R2, 0xc0, RZ, 0xc0, !PT ;  /* 0x000000c002027812 */ /* 0x000fc600078ec0ff */
[----:B------:R3:W-:Y:S04]  /*13f60*/  STL [R1+0x7ec], RZ ;  /* 0x0007ecff01007387 */ /* 0x0007e80000100800 */
[----:B------:R3:W-:Y:S04]  /*13f70*/  STL [R1+0x820], RZ ;  /* 0x000820ff01007387 */ /* 0x0007e80000100800 */
[----:B------:R3:W-:Y:S01]  /*13f80*/  STL [R1+0x824], RZ ;  /* 0x000824ff01007387 */ /* 0x0007e20000100800 */
[----:B------:R-:W-:-:S03]  /*13f90*/  IMAD R3, R3, 0x820, RZ ;  /* 0x0000082003037824 */ /* 0x000fc600078e02ff */
[----:B------:R3:W-:Y:S01]  /*13fa0*/  STL [R1+0x828], RZ ;  /* 0x000828ff01007387 */ /* 0x0007e20000100800 */
[----:B------:R-:W-:-:S03]  /*13fb0*/  LOP3.LUT R2, R2, 0x1c, R4, 0xf8, !PT ;  /* 0x0000001c02027812 */ /* 0x000fc600078ef804 */
[----:B------:R3:W-:Y:S04]  /*13fc0*/  STL [R1+0x82c], RZ ;  /* 0x00082cff01007387 */ /* 0x0007e80000100800 */
[----:B------:R3:W-:Y:S04]  /*13fd0*/  STL [R1+0x6e0], RZ ;  /* 0x0006e0ff01007387 */ /* 0x0007e80000100800 */
[----:B------:R3:W-:Y:S04]  /*13fe0*/  STL [R1+0x6e4], RZ ;  /* 0x0006e4ff01007387 */ /* 0x0007e80000100800 */
[----:B------:R3:W-:Y:S01]  /*13ff0*/  STL [R1+0x6e8], RZ ;  /* 0x0006e8ff01007387 */ /* 0x0007e20000100800 */
[----:B------:R-:W-:-:S03]  /*14000*/  LOP3.LUT R2, R3, R2, RZ, 0x3c, !PT ;  /* 0x0000000203027212 */ /* 0x000fc600078e3cff */
[----:B------:R3:W-:Y:S01]  /*14010*/  STL [R1+0x6ec], RZ ;  /* 0x0006ecff01007387 */ /* 0x0007e20000100800 */
[----:B------:R-:W-:-:S03]  /*14020*/  IADD3 R3, R0, -0x2, RZ ;  /* 0xfffffffe00037810 */ /* 0x000fc60007ffe0ff */
[----:B------:R3:W-:Y:S01]  /*14030*/  STL [R1+0x830], RZ ;  /* 0x000830ff01007387 */ /* 0x0007e20000100800 */
[----:B------:R-:W-:-:S03]  /*14040*/  LOP3.LUT R0, R28, 0x40, RZ, 0x3c, !PT ;  /* 0x000000401c007812 */ /* 0x000fc600078e3cff */
[----:B------:R3:W-:Y:S04]  /*14050*/  STL [R1+0x834], RZ ;  /* 0x000834ff01007387 */ /* 0x0007e80000100800 */
[----:B------:R3:W-:Y:S04]  /*14060*/  STL [R1+0x838], RZ ;  /* 0x000838ff01007387 */ /* 0x0007e80000100800 */
[----:B------:R3:W-:Y:S04]  /*14070*/  STL [R1+0x83c], RZ ;  /* 0x00083cff01007387 */ /* 0x0007e80000100800 */
[----:B------:R3:W-:Y:S04]  /*14080*/  STL [R1+0x810], RZ ;  /* 0x000810ff01007387 */ /* 0x0007e80000100800 */
[----:B------:R3:W-:Y:S04]  /*14090*/  STL [R1+0x814], RZ ;  /* 0x000814ff01007387 */ /* 0x0007e80000100800 */
[----:B------:R3:W-:Y:S04]  /*140a0*/  STL [R1+0x818], RZ ;  /* 0x000818ff01007387 */ /* 0x0007e80000100800 */
[----:B------:R3:W-:Y:S04]  /*140b0*/  STL [R1+0x81c], RZ ;  /* 0x00081cff01007387 */ /* 0x0007e80000100800 */
[----:B------:R3:W5:Y:S04]  /*140c0*/  LDL.LU R28, [R1+0x1200] ;  /* 0x00120000011c7983 */ /* 0x0007680000300800 */
[----:B------:R3:W-:Y:S01]  /*140d0*/  STL [R1+0x11cc], R0 ;  /* 0x0011cc0001007387 */ /* 0x0007e20000100800 */
[----:B------:R-:W-:-:S02]  /*140e0*/  IADD3.X R29, R9, c[0x0][0x164], RZ, P0, !PT ;  /* 0x00005900091d7a10 */ /* 0x000fc400007fe4ff */
[----:B------:R-:W-:Y:S02]  /*140f0*/  LOP3.LUT R2, R2, 0x20, RZ, 0x3c, !PT ;  /* 0x0000002002027812 */ /* 0x000fe400078e3cff */
.L_x_2:
[----:B---3--:R-:W2:Y:S01]  /*14100*/  LDL.LU R0, [R1+0xeb4] ;  /* 0x000eb40001007983 */ /* 0x008ea20000300800 */
[----:B------:R-:W-:-:S04]  /*14110*/  DEPBAR.LE SB0, 0x2 ;  /* 0x000080800000791a */ /* 0x000fc80000000000 */
[----:B------:R-:W3:Y:S04]  /*14120*/  LDL R4, [R1+0x10c8] ;  /* 0x0010c80001047983 */ /* 0x000ee80000100800 */
[----:B-1----:R-:W1:Y:S04]  /*14130*/  S2R R2, SR_TID.X ;  /* 0x0000000000027919 */ /* 0x002e680000002100 */
[----:B------:R-:W4:Y:S04]  /*14140*/  S2R R7, SR_TID.X ;  /* 0x0000000000077919 */ /* 0x000f280000002100 */
[----:B-----5:R-:W-:Y:S04]  /*14150*/  STL [R1+0x15dc], R28 ;  /* 0x0015dc1c01007387 */ /* 0x020fe80000100800 */
[----:B------:R3:W-:Y:S01]  /*14160*/  STL [R1+0x15d8], R29 ;  /* 0x0015d81d01007387 */ /* 0x0007e20000100800 */
[----:B-1----:R-:W-:-:S02]  /*14170*/  LOP3.LUT R3, R2, 0x3, RZ, 0xc0, !PT ;  /* 0x0000000302037812 */ /* 0x002fc400078ec0ff */
[----:B----4-:R-:W-:-:S03]  /*14180*/  SHF.R.U32.HI R2, RZ, 0x1, R7 ;  /* 0x00000001ff027819 */ /* 0x010fc60000011607 */
[----:B------:R-:W-:Y:S01]  /*14190*/  IMAD R6, R3, 0x820, RZ ;  /* 0x0000082003067824 */ /* 0x000fe200078e02ff */
[----:B------:R-:W-:-:S04]  /*141a0*/  LOP3.LUT R2, R2, 0xc0, RZ, 0xc0, !PT ;  /* 0x000000c002027812 */ /* 0x000fc800078ec0ff */
[C-C-:B------:R-:W-:Y:S02]  /*141b0*/  LOP3.LUT R5, R2.reuse, 0x1c, R7.reuse, 0xf8, !PT ;  /* 0x0000001c02057812 */ /* 0x140fe400078ef807 */
[----:B------:R-:W-:Y:S02]  /*141c0*/  LOP3.LUT R2, R2, 0x1c, R7, 0xf8, !PT ;  /* 0x0000001c02027812 */ /* 0x000fe400078ef807 */
[C---:B------:R-:W-:Y:S02]  /*141d0*/  LOP3.LUT R5, R6.reuse, R5, RZ, 0x3c, !PT ;  /* 0x0000000506057212 */ /* 0x040fe400078e3cff */
[----:B------:R-:W-:Y:S02]  /*141e0*/  LOP3.LUT R2, R6, R2, RZ, 0x3c, !PT ;  /* 0x0000000206027212 */ /* 0x000fe400078e3cff */
[----:B------:R-:W-:Y:S01]  /*141f0*/  LOP3.LUT R5, R5, 0x20, RZ, 0x3c, !PT ;  /* 0x0000002005057812 */ /* 0x000fe200078e3cff */
[----:B------:R-:W-:Y:S01]  /*14200*/  BAR.SYNC.DEFER_BLOCKING 0x0 ;  /* 0x0000000000007b1d */ /* 0x000fe20000010000 */
[----:B--2---:R-:W-:-:S04]  /*14210*/  IADD3 R0, R0, 0x1, RZ ;  /* 0x0000000100007810 */ /* 0x004fc80007ffe0ff */
[----:B------:R-:W-:-:S04]  /*14220*/  ISETP.GT.AND P0, PT, R0, 0x1, PT ;  /* 0x000000010000780c */ /* 0x000fc80003f04270 */
[----:B------:R-:W-:-:S05]  /*14230*/  SEL R3, R0, RZ, !P0 ;  /* 0x000000ff00037207 */ /* 0x000fca0004000000 */
[C---:B------:R-:W-:Y:S01]  /*14240*/  IMAD R2, R3.reuse, 0x20000, R2 ;  /* 0x0002000003027824 */ /* 0x040fe200078e0202 */
[----:B------:R-:W-:Y:S01]  /*14250*/  STL [R1+0xeb4], R3 ;  /* 0x000eb40301007387 */ /* 0x000fe20000100800 */
[C---:B------:R-:W-:Y:S02]  /*14260*/  IMAD R0, R3.reuse, 0x20000, R5 ;  /* 0x0002000003007824 */ /* 0x040fe400078e0205 */
[----:B---3--:R-:W-:Y:S01]  /*14270*/  IMAD R29, R3, 0x20000, R4 ;  /* 0x00020000031d7824 */ /* 0x008fe200078e0204 */
[----:B------:R-:W1:Y:S04]  /*14280*/  LDS R11, [R2] ;  /* 0x00000000020b7984 */ /* 0x000e680000000800 */
[----:B------:R-:W2:Y:S04]  /*14290*/  LDS R9, [R2+0x2000] ;  /* 0x0020000002097984 */ /* 0x000ea80000000800 */
[----:B------:R-:W3:Y:S04]  /*142a0*/  LDS R10, [R0] ;  /* 0x00000000000a7984 */ /* 0x000ee80000000800 */
[----:B------:R-:W4:Y:S04]  /*142b0*/  LDS R8, [R0+0x2000] ;  /* 0x0020000000087984 */ /* 0x000f280000000800 */
[----:B------:R-:W1:Y:S04]  /*142c0*/  LDS R15, [R2+0x100] ;  /* 0x00010000020f7984 */ /* 0x000e680000000800 */
[----:B------:R-:W2:Y:S04]  /*142d0*/  LDS R13, [R2+0x2100] ;  /* 0x00210000020d7984 */ /* 0x000ea80000000800 */
[----:B------:R-:W3:Y:S04]  /*142e0*/  LDS R14, [R0+0x100] ;  /* 0x00010000000e7984 */ /* 0x000ee80000000800 */
[----:B------:R-:W4:Y:S04]  /*142f0*/  LDS R12, [R0+0x2100] ;  /* 0x00210000000c7984 */ /* 0x000f280000000800 */
[----:B------:R-:W-:Y:S04]  /*14300*/  LDS R6, [R2+0x2200] ;  /* 0x0022000002067984 */ /* 0x000fe80000000800 */
[----:B------:R-:W4:Y:S04]  /*14310*/  LDS R7, [R0+0x2200] ;  /* 0x0022000000077984 */ /* 0x000f280000000800 */
[----:B------:R-:W-:Y:S04]  /*14320*/  LDS R4, [R2+0x200] ;  /* 0x0002000002047984 */ /* 0x000fe80000000800 */
[----:B------:R-:W4:Y:S04]  /*14330*/  LDS R5, [R0+0x200] ;  /* 0x0002000000057984 */ /* 0x000f280000000800 */
[----:B------:R-:W-:Y:S04]  /*14340*/  STL [R1+0x5b30], R3 ;  /* 0x005b300301007387 */ /* 0x000fe80000100800 */
[----:B------:R-:W-:Y:S04]  /*14350*/  STL [R1+0xd90], R29 ;  /* 0x000d901d01007387 */ /* 0x000fe80000100800 */
[----:B-1----:R-:W-:Y:S04]  /*14360*/  STL [R1+0x10], R11 ;  /* 0x0000100b01007387 */ /* 0x002fe80000100800 */
[----:B--2---:R-:W-:Y:S04]  /*14370*/  STL [R1+0x18], R9 ;  /* 0x0000180901007387 */ /* 0x004fe80000100800 */
[----:B---3--:R-:W-:Y:S04]  /*14380*/  STL [R1+0x14], R10 ;  /* 0x0000140a01007387 */ /* 0x008fe80000100800 */
[----:B----4-:R-:W-:Y:S04]  /*14390*/  STL [R1+0x1c], R8 ;  /* 0x00001c0801007387 */ /* 0x010fe80000100800 */
[----:B------:R-:W-:Y:S04]  /*143a0*/  STL [R1], R15 ;  /* 0x0000000f01007387 */ /* 0x000fe80000100800 */
[----:B------:R-:W-:Y:S04]  /*143b0*/  STL [R1+0x8], R13 ;  /* 0x0000080d01007387 */ /* 0x000fe80000100800 */
[----:B------:R-:W-:Y:S04]  /*143c0*/  STL [R1+0x4], R14 ;  /* 0x0000040e01007387 */ /* 0x000fe80000100800 */
[----:B------:R-:W-:Y:S04]  /*143d0*/  STL [R1+0xc], R12 ;  /* 0x00000c0c01007387 */ /* 0x000fe80000100800 */
[----:B------:R1:W-:Y:S04]  /*143e0*/  STL.64 [R1+0x5de0], R6 ;  /* 0x005de00601007387 */ /* 0x0003e80000100a00 */
[----:B------:R2:W-:Y:S04]  /*143f0*/  STL.64 [R1+0x5dd8], R4 ;  /* 0x005dd80401007387 */ /* 0x0005e80000100a00 */
[----:B------:R-:W-:Y:S01]  /*14400*/  LDS R22, [R2+0x2600] ;  /* 0x0026000002167984 */ /* 0x000fe20000000800 */
[----:B-1----:R-:W-:-:S03]  /*14410*/  IMAD.MOV.U32 R6, RZ, RZ, R13 ;  /* 0x000000ffff067224 */ /* 0x002fc600078e000d */
[----:B------:R-:W-:Y:S01]  /*14420*/  LDS R23, [R0+0x2600] ;  /* 0x0026000000177984 */ /* 0x000fe20000000800 */
[----:B------:R-:W-:Y:S02]  /*14430*/  IMAD.MOV.U32 R7, RZ, RZ, R12 ;  /* 0x000000ffff077224 */ /* 0x000fe400078e000c */
[----:B--2---:R-:W-:Y:S01]  /*14440*/  IMAD.MOV.U32 R4, RZ, RZ, R15 ;  /* 0x000000ffff047224 */ /* 0x004fe200078e000f */
[----:B------:R-:W-:Y:S01]  /*14450*/  LDS R20, [R2+0x600] ;  /* 0x0006000002147984 */ /* 0x000fe20000000800 */
[----:B------:R-:W-:-:S03]  /*14460*/  IMAD.MOV.U32 R5, RZ, RZ, R14 ;  /* 0x000000ffff057224 */ /* 0x000fc600078e000e */
        /* <DEDUP_REMOVED lines=9> */
[----:B------:R-:W-:Y:S04]  /*14500*/  LDS R10, [R2+0x2300] ;  /* 0x00230000020a7984 */ /* 0x000fe80000000800 */
[----:B------:R-:W1:Y:S04]  /*14510*/  LDS R11, [R0+0x2300] ;  /* 0x00230000000b7984 */ /* 0x000e680000000800 */
[----:B------:R-:W2:Y:S04]  /*14520*/  LDS R9, [R0+0x300] ;  /* 0x0003000000097984 */ /* 0x000ea80000000800 */
[----:B------:R-:W-:Y:S04]  /*14530*/  STL.64 [R1+0x5e20], R6 ;  /* 0x005e200601007387 */ /* 0x000fe80000100a00 */
[----:B------:R-:W-:Y:S04]  /*14540*/  STL.64 [R1+0x5e18], R4 ;  /* 0x005e180401007387 */ /* 0x000fe80000100a00 */
[----:B------:R-:W3:Y:S04]  /*14550*/  LDS R27, [R0+0x2700] ;  /* 0x00270000001b7984 */ /* 0x000ee80000000800 */
[----:B------:R-:W-:Y:S04]  /*14560*/  LDS R24, [R2+0x700] ;  /* 0x0007000002187984 */ /* 0x000fe80000000800 */
[----:B------:R-:W-:Y:S04]  /*14570*/  LDS R25, [R0+0x700] ;  /* 0x0007000000197984 */ /* 0x000fe80000000800 */
[----:B------:R-:W-:Y:S04]  /*14580*/  LDSM.16.M88.4 R4, [R29+0x42000] ;  /* 0x042000001d04783b */ /* 0x000fe80000000200 */
[----:B------:R-:W-:Y:S04]  /*14590*/  LDS R12, [R2+0x400] ;  /* 0x00040000020c7984 */ /* 0x000fe80000000800 */
[----:B------:R-:W-:Y:S04]  /*145a0*/  LDS R14, [R2+0x2400] ;  /* 0x00240000020e7984 */ /* 0x000fe80000000800 */
[----:B-1----:R-:W-:Y:S04]  /*145b0*/  STL.64 [R1+0x5dd0], R10 ;  /* 0x005dd00a01007387 */ /* 0x002fe80000100a00 */
[----:B--2---:R1:W-:Y:S04]  /*145c0*/  STL.64 [R1+0x5dc8], R8 ;  /* 0x005dc80801007387 */ /* 0x0043e80000100a00 */
[----:B------:R-:W-:Y:S04]  /*145d0*/  LDS R13, [R0+0x400] ;  /* 0x00040000000d7984 */ /* 0x000fe80000000800 */
[----:B------:R-:W-:Y:S04]  /*145e0*/  LDS R15, [R0+0x2400] ;  /* 0x00240000000f7984 */ /* 0x000fe80000000800 */
[----:B-1----:R-:W2:Y:S04]  /*145f0*/  LDL.LU.64 R8, [R1+0x510] ;  /* 0x0005100001087983 */ /* 0x002ea80000300a00 */
[----:B------:R-:W4:Y:S04]  /*14600*/  LDL.LU.64 R10, [R1+0x518] ;  /* 0x00051800010a7983 */ /* 0x000f280000300a00 */
[----:B------:R-:W-:Y:S04]  /*14610*/  LDS R16, [R2+0x500] ;  /* 0x0005000002107984 */ /* 0x000fe80000000800 */
[----:B------:R-:W-:Y:S04]  /*14620*/  LDS R18, [R2+0x2500] ;  /* 0x0025000002127984 */ /* 0x000fe80000000800 */
[----:B------:R-:W-:Y:S04]  /*14630*/  LDS R17, [R0+0x500] ;  /* 0x0005000000117984 */ /* 0x000fe80000000800 */
[----:B------:R-:W-:Y:S04]  /*14640*/  LDS R19, [R0+0x2500] ;  /* 0x0025000000137984 */ /* 0x000fe80000000800 */
[----:B----4-:R-:W-:Y:S04]  /*14650*/  STL.64 [R1+0x5df0], R10 ;  /* 0x005df00a01007387 */ /* 0x010fe80000100a00 */
[----:B--2---:R1:W-:Y:S04]  /*14660*/  STL.64 [R1+0x5de8], R8 ;  /* 0x005de80801007387 */ /* 0x0043e80000100a00 */
[----:B-1----:R-:W2:Y:S04]  /*14670*/  LDL.LU.64 R8, [R1+0x600] ;  /* 0x0006000001087983 */ /* 0x002ea80000300a00 */
[----:B------:R-:W4:Y:S04]  /*14680*/  LDL.LU.64 R10, [R1+0x608] ;  /* 0x00060800010a7983 */ /* 0x000f280000300a00 */
[----:B----4-:R-:W-:Y:S04]  /*14690*/  STL.64 [R1+0x5e10], R10 ;  /* 0x005e100a01007387 */ /* 0x010fe80000100a00 */
[----:B--2---:R1:W-:Y:S04]  /*146a0*/  STL.64 [R1+0x5e08], R8 ;  /* 0x005e080801007387 */ /* 0x0043e80000100a00 */
[----:B-1----:R-:W2:Y:S04]  /*146b0*/  LDL.LU.64 R8, [R1+0x6f0] ;  /* 0x0006f00001087983 */ /* 0x002ea80000300a00 */
[----:B------:R-:W2:Y:S04]  /*146c0*/  LDL.LU.64 R10, [R1+0x6f8] ;  /* 0x0006f800010a7983 */ /* 0x000ea80000300a00 */
[----:B------:R-:W-:Y:S04]  /*146d0*/  STL.64 [R1+0x5dc0], R22 ;  /* 0x005dc01601007387 */ /* 0x000fe80000100a00 */
[----:B------:R-:W-:Y:S04]  /*146e0*/  STL.64 [R1+0x5db8], R20 ;  /* 0x005db81401007387 */ /* 0x000fe80000100a00 */
[----:B------:R-:W1:Y:S04]  /*146f0*/  LDSM.16.M88.4 R20, [R29+0x40000] ;  /* 0x040000001d14783b */ /* 0x000e680000000200 */
[----:B------:R-:W-:Y:S04]  /*14700*/  STL [R1+0x57d8], R2 ;  /* 0x0057d80201007387 */ /* 0x000fe80000100800 */
[----:B---3--:R-:W-:Y:S04]  /*14710*/  STL.64 [R1+0x5db0], R26 ;  /* 0x005db01a01007387 */ /* 0x008fe80000100a00 */
[----:B-1----:R-:W-:Y:S04]  /*14720*/  STL.64 [R1+0x58], R22 ;  /* 0x0000581601007387 */ /* 0x002fe80000100a00 */
[----:B------:R1:W-:Y:S04]  /*14730*/  STL.64 [R1+0x5da8], R24 ;  /* 0x005da81801007387 */ /* 0x0003e80000100a00 */
[----:B-1----:R-:W3:Y:S04]  /*14740*/  LDL.LU.64 R24, [R1+0x210] ;  /* 0x0002100001187983 */ /* 0x002ee80000300a00 */
[----:B------:R-:W3:Y:S04]  /*14750*/  LDL.LU.64 R26, [R1+0x218] ;  /* 0x00021800011a7983 */ /* 0x000ee80000300a00 */
[----:B------:R-:W-:Y:S04]  /*14760*/  STL [R1+0x5870], R0 ;  /* 0x0058700001007387 */ /* 0x000fe80000100800 */
[----:B------:R-:W-:Y:S04]  /*14770*/  STL.64 [R1+0x40], R4 ;  /* 0x0000400401007387 */ /* 0x000fe80000100a00 */
[----:B------:R1:W-:Y:S04]  /*14780*/  STL.64 [R1+0x48], R6 ;  /* 0x0000480601007387 */ /* 0x0003e80000100a00 */
[----:B-1----:R-:W2:Y:S04]  /*14790*/  LDL.LU.64 R6, [R1+0x5e20] ;  /* 0x005e200001067983 */ /* 0x002ea80000300a00 */
[----:B------:R-:W2:Y:S04]  /*147a0*/  LDL.LU.64 R4, [R1+0x5e18] ;  /* 0x005e180001047983 */ /* 0x000ea80000300a00 */
[----:B------:R-:W-:Y:S01]  /*147b0*/  STL [R1+0x5d50], R29 ;  /* 0x005d501d01007387 */ /* 0x000fe20000100800 */
[-C--:B--2---:R-:W-:Y:S03]  /*147c0*/  HMMA.1688.F32.TF32 R4, R4, R20.reuse, R8 ;  /* 0x000000140404723c */ /* 0x084fe60000081008 */
[----:B------:R-:W2:Y:S04]  /*147d0*/  LDL.LU.64 R10, [R1+0x5e10] ;  /* 0x005e1000010a7983 */ /* 0x000ea80000300a00 */
[----:B------:R-:W2:Y:S11]  /*147e0*/  LDL.LU.64 R8, [R1+0x5e08] ;  /* 0x005e080001087983 */ /* 0x000eb60000300a00 */
[----:B------:R-:W-:Y:S05]  /*147f0*/  @!UPT UIADD3 URZ, URZ, URZ, URZ ;  /* 0x0000003f3f3ff290 */ /* 0x000fea000fffe03f */
[----:B------:R-:W-:Y:S04]  /*14800*/  STL.64 [R1+0x3b0], R4 ;  /* 0x0003b00401007387 */ /* 0x000fe80000100a00 */
[----:B------:R1:W-:Y:S04]  /*14810*/  STL.64 [R1+0x3b8], R6 ;  /* 0x0003b80601007387 */ /* 0x0003e80000100a00 */
[----:B-1----:R-:W2:Y:S04]  /*14820*/  LDL.LU.64 R6, [R1+0x5e00] ;  /* 0x005e000001067983 */ /* 0x002ea80000300a00 */
[----:B------:R-:W2:Y:S02]  /*14830*/  LDL.LU.64 R4, [R1+0x5df8] ;  /* 0x005df80001047983 */ /* 0x000ea40000300a00 */
[-C--:B--2---:R-:W-:Y:S02]  /*14840*/  HMMA.1688.F32.TF32 R4, R4, R20.reuse, R8 ;  /* 0x000000140404723c */ /* 0x084fe40000081008 */
[----:B------:R-:W2:Y:S04]  /*14850*/  LDL.LU.64 R10, [R1+0x5df0] ;  /* 0x005df000010a7983 */ /* 0x000ea80000300a00 */
[----:B------:R-:W2:Y:S11]  /*14860*/  LDL.LU.64 R8, [R1+0x5de8] ;  /* 0x005de80001087983 */ /* 0x000eb60000300a00 */
[----:B------:R-:W-:Y:S06]  /*14870*/  @!UPT UIADD3 URZ, URZ, URZ, URZ ;  /* 0x0000003f3f3ff290 */ /* 0x000fec000fffe03f */
[----:B------:R-:W-:Y:S04]  /*14880*/  STL.64 [R1+0x470], R4 ;  /* 0x0004700401007387 */ /* 0x000fe80000100a00 */
[----:B------:R1:W-:Y:S04]  /*14890*/  STL.64 [R1+0x478], R6 ;  /* 0x0004780601007387 */ /* 0x0003e80000100a00 */
[----:B-1----:R-:W2:Y:S04]  /*148a0*/  LDL.LU.64 R6, [R1+0x5de0] ;  /* 0x005de00001067983 */ /* 0x002ea80000300a00 */
[----:B------:R-:W2:Y:S02]  /*148b0*/  LDL.LU.64 R4, [R1+0x5dd8] ;  /* 0x005dd80001047983 */ /* 0x000ea40000300a00 */
[----:B--2---:R-:W-:Y:S11]  /*148c0*/  HMMA.1688.F32.TF32 R8, R4, R20, R8 ;  /* 0x000000140408723c */ /* 0x004ff60000081008 */
[----:B------:R-:W-:Y:S11]  /*148d0*/  @!UPT UIADD3 URZ, URZ, URZ, URZ ;  /* 0x0000003f3f3ff290 */ /* 0x000ff6000fffe03f */
[----:B------:R-:W-:Y:S01]  /*148e0*/  @!UPT UIADD3 URZ, URZ, URZ, URZ ;  /* 0x0000003f3f3ff290 */ /* 0x000fe2000fffe03f */
[----:B------:R-:W-:Y:S04]  /*148f0*/  STL.64 [R1+0x490], R8 ;  /* 0x0004900801007387 */ /* 0x000fe80000100a00 */
[----:B------:R1:W-:Y:S04]  /*14900*/  STL.64 [R1+0x498], R10 ;  /* 0x0004980a01007387 */ /* 0x0003e80000100a00 */
[----:B-1----:R-:W2:Y:S04]  /*14910*/  LDL.LU.64 R10, [R1+0x5dd0] ;  /* 0x005dd000010a7983 */ /* 0x002ea80000300a00 */
[----:B------:R-:W4:Y:S04]  /*14920*/  LDL.LU.64 R8, [R1+0x5dc8] ;  /* 0x005dc80001087983 */ /* 0x000f280000300a00 */
[----:B------:R-:W-:Y:S04]  /*14930*/  STL.64 [R1+0x5d68], R6 ;  /* 0x005d680601007387 */ /* 0x000fe80000100a00 */
[----:B------:R1:W-:Y:S04]  /*14940*/  STL.64 [R1+0x5d60], R4 ;  /* 0x005d600401007387 */ /* 0x0003e80000100a00 */
[----:B-1----:R-:W4:Y:S04]  /*14950*/  LDL.LU.64 R4, [R1+0x420] ;  /* 0x0004200001047983 */ /* 0x002f280000300a00 */
[----:B------:R-:W4:Y:S01]  /*14960*/  LDL.LU.64 R6, [R1+0x428] ;  /* 0x0004280001067983 */ /* 0x000f220000300a00 */
[----:B------:R-:W-:-:S02]  /*14970*/  IMAD.MOV.U32 R2, RZ, RZ, R20 ;  /* 0x000000ffff027224 */ /* 0x000fc400078e0014 */
[----:B------:R-:W-:Y:S01]  /*14980*/  IMAD.MOV.U32 R0, RZ, RZ, R21 ;  /* 0x000000ffff007224 */ /* 0x000fe200078e0015 */
[----:B--2---:R-:W-:Y:S04]  /*14990*/  STL [R1+0x5d5c], R10 ;  /* 0x005d5c0a01007387 */ /* 0x004fe80000100800 */
[----:B------:R-:W-:Y:S01]  /*149a0*/  STL [R1+0x5d58], R11 ;  /* 0x005d580b01007387 */ /* 0x000fe20000100800 */
[-C--:B----4-:R-:W-:Y:S11]  /*149b0*/  HMMA.1688.F32.TF32 R4, R8, R20.reuse, R4 ;  /* 0x000000140804723c */ /* 0x090ff60000081004 */
[----:B------:R-:W-:Y:S11]  /*149c0*/  @!UPT UIADD3 URZ, URZ, URZ, URZ ;  /* 0x0000003f3f3ff290 */ /* 0x000ff6000fffe03f */
[----:B------:R-:W-:Y:S01]  /*149d0*/  @!UPT UIADD3 URZ, URZ, URZ, URZ ;  /* 0x0000003f3f3ff290 */ /* 0x000fe2000fffe03f */
[----:B------:R-:W-:Y:S04]  /*149e0*/  STL.64 [R1+0x4a0], R4 ;  /* 0x0004a00401007387 */ /* 0x000fe80000100a00 */
[----:B------:R3:W-:Y:S04]  /*149f0*/  STL.64 [R1+0x4a8], R6 ;  /* 0x0004a80601007387 */ /* 0x0007e80000100a00 */
[----:B------:R1:W-:Y:S01]  /*14a00*/  STL.64 [R1+0x5d80], R8 ;  /* 0x005d800801007387 */ /* 0x0003e20000100a00 */
[----:B---3--:R-:W-:Y:S11]  /*14a10*/  HMMA.1688.F32.TF32 R4, R12, R20, R24 ;  /* 0x000000140c04723c */ /* 0x008ff60000081018 */
[----:B------:R-:W-:Y:S11]  /*14a20*/  @!UPT UIADD3 URZ, URZ, URZ, URZ ;  /* 0x0000003f3f3ff290 */ /* 0x000ff6000fffe03f */
[----:B------:R-:W-:Y:S01]  /*14a30*/  @!UPT UIADD3 URZ, URZ, URZ, URZ ;  /* 0x0000003f3f3ff290 */ /* 0x000fe2000fffe03f */
[----:B------:R2:W-:Y:S04]  /*14a40*/  STL.64 [R1+0x590], R4 ;  /* 0x0005900401007387 */ /* 0x0005e80000100a00 */
[----:B------:R-:W-:Y:S04]  /*14a50*/  STL.64 [R1+0x598], R6 ;  /* 0x0005980601007387 */ /* 0x000fe80000100a00 */
[----:B------:R-:W3:Y:S04]  /*14a60*/  LDL.LU.64 R20, [R1+0x1e0] ;  /* 0x0001e00001147983 */ /* 0x000ee80000300a00 */
[----:B------:R-:W3:Y:S04]  /*14a70*/  LDL.LU.64 R22, [R1+0x1e8] ;  /* 0x0001e80001167983 */ /* 0x000ee80000300a00 */
[----:B-1----:R-:W4:Y:S04]  /*14a80*/  LDL.LU.64 R8, [R1+0x910] ;  /* 0x0009100001087983 */ /* 0x002f280000300a00 */
[----:B------:R-:W2:Y:S04]  /*14a90*/  LDL.LU.64 R10, [R1+0x918] ;  /* 0x00091800010a7983 */ /* 0x000ea80000300a00 */
[----:B--2---:R-:W-:Y:S04]  /*14aa0*/  STL.64 [R1+0x5d90], R10 ;  /* 0x005d900a01007387 */ /* 0x004fe80000100a00 */
[----:B----4-:R1:W-:Y:S04]  /*14ab0*/  STL.64 [R1+0x5d88], R8 ;  /* 0x005d880801007387 */ /* 0x0103e80000100a00 */
[----:B------:R-:W2:Y:S04]  /*14ac0*/  LDL.LU.64 R24, [R1+0x1c0] ;  /* 0x0001c00001187983 */ /* 0x000ea80000300a00 */
[----:B------:R-:W2:Y:S04]  /*14ad0*/  LDL.LU.64 R26, [R1+0x1c8] ;  /* 0x0001c800011a7983 */ /* 0x000ea80000300a00 */
[----:B------:R-:W4:Y:S01]  /*14ae0*/  LDL.LU.64 R4, [R1+0x5f0] ;  /* 0x0005f00001047983 */ /* 0x000f220000300a00 */
[----:B-1----:R-:W-:-:S02]  /*14af0*/  IMAD.MOV.U32 R8, RZ, RZ, R2 ;  /* 0x000000ffff087224 */ /* 0x002fc400078e0002 */
[----:B------:R-:W-:Y:S01]  /*14b00*/  IMAD.MOV.U32 R9, RZ, RZ, R0 ;  /* 0x000000ffff097224 */ /* 0x000fe200078e0000 */
[----:B------:R-:W2:Y:S06]  /*14b10*/  LDL.LU.64 R6, [R1+0x5f8] ;  /* 0x0005f80001067983 */ /* 0x000eac0000300a00 */
[-C--:B---3--:R-:W-:Y:S01]  /*14b20*/  HMMA.1688.F32.TF32 R20, R16, R8.reuse, R20 ;  /* 0x000000081014723c */ /* 0x088fe20000081014 */
[----:B--2---:R1:W-:Y:S04]  /*14b30*/  STL.64 [R1+0x5d78], R6 ;  /* 0x005d780601007387 */ /* 0x0043e80000100a00 */
[----:B----4-:R2:W-:Y:S04]  /*14b40*/  STL.64 [R1+0x5d70], R4 ;  /* 0x005d700401007387 */ /* 0x0105e80000100a00 */
[----:B-1----:R-:W3:Y:S04]  /*14b50*/  LDL.64 R6, [R1+0x18] ;  /* 0x0000180001067983 */ /* 0x002ee80000100a00 */
[----:B--2---:R-:W2:Y:S04]  /*14b60*/  LDL.64 R4, [R1+0x10] ;  /* 0x0000100001047983 */ /* 0x004ea80000100a00 */
[----:B---3--:R-:W-:Y:S04]  /*14b70*/  STL.64 [R1+0x5da0], R6 ;  /* 0x005da00601007387 */ /* 0x008fe80000100a00 */
[----:B--2---:R1:W-:Y:S04]  /*14b80*/  STL.64 [R1+0x5d98], R4 ;  /* 0x005d980401007387 */ /* 0x0043e80000100a00 */
[----:B-1----:R-:W2:Y:S04]  /*14b90*/  LDL.LU.64 R4, [R1+0xc0] ;  /* 0x0000c00001047983 */ /* 0x002ea80000300a00 */
[----:B------:R-:W2:Y:S04]  /*14ba0*/  LDL.LU.64 R6, [R1+0xc8] ;  /* 0x0000c80001067983 */ /* 0x000ea80000300a00 */
[----:B------:R1:W-:Y:S04]  /*14bb0*/  STL.64 [R1+0x5d48], R14 ;  /* 0x005d480e01007387 */ /* 0x0003e80000100a00 */
[----:B------:R3:W-:Y:S04]  /*14bc0*/  STL.64 [R1+0x5d40], R12 ;  /* 0x005d400c01007387 */ /* 0x0007e80000100a00 */
[----:B-1----:R-:W4:Y:S04]  /*14bd0*/  LDL.64 R14, [R1+0x8] ;  /* 0x00000800010e7983 */ /* 0x002f280000100a00 */
[----:B---3--:R-:W4:Y:S04]  /*14be0*/  LDL.64 R12, [R1] ;  /* 0x00000000010c7983 */ /* 0x008f280000100a00 */
[----:B------:R-:W-:Y:S04]  /*14bf0*/  STL.64 [R1+0x680], R20 ;  /* 0x0006801401007387 */ /* 0x000fe80000100a00 */
[----:B------:R1:W-:Y:S04]  /*14c00*/  STL.64 [R1+0x688], R22 ;  /* 0x0006881601007387 */ /* 0x0003e80000100a00 */
[----:B-1----:R-:W3:Y:S04]  /*14c10*/  LDL.LU.64 R22, [R1+0x5dc0] ;  /* 0x005dc00001167983 */ /* 0x002ee80000300a00 */
[----:B------:R-:W3:Y:S04]  /*14c20*/  LDL.LU.64 R20, [R1+0x5db8] ;  /* 0x005db80001147983 */ /* 0x000ee80000300a00 */
[----:B------:R-:W-:Y:S04]  /*14c30*/  STL.64 [R1+0x5d38], R18 ;  /* 0x005d381201007387 */ /* 0x000fe80000100a00 */
[----:B------:R1:W-:Y:S04]  /*14c40*/  STL.64 [R1+0x5d30], R16 ;  /* 0x005d301001007387 */ /* 0x0003e80000100a00 */
[----:B-1----:R-:W2:Y:S01]  /*14c50*/  LDL.LU.64 R16, [R1+0x40] ;  /* 0x0000400001107983 */ /* 0x002ea20000300a00 */
[-C--:B---3--:R-:W-:Y:S11]  /*14c60*/  HMMA.1688.F32.TF32 R24, R20, R8.reuse, R24 ;  /* 0x000000081418723c */ /* 0x088ff60000081018 */
[----:B------:R-:W-:Y:S11]  /*14c70*/  @!UPT UIADD3 URZ, URZ, URZ, URZ ;  /* 0x0000003f3f3ff290 */ /* 0x000ff6000fffe03f */
[----:B------:R-:W-:Y:S01]  /*14c80*/  @!UPT UIADD3 URZ, URZ, URZ, URZ ;  /* 0x0000003f3f3ff290 */ /* 0x000fe2000fffe03f */
[----:B------:R-:W-:Y:S04]  /*14c90*/  STL.64 [R1+0x7b0], R24 ;  /* 0x0007b01801007387 */ /* 0x000fe80000100a00 */
[----:B------:R1:W-:Y:S04]  /*14ca0*/  STL.64 [R1+0x7b8], R26 ;  /* 0x0007b81a01007387 */ /* 0x0003e80000100a00 */
[----:B-1----:R-:W2:Y:S04]  /*14cb0*/  LDL.LU.64 R26, [R1+0x5db0] ;  /* 0x005db000011a7983 */ /* 0x002ea80000300a00 */
[----:B------:R-:W2:Y:S04]  /*14cc0*/  LDL.LU.64 R24, [R1+0x5da8] ;  /* 0x005da80001187983 */ /* 0x000ea80000300a00 */
[----:B------:R-:W-:Y:S04]  /*14cd0*/  STL.64 [R1+0x5d28], R22 ;  /* 0x005d281601007387 */ /* 0x000fe80000100a00 */
[----:B------:R1:W-:Y:S04]  /*14ce0*/  STL.64 [R1+0x5d20], R20 ;  /* 0x005d201401007387 */ /* 0x0003e80000100a00 */
[----:B-1----:R-:W3:Y:S04]  /*14cf0*/  LDL.LU.64 R20, [R1+0x500] ;  /* 0x0005000001147983 */ /* 0x002ee80000300a00 */
[----:B------:R-:W3:Y:S01]  /*14d00*/  LDL.LU.64 R22, [R1+0x508] ;  /* 0x0005080001167983 */ /* 0x000ee20000300a00 */
[----:B--2---:R-:W-:Y:S03]  /*14d10*/  HMMA.1688.F32.TF32 R8, R24, R8, R4 ;  /* 0x000000081808723c */ /* 0x004fe60000081004 */
[----:B------:R-:W2:Y:S04]  /*14d20*/  LDL.LU.64 R6, [R1+0x5da0] ;  /* 0x005da00001067983 */ /* 0x000ea80000300a00 */
[----:B------:R-:W2:Y:S11]  /*14d30*/  LDL.LU.64 R4, [R1+0x5d98] ;  /* 0x005d980001047983 */ /* 0x000eb60000300a00 */
[----:B------:R-:W-:Y:S05]  /*14d40*/  @!UPT UIADD3 URZ, URZ, URZ, URZ ;  /* 0x0000003f3f3ff290 */ /* 0x000fea000fffe03f */
[----:B------:R-:W-:Y:S01]  /*14d50*/  STL.64 [R1+0x9d0], R8 ;  /* 0x0009d00801007387 */ /* 0x000fe20000100a00 */
[----:B------:R-:W-:-:S03]  /*14d60*/  IMAD.MOV.U32 R28, RZ, RZ, R11 ;  /* 0x000000ffff1c7224 */ /* 0x000fc600078e000b */
[----:B------:R1:W-:Y:S04]  /*14d70*/  STL [R1+0x9d8], R10 ;  /* 0x0009d80a01007387 */ /* 0x0003e80000100800 */
[----:B-1----:R-:W2:Y:S04]  /*14d80*/  LDL.LU.64 R10, [R1+0x5d90] ;  /* 0x005d9000010a7983 */ /* 0x002ea80000300a00 */
[----:B------:R-:W2:Y:S04]  /*14d90*/  LDL.LU.64 R8, [R1+0x5d88] ;  /* 0x005d880001087983 */ /* 0x000ea80000300a00 */
[----:B------:R-:W-:Y:S04]  /*14da0*/  STL [R1+0x5d54], R27 ;  /* 0x005d541b01007387 */ /* 0x000fe80000100800 */
[----:B------:R-:W-:Y:S01]  /*14db0*/  STL [R1+0x4f08], R28 ;  /* 0x004f081c01007387 */ /* 0x000fe20000100800 */
[----:B--2---:R-:W-:Y:S11]  /*14dc0*/  HMMA.1688.F32.TF32 R8, R4, R16, R8 ;  /* 0x000000100408723c */ /* 0x004ff60000081008 */
[----:B------:R-:W-:Y:S11]  /*14dd0*/  @!UPT UIADD3 URZ, URZ, URZ, URZ ;  /* 0x0000003f3f3ff290 */ /* 0x000ff6000fffe03f */
[----:B------:R-:W-:Y:S01]  /*14de0*/  @!UPT UIADD3 URZ, URZ, URZ, URZ ;  /* 0x0000003f3f3ff290 */ /* 0x000fe2000fffe03f */
[----:B------:R1:W-:Y:S04]  /*14df0*/  STL.64 [R1+0x3a0], R8 ;  /* 0x0003a00801007387 */ /* 0x0003e80000100a00 */
[----:B------:R2:W-:Y:S04]  /*14e00*/  STL.64 [R1+0x3a8], R10 ;  /* 0x0003a80a01007387 */ /* 0x0005e80000100a00 */
[----:B-1----:R-:W3:Y:S01]  /*14e10*/  LDL.LU.64 R8, [R1+0x5d80] ;  /* 0x005d800001087983 */ /* 0x002ee20000300a00 */
[----:B--2---:R-:W-:-:S03]  /*14e20*/  IMAD.MOV.U32 R10, RZ, RZ, R4 ;  /* 0x000000ffff0a7224 */ /* 0x004fc600078e0004 */
[----:B------:R-:W4:Y:S01]  /*14e30*/  LDL.LU.64 R6, [R1+0x5d78] ;  /* 0x005d780001067983 */ /* 0x000f220000300a00 */
[----:B------:R-:W-:-:S03]  /*14e40*/  IMAD.MOV.U32 R11, RZ, RZ, R5 ;  /* 0x000000ffff0b7224 */ /* 0x000fc600078e0005 */
[----:B------:R-:W4:Y:S02]  /*14e50*/  LDL.LU.64 R4, [R1+0x5d70] ;  /* 0x005d700001047983 */ /* 0x000f240000300a00 */
[----:B----4-:R-:W-:Y:S11]  /*14e60*/  HMMA.1688.F32.TF32 R4, R12, R16, R4 ;  /* 0x000000100c04723c */ /* 0x010ff60000081004 */
[----:B------:R-:W-:Y:S11]  /*14e70*/  @!UPT UIADD3 URZ, URZ, URZ, URZ ;  /* 0x0000003f3f3ff290 */ /* 0x000ff6000fffe03f */
[----:B------:R-:W-:Y:S01]  /*14e80*/  @!UPT UIADD3 URZ, URZ, URZ, URZ ;  /* 0x0000003f3f3ff290 */ /* 0x000fe2000fffe03f */
[----:B------:R-:W-:Y:S04]  /*14e90*/  STL.64 [R1+0x460], R4 ;  /* 0x0004600401007387 */ /* 0x000fe80000100a00 */
[----:B------:R1:W-:Y:S04]  /*14ea0*/  STL.64 [R1+0x468], R6 ;  /* 0x0004680601007387 */ /* 0x0003e80000100a00 */
[----:B-1----:R-:W3:Y:S04]  /*14eb0*/  LDL.LU.64 R6, [R1+0x5d68] ;  /* 0x005d680001067983 */ /* 0x002ee80000300a00 */
[----:B------:R-:W3:Y:S01]  /*14ec0*/  LDL.LU.64 R4, [R1+0x5d60] ;  /* 0x005d600001047983 */ /* 0x000ee20000300a00 */
[----:B------:R-:W-:-:S02]  /*14ed0*/  IMAD.MOV.U32 R28, RZ, RZ, R12 ;  /* 0x000000ffff1c7224 */ /* 0x000fc400078e000c */
[----:B------:R-:W-:Y:S02]  /*14ee0*/  IMAD.MOV.U32 R3, RZ, RZ, R13 ;  /* 0x000000ffff037224 */ /* 0x000fe400078e000d */
[----:B------:R-:W-:Y:S01]  /*14ef0*/  IMAD.MOV.U32 R2, RZ, RZ, R14 ;  /* 0x000000ffff027224 */ /* 0x000fe200078e000e */
[----:B------:R-:W2:Y:S01]  /*14f00*/  LDL.LU.64 R12, [R1+0x410] ;  /* 0x00041000010c7983 */ /* 0x000ea20000300a00 */
[----:B------:R-:W-:-:S03]  /*14f10*/  IMAD.MOV.U32 R0, RZ, RZ, R15 ;  /* 0x000000ffff007224 */ /* 0x000fc600078e000f */
[----:B------:R-:W2:Y:S01]  /*14f20*/  LDL.LU.64 R14, [R1+0x418] ;  /* 0x00041800010e7983 */ /* 0x000ea20000300a00 */
[----:B------:R-:W-:Y:S02]  /*14f30*/  IMAD.MOV.U32 R27, RZ, RZ, R16 ;  /* 0x000000ffff1b7224 */ /* 0x000fe400078e0010 */
[----:B------:R-:W-:Y:S01]  /*14f40*/  IMAD.MOV.U32 R29, RZ, RZ, R17 ;  /* 0x000000ffff1d7224 */ /* 0x000fe200078e0011 */
[----:B---3--:R-:W-:Y:S11]  /*14f50*/  HMMA.1688.F32.TF32 R20, R4, R16, R20 ;  /* 0x000000100414723c */ /* 0x008ff60000081014 */
[----:B------:R-:W-:Y:S11]  /*14f60*/  @!UPT UIADD3 URZ, URZ, URZ, URZ ;  /* 0x0000003f3f3ff290 */ /* 0x000ff6000fffe03f */
[----:B------:R-:W-:Y:S01]  /*14f70*/  @!UPT UIADD3 URZ, URZ, URZ, URZ ;  /* 0x0000003f3f3ff290 */ /* 0x000fe2000fffe03f */
[----:B------:R1:W-:Y:S04]  /*14f80*/  STL.64 [R1+0x480], R20 ;  /* 0x0004801401007387 */ /* 0x0003e80000100a00 */
[----:B------:R3:W-:Y:S04]  /*14f90*/  STL.64 [R1+0x488], R22 ;  /* 0x0004881601007387 */ /* 0x0007e80000100a00 */
[----:B------:R-:W4:Y:S04]  /*14fa0*/  LDL.LU.64 R16, [R1+0x330] ;  /* 0x0003300001107983 */ /* 0x000f280000300a00 */
[----:B------:R-:W4:Y:S04]  /*14fb0*/  LDL.LU.64 R18, [R1+0x338] ;  /* 0x0003380001127983 */ /* 0x000f280000300a00 */
[----:B-1----:R-:W2:Y:S04]  /*14fc0*/  LDL.LU.64 R20, [R1+0x1f0] ;  /* 0x0001f00001147983 */ /* 0x002ea80000300a00 */
[----:B---3--:R-:W3:Y:S04]  /*14fd0*/  LDL.LU.64 R22, [R1+0x1f8] ;  /* 0x0001f80001167983 */ /* 0x008ee80000300a00 */
[----:B------:R-:W-:Y:S04]  /*14fe0*/  STL.64 [R1+0x5cf8], R6 ;  /* 0x005cf80601007387 */ /* 0x000fe80000100a00 */
[----:B------:R1:W-:Y:S02]  /*14ff0*/  STL.64 [R1+0x5cf0], R4 ;  /* 0x005cf00401007387 */ /* 0x0003e40000100a00 */
[----:B-1----:R-:W-:-:S02]  /*15000*/  IMAD.MOV.U32 R4, RZ, RZ, R10 ;  /* 0x000000ffff047224 */ /* 0x002fc400078e000a */
[----:B------:R-:W2:Y:S01]  /*15010*/  LDL.LU R10, [R1+0x5d5c] ;  /* 0x005d5c00010a7983 */ /* 0x000ea20000300800 */
[----:B------:R-:W-:-:S03]  /*15020*/  IMAD.MOV.U32 R5, RZ, RZ, R11 ;  /* 0x000000ffff057224 */ /* 0x000fc600078e000b */
[----:B------:R-:W2:Y:S04]  /*15030*/  LDL.LU R11, [R1+0x5d58] ;  /* 0x005d5800010b7983 */ /* 0x000ea80000300800 */
[----:B------:R-:W2:Y:S04]  /*15040*/  LDL R6, [R1+0x18] ;  /* 0x0000180001067983 */ /* 0x000ea80000100800 */
[----:B------:R-:W2:Y:S04]  /*15050*/  LDL R7, [R1+0x1c] ;  /* 0x00001c0001077983 */ /* 0x000ea80000100800 */
[----:B--2---:R-:W-:Y:S04]  /*15060*/  STL.64 [R1+0x5d18], R6 ;  /* 0x005d180601007387 */ /* 0x004fe80000100a00 */
[----:B------:R1:W-:Y:S02]  /*15070*/  STL.64 [R1+0x5d10], R4 ;  /* 0x005d100401007387 */ /* 0x0003e40000100a00 */
[----:B-1----:R-:W-:-:S02]  /*15080*/  IMAD.MOV.U32 R4, RZ, RZ, R27 ;  /* 0x000000ffff047224 */ /* 0x002fc400078e001b */
[----:B------:R-:W-:Y:S01]  /*15090*/  IMAD.MOV.U32 R5, RZ, RZ, R29 ;  /* 0x000000ffff057224 */ /* 0x000fe200078e001d */
[----:B------:R-:W2:Y:S04]  /*150a0*/  LDL.LU R27, [R1+0x5d54] ;  /* 0x005d5400011b7983 */ /* 0x000ea80000300800 */
[----:B------:R-:W2:Y:S02]  /*150b0*/  LDL.LU R29, [R1+0x5d50] ;  /* 0x005d5000011d7983 */ /* 0x000ea40000300800 */
[-C--:B------:R-:W-:Y:S11]  /*150c0*/  HMMA.1688.F32.TF32 R12, R8, R4.reuse, R12 ;  /* 0x00000004080c723c */ /* 0x080ff6000008100c */
[----:B------:R-:W-:Y:S11]  /*150d0*/  @!UPT UIADD3 URZ, URZ, URZ, URZ ;  /* 0x0000003f3f3ff290 */ /* 0x000ff6000fffe03f */
[----:B------:R-:W-:Y:S01]  /*150e0*/  @!UPT UIADD3 URZ, URZ, URZ, URZ ;  /* 0x0000003f3f3ff290 */ /* 0x000fe2000fffe03f */
[----:B------:R-:W-:Y:S04]  /*150f0*/  STL.64 [R1+0x4d0], R12 ;  /* 0x0004d00c01007387 */ /* 0x000fe80000100a00 */
[----:B------:R1:W-:Y:S04]  /*15100*/  STL.64 [R1+0x4d8], R14 ;  /* 0x0004d80e01007387 */ /* 0x0003e80000100a00 */
[----:B-1----:R-:W4:Y:S04]  /*15110*/  LDL.LU.64 R14, [R1+0x5d48] ;  /* 0x005d4800010e7983 */ /* 0x002f280000300a00 */
[----:B------:R-:W4:Y:S04]  /*15120*/  LDL.LU.64 R12, [R1+0x5d40] ;  /* 0x005d4000010c7983 */ /* 0x000f280000300a00 */
[----:B------:R-:W-:Y:S04]  /*15130*/  STL.64 [R1+0x5d08], R10 ;  /* 0x005d080a01007387 */ /* 0x000fe80000100a00 */
[----:B------:R1:W-:Y:S04]  /*15140*/  STL.64 [R1+0x5d00], R8 ;  /* 0x005d000801007387 */ /* 0x0003e80000100a00 */
[----:B-1----:R-:W2:Y:S04]  /*15150*/  LDL.LU.64 R8, [R1+0x1b0] ;  /* 0x0001b00001087983 */ /* 0x002ea80000300a00 */
[----:B------:R-:W2:Y:S01]  /*15160*/  LDL.LU.64 R10, [R1+0x1b8] ;  /* 0x0001b800010a7983 */ /* 0x000ea20000300a00 */
[-C--:B----4-:R-:W-:Y:S11]  /*15170*/  HMMA.1688.F32.TF32 R16, R12, R4.reuse, R16 ;  /* 0x000000040c10723c */ /* 0x090ff60000081010 */
[----:B------:R-:W-:Y:S11]  /*15180*/  @!UPT UIADD3 URZ, URZ, URZ, URZ ;  /* 0x0000003f3f3ff290 */ /* 0x000ff6000fffe03f */
[----:B------:R-:W-:Y:S01]  /*15190*/  @!UPT UIADD3 URZ, URZ, URZ, URZ ;  /* 0x0000003f3f3ff290 */ /* 0x000fe2000fffe03f */
[----:B------:R-:W-:Y:S04]  /*151a0*/  STL.64 [R1+0x5c0], R16 ;  /* 0x0005c01001007387 */ /* 0x000fe80000100a00 */
[----:B------:R1:W-:Y:S04]  /*151b0*/  STL.64 [R1+0x5c8], R18 ;  /* 0x0005c81201007387 */ /* 0x0003e80000100a00 */
[----:B-1----:R-:W3:Y:S04]  /*151c0*/  LDL.LU.64 R18, [R1+0x5d38] ;  /* 0x005d380001127983 */ /* 0x002ee80000300a00 */
[----:B------:R-:W3:Y:S04]  /*151d0*/  LDL.LU.64 R16, [R1+0x5d30] ;  /* 0x005d300001107983 */ /* 0x000ee80000300a00 */
[----:B------:R-:W-:Y:S04]  /*151e0*/  STL.64 [R1+0x5ce8], R14 ;  /* 0x005ce80e01007387 */ /* 0x000fe80000100a00 */
[----:B------:R1:W-:Y:S04]  /*151f0*/  STL.64 [R1+0x5ce0], R12 ;  /* 0x005ce00c01007387 */ /* 0x0003e80000100a00 */
[----:B-1----:R-:W4:Y:S04]  /*15200*/  LDL.LU.64 R12, [R1+0xb0] ;  /* 0x0000b000010c7983 */ /* 0x002f280000300a00 */
[----:B------:R-:W4:Y:S01]  /*15210*/  LDL.LU.64 R14, [R1+0xb8] ;  /* 0x0000b800010e7983 */ /* 0x000f220000300a00 */
        /* <DEDUP_REMOVED lines=11> */
[-C--:B--2---:R-:W-:Y:S08]  /*152d0*/  HMMA.1688.F32.TF32 R8, R20, R4.reuse, R8 ;  /* 0x000000041408723c */ /* 0x084ff00000081008 */
[----:B----4-:R-:W-:Y:S01]  /*152e0*/  HMMA.1688.F32.TF32 R4, R24, R4, R12 ;  /* 0x000000041804723c */ /* 0x010fe2000008100c */
[----:B------:R-:W-:Y:S11]  /*152f0*/  LDSM.16.M88.4 R12, [R29+0x44000] ;  /* 0x044000001d0c783b */ /* 0x000ff60000000200 */
[----:B------:R-:W-:Y:S03]  /*15300*/  @!UPT UIADD3 URZ, URZ, URZ, URZ ;  /* 0x0000003f3f3ff290 */ /* 0x000fe6000fffe03f */
[----:B------:R1:W-:Y:S04]  /*15310*/  STL.64 [R1+0x7a0], R8 ;  /* 0x0007a00801007387 */ /* 0x0003e80000100a00 */
[----:B------:R2:W-:Y:S04]  /*15320*/  STL.64 [R1+0x7a8], R10 ;  /* 0x0007a80a01007387 */ /* 0x0005e80000100a00 */
[----:B-1----:R-:W4:Y:S04]  /*15330*/  LDL.LU.64 R8, [R1+0x920] ;  /* 0x0009200001087983 */ /* 0x002f280000300a00 */
[----:B--2---:R-:W4:Y:S04]  /*15340*/  LDL.LU.64 R10, [R1+0x928] ;  /* 0x00092800010a7983 */ /* 0x004f280000300a00 */
[----:B------:R-:W-:Y:S04]  /*15350*/  STL.64 [R1+0x5cc8], R22 ;  /* 0x005cc81601007387 */ /* 0x000fe80000100a00 */
[----:B------:R1:W-:Y:S04]  /*15360*/  STL.64 [R1+0x5cc0], R20 ;  /* 0x005cc01401007387 */ /* 0x0003e80000100a00 */
[----:B------:R-:W-:Y:S04]  /*15370*/  STL.64 [R1+0x990], R4 ;  /* 0x0009900401007387 */ /* 0x000fe80000100a00 */
[----:B------:R-:W-:Y:S01]  /*15380*/  STL [R1+0x99c], R7 ;  /* 0x00099c0701007387 */ /* 0x000fe20000100800 */
[----:B-1----:R-:W-:-:S02]  /*15390*/  IMAD.MOV.U32 R20, RZ, RZ, R28 ;  /* 0x000000ffff147224 */ /* 0x002fc400078e001c */
[----:B------:R-:W-:Y:S02]  /*153a0*/  IMAD.MOV.U32 R28, RZ, RZ, R6 ;  /* 0x000000ffff1c7224 */ /* 0x000fe400078e0006 */
[----:B------:R-:W1:Y:S04]  /*153b0*/  LDSM.16.M88.4 R4, [R29+0x46000] ;  /* 0x046000001d04783b */ /* 0x000e680000000200 */
[----:B------:R-:W-:Y:S04]  /*153c0*/  STL.64 [R1+0x5cb8], R26 ;  /* 0x005cb81a01007387 */ /* 0x000fe80000100a00 */
[----:B------:R2:W-:Y:S04]  /*153d0*/  STL.64 [R1+0x5cb0], R24 ;  /* 0x005cb01801007387 */ /* 0x0005e80000100a00 */
[----:B--2---:R-:W2:Y:S04]  /*153e0*/  LDL.LU.64 R24, [R1+0x5e0] ;  /* 0x0005e00001187983 */ /* 0x004ea80000300a00 */
[----:B------:R-:W2:Y:S04]  /*153f0*/  LDL.LU.64 R26, [R1+0x5e8] ;  /* 0x0005e800011a7983 */ /* 0x000ea80000300a00 */
[----:B------:R-:W-:Y:S04]  /*15400*/  STL [R1+0x4f0c], R28 ;  /* 0x004f0c1c01007387 */ /* 0x000fe80000100800 */
[----:B-1----:R-:W-:Y:S04]  /*15410*/  STL.64 [R1+0x20], R4 ;  /* 0x0000200401007387 */ /* 0x002fe80000100a00 */
[----:B------:R-:W-:Y:S04]  /*15420*/  STL.64 [R1+0x28], R6 ;  /* 0x0000280601007387 */ /* 0x000fe80000100a00 */
[----:B------:R-:W1:Y:S04]  /*15430*/  LDSM.16.M88.4 R4, [R29+0x48000] ;  /* 0x048000001d04783b */ /* 0x000e680000000200 */
[----:B-1----:R-:W-:Y:S04]  /*15440*/  STL.64 [R1+0x110], R4 ;  /* 0x0001100401007387 */ /* 0x002fe80000100a00 */
[----:B------:R-:W-:Y:S04]  /*15450*/  STL.64 [R1+0x118], R6 ;  /* 0x0001180601007387 */ /* 0x000fe80000100a00 */
[----:B------:R-:W1:Y:S04]  /*15460*/  LDSM.16.M88.4 R4, [R29+0x4a000] ;  /* 0x04a000001d04783b */ /* 0x000e680000000200 */
[----:B-1----:R-:W-:Y:S04]  /*15470*/  STL.64 [R1+0x100], R4 ;  /* 0x0001000401007387 */ /* 0x002fe80000100a00 */
[----:B------:R1:W-:Y:S04]  /*15480*/  STL.64 [R1+0x108], R6 ;  /* 0x0001080601007387 */ /* 0x0003e80000100a00 */
[----:B-1----:R-:W4:Y:S04]  /*15490*/  LDL.LU.64 R6, [R1+0x5d18] ;  /* 0x005d180001067983 */ /* 0x002f280000300a00 */
[----:B------:R-:W4:Y:S04]  /*154a0*/  LDL.LU.64 R4, [R1+0x5d10] ;  /* 0x005d100001047983 */ /* 0x000f280000300a00 */
[----:B------:R-:W-:Y:S04]  /*154b0*/  STL.64 [R1+0x38], R14 ;  /* 0x0000380e01007387 */ /* 0x000fe80000100a00 */
[----:B------:R-:W-:Y:S01]  /*154c0*/  STL [R1+0x5b34], R29 ;  /* 0x005b341d01007387 */ /* 0x000fe20000100800 */
[----:B----4-:R-:W-:Y:S03]  /*154d0*/  HMMA.1688.F32.TF32 R4, R4, R12, R8 ;  /* 0x0000000c0404723c */ /* 0x010fe60000081008 */
[----:B------:R-:W4:Y:S04]  /*154e0*/  LDL.LU.64 R10, [R1+0x5d08] ;  /* 0x005d0800010a7983 */ /* 0x000f280000300a00 */
[----:B------:R-:W4:Y:S11]  /*154f0*/  LDL.LU.64 R8, [R1+0x5d00] ;  /* 0x005d000001087983 */ /* 0x000f360000300a00 */
[----:B------:R-:W-:Y:S05]  /*15500*/  @!UPT UIADD3 URZ, URZ, URZ, URZ ;  /* 0x0000003f3f3ff290 */ /* 0x000fea000fffe03f */
[----:B------:R-:W-:Y:S04]  /*15510*/  STL.64 [R1+0x350], R4 ;  /* 0x0003500401007387 */ /* 0x000fe80000100a00 */
[----:B------:R1:W-:Y:S04]  /*15520*/  STL.64 [R1+0x358], R6 ;  /* 0x0003580601007387 */ /* 0x0003e80000100a00 */
[----:B-1----:R-:W3:Y:S04]  /*15530*/  LDL.LU.64 R6, [R1+0x5cf8] ;  /* 0x005cf80001067983 */ /* 0x002ee80000300a00 */
[----:B------:R-:W3:Y:S01]  /*15540*/  LDL.LU.64 R4, [R1+0x5cf0] ;  /* 0x005cf00001047983 */ /* 0x000ee20000300a00 */
[----:B------:R-:W-:-:S02]  /*15550*/  IMAD.MOV.U32 R21, RZ, RZ, R3 ;  /* 0x000000ffff157224 */ /* 0x000fc400078e0003 */
[----:B------:R-:W-:Y:S02]  /*15560*/  IMAD.MOV.U32 R22, RZ, RZ, R2 ;  /* 0x000000ffff167224 */ /* 0x000fe400078e0002 */
[----:B------:R-:W-:-:S07]  /*15570*/  IMAD.MOV.U32 R23, RZ, RZ, R0 ;  /* 0x000000ffff177224 */ /* 0x000fce00078e0000 */
[-C--:B--2---:R-:W-:Y:S01]  /*15580*/  HMMA.1688.F32.TF32 R20, R20, R12.reuse, R24 ;  /* 0x0000000c1414723c */ /* 0x084fe20000081018 */
[----:B------:R-:W-:Y:S02]  /*15590*/  IMAD.MOV.U32 R2, RZ, RZ, R12 ;  /* 0x000000ffff027224 */ /* 0x000fe400078e000c */
[----:B------:R-:W-:Y:S11]  /*155a0*/  IMAD.MOV.U32 R0, RZ, RZ, R13 ;  /* 0x000000ffff007224 */ /* 0x000ff600078e000d */
[----:B------:R-:W-:Y:S09]  /*155b0*/  @!UPT UIADD3 URZ, URZ, URZ, URZ ;  /* 0x0000003f3f3ff290 */ /* 0x000ff2000fffe03f */
[----:B------:R-:W-:Y:S04]  /*155c0*/  STL.64 [R1+0x390], R20 ;  /* 0x0003901401007387 */ /* 0x000fe80000100a00 */
[----:B------:R-:W-:Y:S01]  /*155d0*/  STL.64 [R1+0x398], R22 ;  /* 0x0003981601007387 */ /* 0x000fe20000100a00 */
[----:B---3--:R-:W-:Y:S11]  /*155e0*/  HMMA.1688.F32.TF32 R16, R4, R12, R16 ;  /* 0x0000000c0410723c */ /* 0x008ff60000081010 */
[----:B------:R-:W-:Y:S11]  /*155f0*/  @!UPT UIADD3 URZ, URZ, URZ, URZ ;  /* 0x0000003f3f3ff290 */ /* 0x000ff6000fffe03f */
[----:B------:R-:W-:Y:S01]  /*15600*/  @!UPT UIADD3 URZ, URZ, URZ, URZ ;  /* 0x0000003f3f3ff290 */ /* 0x000fe2000fffe03f */
[----:B------:R1:W-:Y:S04]  /*15610*/  STL.64 [R1+0x450], R16 ;  /* 0x0004501001007387 */ /* 0x0003e80000100a00 */
[----:B------:R2:W-:Y:S04]  /*15620*/  STL.64 [R1+0x458], R18 ;  /* 0x0004581201007387 */ /* 0x0005e80000100a00 */
[----:B------:R-:W4:Y:S04]  /*15630*/  LDL.LU.64 R12, [R1+0x400] ;  /* 0x00040000010c7983 */ /* 0x000f280000300a00 */
[----:B------:R-:W4:Y:S04]  /*15640*/  LDL.LU.64 R14, [R1+0x408] ;  /* 0x00040800010e7983 */ /* 0x000f280000300a00 */
[----:B-1----:R-:W3:Y:S04]  /*15650*/  LDL.LU.64 R16, [R1+0x340] ;  /* 0x0003400001107983 */ /* 0x002ee80000300a00 */
[----:B--2---:R-:W3:Y:S04]  /*15660*/  LDL.LU.64 R18, [R1+0x348] ;  /* 0x0003480001127983 */ /* 0x004ee80000300a00 */
[----:B------:R-:W2:Y:S04]  /*15670*/  LDL.LU.64 R20, [R1+0x200] ;  /* 0x0002000001147983 */ /* 0x000ea80000300a00 */
[----:B------:R-:W2:Y:S04]  /*15680*/  LDL.LU.64 R22, [R1+0x208] ;  /* 0x0002080001167983 */ /* 0x000ea80000300a00 */
[----:B------:R-:W2:Y:S04]  /*15690*/  LDL.LU.64 R24, [R1+0x1a0] ;  /* 0x0001a00001187983 */ /* 0x000ea80000300a00 */
[----:B------:R-:W2:Y:S04]  /*156a0*/  LDL.LU.64 R26, [R1+0x1a8] ;  /* 0x0001a800011a7983 */ /* 0x000ea80000300a00 */
[----:B------:R1:W-:Y:S04]  /*156b0*/  STL.64 [R1+0x5c78], R6 ;  /* 0x005c780601007387 */ /* 0x0003e80000100a00 */
[----:B------:R1:W-:Y:S04]  /*156c0*/  STL.64 [R1+0x5c70], R4 ;  /* 0x005c700401007387 */ /* 0x0003e80000100a00 */
[----:B-1----:R-:W2:Y:S04]  /*156d0*/  LDL.64 R6, [R1+0x8] ;  /* 0x0000080001067983 */ /* 0x002ea80000100a00 */
[----:B------:R-:W3:Y:S04]  /*156e0*/  LDL.64 R4, [R1] ;  /* 0x0000000001047983 */ /* 0x000ee80000100a00 */
[----:B--2---:R1:W-:Y:S04]  /*156f0*/  STL.64 [R1+0x5c88], R6 ;  /* 0x005c880601007387 */ /* 0x0043e80000100a00 */
[----:B---3--:R2:W-:Y:S04]  /*15700*/  STL.64 [R1+0x5c80], R4 ;  /* 0x005c800401007387 */ /* 0x0085e80000100a00 */
[----:B-1----:R-:W3:Y:S04]  /*15710*/  LDL.64 R6, [R1+0x18] ;  /* 0x0000180001067983 */ /* 0x002ee80000100a00 */
[----:B--2---:R-:W2:Y:S04]  /*15720*/  LDL.64 R4, [R1+0x10] ;  /* 0x0000100001047983 */ /* 0x004ea80000100a00 */
[----:B---3--:R-:W-:Y:S04]  /*15730*/  STL.64 [R1+0x5c98], R6 ;  /* 0x005c980601007387 */ /* 0x008fe80000100a00 */
[----:B--2---:R1:W-:Y:S02]  /*15740*/  STL.64 [R1+0x5c90], R4 ;  /* 0x005c900401007387 */ /* 0x0043e40000100a00 */
[----:B-1----:R-:W-:-:S02]  /*15750*/  IMAD.MOV.U32 R4, RZ, RZ, R2 ;  /* 0x000000ffff047224 */ /* 0x002fc400078e0002 */
[----:B------:R-:W-:-:S07]  /*15760*/  IMAD.MOV.U32 R5, RZ, RZ, R0 ;  /* 0x000000ffff057224 */ /* 0x000fce00078e0000 */
[-C--:B----4-:R-:W-:Y:S11]  /*15770*/  HMMA.1688.F32.TF32 R12, R8, R4.reuse, R12 ;  /* 0x00000004080c723c */ /* 0x090ff6000008100c */
        /* <DEDUP_REMOVED lines=10> */
[-C--:B--2---:R-:W-:Y:S11]  /*15820*/  HMMA.1688.F32.TF32 R16, R12, R4.reuse, R16 ;  /* 0x000000040c10723c */ /* 0x084ff60000081010 */
        /* <DEDUP_REMOVED lines=8> */
[----:B-1----:R-:W4:Y:S01]  /*158b0*/  LDL.LU.64 R12, [R1+0x20] ;  /* 0x00002000010c7983 */ /* 0x002f220000300a00 */
        /* <DEDUP_REMOVED lines=9> */
[----:B-1----:R-:W4:Y:S04]  /*15950*/  LDL.LU.64 R16, [R1+0x950] ;  /* 0x0009500001107983 */ /* 0x002f280000300a00 */
[----:B------:R-:W4:Y:S01]  /*15960*/  LDL.LU.64 R18, [R1+0x958] ;  /* 0x0009580001127983 */ /* 0x000f220000300a00 */
[-C--:B--2---:R-:W-:Y:S11]  /*15970*/  HMMA.1688.F32.TF32 R24, R20, R4.reuse, R24 ;  /* 0x000000041418723c */ /* 0x084ff60000081018 */
        /* <DEDUP_REMOVED lines=8> */
[----:B-1----:R-:W2:Y:S04]  /*15a00*/  LDL.LU.64 R20, [R1+0x5d0] ;  /* 0x0005d00001147983 */ /* 0x002ea80000300a00 */
[----:B------:R-:W2:Y:S01]  /*15a10*/  LDL.LU.64 R22, [R1+0x5d8] ;  /* 0x0005d80001167983 */ /* 0x000ea20000300a00 */
[----:B---3--:R-:W-:Y:S03]  /*15a20*/  HMMA.1688.F32.TF32 R4, R24, R4, R8 ;  /* 0x000000041804723c */ /* 0x008fe60000081008 */
[----:B------:R-:W3:Y:S04]  /*15a30*/  LDL.LU.64 R10, [R1+0x5ca8] ;  /* 0x005ca800010a7983 */ /* 0x000ee80000300a00 */
[----:B------:R-:W3:Y:S11]  /*15a40*/  LDL.LU.64 R8, [R1+0x5ca0] ;  /* 0x005ca00001087983 */ /* 0x000ef60000300a00 */
[----:B------:R-:W-:Y:S05]  /*15a50*/  @!UPT UIADD3 URZ, URZ, URZ, URZ ;  /* 0x0000003f3f3ff290 */ /* 0x000fea000fffe03f */
[----:B------:R-:W-:Y:S01]  /*15a60*/  STL [R1+0x980], R4 ;  /* 0x0009800401007387 */ /* 0x000fe20000100800 */
[----:B------:R-:W-:-:S03]  /*15a70*/  IMAD.MOV.U32 R28, RZ, RZ, R5 ;  /* 0x000000ffff1c7224 */ /* 0x000fc600078e0005 */
[----:B------:R1:W-:Y:S04]  /*15a80*/  STL.64 [R1+0x988], R6 ;  /* 0x0009880601007387 */ /* 0x0003e80000100a00 */
[----:B-1----:R-:W4:Y:S04]  /*15a90*/  LDL.LU.64 R6, [R1+0x5c98] ;  /* 0x005c980001067983 */ /* 0x002f280000300a00 */
[----:B------:R-:W4:Y:S04]  /*15aa0*/  LDL.LU.64 R4, [R1+0x5c90] ;  /* 0x005c900001047983 */ /* 0x000f280000300a00 */
[----:B------:R-:W-:Y:S04]  /*15ab0*/  STL.64 [R1+0x5c38], R26 ;  /* 0x005c381a01007387 */ /* 0x000fe80000100a00 */
[----:B------:R1:W-:Y:S04]  /*15ac0*/  STL.64 [R1+0x5c30], R24 ;  /* 0x005c301801007387 */ /* 0x0003e80000100a00 */
[----:B-1----:R-:W2:Y:S04]  /*15ad0*/  LDL.LU.64 R24, [R1+0x4e0] ;  /* 0x0004e00001187983 */ /* 0x002ea80000300a00 */
[----:B------:R-:W2:Y:S04]  /*15ae0*/  LDL.LU.64 R26, [R1+0x4e8] ;  /* 0x0004e800011a7983 */ /* 0x000ea80000300a00 */
[----:B------:R-:W-:Y:S01]  /*15af0*/  STL [R1+0x4f10], R28 ;  /* 0x004f101c01007387 */ /* 0x000fe20000100800 */
[----:B----4-:R-:W-:Y:S01]  /*15b00*/  HMMA.1688.F32.TF32 R16, R4, R12, R16 ;  /* 0x0000000c0410723c */ /* 0x010fe20000081010 */
[----:B------:R-:W-:Y:S11]  /*15b10*/  IMAD.MOV.U32 R3, RZ, RZ, R7 ;  /* 0x000000ffff037224 */ /* 0x000ff600078e0007 */
[----:B------:R-:W-:Y:S11]  /*15b20*/  @!UPT UIADD3 URZ, URZ, URZ, URZ ;  /* 0x0000003f3f3ff290 */ /* 0x000ff6000fffe03f */
[----:B------:R1:W-:Y:S04]  /*15b30*/  STL.64 [R1+0x310], R16 ;  /* 0x0003101001007387 */ /* 0x0003e80000100a00 */
[----:B------:R4:W-:Y:S01]  /*15b40*/  STL.64 [R1+0x318], R18 ;  /* 0x0003181201007387 */ /* 0x0009e20000100a00 */
[----:B-1----:R-:W-:Y:S02]  /*15b50*/  IMAD.MOV.U32 R16, RZ, RZ, R6 ;  /* 0x000000ffff107224 */ /* 0x002fe400078e0006 */
[----:B------:R-:W-:Y:S01]  /*15b60*/  IMAD.MOV.U32 R17, RZ, RZ, R5 ;  /* 0x000000ffff117224 */ /* 0x000fe200078e0005 */
[----:B------:R-:W2:Y:S01]  /*15b70*/  LDL.LU.64 R6, [R1+0x5c88] ;  /* 0x005c880001067983 */ /* 0x000ea20000300a00 */
[----:B----4-:R-:W-:-:S03]  /*15b80*/  IMAD.MOV.U32 R18, RZ, RZ, R4 ;  /* 0x000000ffff127224 */ /* 0x010fc600078e0004 */
[----:B------:R-:W2:Y:S02]  /*15b90*/  LDL.LU.64 R4, [R1+0x5c80] ;  /* 0x005c800001047983 */ /* 0x000ea40000300a00 */
[----:B--2---:R-:W-:Y:S01]  /*15ba0*/  HMMA.1688.F32.TF32 R20, R4, R12, R20 ;  /* 0x0000000c0414723c */ /* 0x004fe20000081014 */
[----:B------:R-:W-:Y:S11]  /*15bb0*/  IMAD.MOV.U32 R19, RZ, RZ, R7 ;  /* 0x000000ffff137224 */ /* 0x000ff600078e0007 */
[----:B------:R-:W-:Y:S11]  /*15bc0*/  @!UPT UIADD3 URZ, URZ, URZ, URZ ;  /* 0x0000003f3f3ff290 */ /* 0x000ff6000fffe03f */
[----:B------:R1:W-:Y:S04]  /*15bd0*/  STL.64 [R1+0x340], R20 ;  /* 0x0003401401007387 */ /* 0x0003e80000100a00 */
[----:B------:R2:W-:Y:S01]  /*15be0*/  STL.64 [R1+0x348], R22 ;  /* 0x0003481601007387 */ /* 0x0005e20000100a00 */
[----:B-1----:R-:W-:Y:S02]  /*15bf0*/  IMAD.MOV.U32 R20, RZ, RZ, R6 ;  /* 0x000000ffff147224 */ /* 0x002fe400078e0006 */
[----:B------:R-:W-:Y:S01]  /*15c00*/  IMAD.MOV.U32 R21, RZ, RZ, R5 ;  /* 0x000000ffff157224 */ /* 0x000fe200078e0005 */
[----:B------:R-:W4:Y:S01]  /*15c10*/  LDL.LU.64 R6, [R1+0x5c78] ;  /* 0x005c780001067983 */ /* 0x000f220000300a00 */
[----:B--2---:R-:W-:-:S03]  /*15c20*/  IMAD.MOV.U32 R22, RZ, RZ, R4 ;  /* 0x000000ffff167224 */ /* 0x004fc600078e0004 */
[----:B------:R-:W4:Y:S01]  /*15c30*/  LDL.LU.64 R4, [R1+0x5c70] ;  /* 0x005c700001047983 */ /* 0x000f220000300a00 */
[----:B------:R-:W-:Y:S02]  /*15c40*/  IMAD.MOV.U32 R2, RZ, RZ, R12 ;  /* 0x000000ffff027224 */ /* 0x000fe400078e000c */
[----:B------:R-:W-:Y:S01]  /*15c50*/  IMAD.MOV.U32 R0, RZ, RZ, R13 ;  /* 0x000000ffff007224 */ /* 0x000fe200078e000d */
[----:B----4-:R-:W-:Y:S11]  /*15c60*/  HMMA.1688.F32.TF32 R24, R4, R12, R24 ;  /* 0x0000000c0418723c */ /* 0x010ff60000081018 */
[----:B------:R-:W-:Y:S11]  /*15c70*/  @!UPT UIADD3 URZ, URZ, URZ, URZ ;  /* 0x0000003f3f3ff290 */ /* 0x000ff6000fffe03f */
[----:B------:R-:W-:Y:S01]  /*15c80*/  @!UPT UIADD3 URZ, URZ, URZ, URZ ;  /* 0x0000003f3f3ff290 */ /* 0x000fe2000fffe03f */
[----:B------:R-:W-:Y:S04]  /*15c90*/  STL.64 [R1+0x380], R24 ;  /* 0x0003801801007387 */ /* 0x000fe80000100a00 */
[----:B------:R-:W-:Y:S04]  /*15ca0*/  STL.64 [R1+0x388], R26 ;  /* 0x0003881a01007387 */ /* 0x000fe80000100a00 */
[----:B------:R-:W3:Y:S04]  /*15cb0*/  LDL.LU.64 R12, [R1+0x3f0] ;  /* 0x0003f000010c7983 */ /* 0x000ee80000300a00 */
[----:B------:R-:W3:Y:S04]  /*15cc0*/  LDL.LU.64 R14, [R1+0x3f8] ;  /* 0x0003f800010e7983 */ /* 0x000ee80000300a00 */
[----:B------:R1:W-:Y:S04]  /*15cd0*/  STL.64 [R1+0x5bd8], R6 ;  /* 0x005bd80601007387 */ /* 0x0003e80000100a00 */
[----:B------:R2:W-:Y:S01]  /*15ce0*/  STL.64 [R1+0x5bd0], R4 ;  /* 0x005bd00401007387 */ /* 0x0005e20000100a00 */
[----:B-1----:R-:W-:-:S02]  /*15cf0*/  IMAD.MOV.U32 R6, RZ, RZ, R20 ;  /* 0x000000ffff067224 */ /* 0x002fc400078e0014 */
[----:B------:R-:W-:Y:S02]  /*15d00*/  IMAD.MOV.U32 R7, RZ, RZ, R19 ;  /* 0x000000ffff077224 */ /* 0x000fe400078e0013 */
[----:B--2---:R-:W-:Y:S02]  /*15d10*/  IMAD.MOV.U32 R4, RZ, RZ, R22 ;  /* 0x000000ffff047224 */ /* 0x004fe400078e0016 */
[----:B------:R-:W-:Y:S01]  /*15d20*/  IMAD.MOV.U32 R5, RZ, RZ, R21 ;  /* 0x000000ffff057224 */ /* 0x000fe200078e0015 */
[----:B------:R1:W-:Y:S04]  /*15d30*/  STL.64 [R1+0x5bf8], R6 ;  /* 0x005bf80601007387 */ /* 0x0003e80000100a00 */
[----:B------:R2:W-:Y:S01]  /*15d40*/  STL.64 [R1+0x5bf0], R4 ;  /* 0x005bf00401007387 */ /* 0x0005e20000100a00 */
[----:B-1----:R-:W-:-:S02]  /*15d50*/  IMAD.MOV.U32 R6, RZ, RZ, R16 ;  /* 0x000000ffff067224 */ /* 0x002fc400078e0010 */
[----:B------:R-:W-:Y:S02]  /*15d60*/  IMAD.MOV.U32 R7, RZ, RZ, R3 ;  /* 0x000000ffff077224 */ /* 0x000fe400078e0003 */
[----:B--2---:R-:W-:Y:S02]  /*15d70*/  IMAD.MOV.U32 R5, RZ, RZ, R17 ;  /* 0x000000ffff057224 */ /* 0x004fe400078e0011 */
[----:B------:R-:W-:Y:S01]  /*15d80*/  IMAD.MOV.U32 R4, RZ, RZ, R18 ;  /* 0x000000ffff047224 */ /* 0x000fe200078e0012 */
[----:B------:R-:W2:Y:S04]  /*15d90*/  LDL.LU.64 R16, [R1+0x360] ;  /* 0x0003600001107983 */ /* 0x000ea80000300a00 */
[----:B------:R-:W2:Y:S04]  /*15da0*/  LDL.LU.64 R18, [R1+0x368] ;  /* 0x0003680001127983 */ /* 0x000ea80000300a00 */
[----:B------:R-:W4:Y:S04]  /*15db0*/  LDL.LU.64 R20, [R1+0x220] ;  /* 0x0002200001147983 */ /* 0x000f280000300a00 */
[----:B------:R-:W4:Y:S04]  /*15dc0*/  LDL.LU.64 R22, [R1+0x228] ;  /* 0x0002280001167983 */ /* 0x000f280000300a00 */
[----:B------:R-:W2:Y:S04]  /*15dd0*/  LDL.LU.64 R24, [R1+0x190] ;  /* 0x0001900001187983 */ /* 0x000ea80000300a00 */
[----:B------:R-:W2:Y:S04]  /*15de0*/  LDL.LU.64 R26, [R1+0x198] ;  /* 0x00019800011a7983 */ /* 0x000ea80000300a00 */
[----:B------:R-:W-:Y:S04]  /*15df0*/  STL.64 [R1+0x5c18], R6 ;  /* 0x005c180601007387 */ /* 0x000fe80000100a00 */
[----:B------:R1:W-:Y:S02]  /*15e00*/  STL.64 [R1+0x5c10], R4 ;  /* 0x005c100401007387 */ /* 0x0003e40000100a00 */
[----:B-1----:R-:W-:-:S02]  /*15e10*/  IMAD.MOV.U32 R4, RZ, RZ, R2 ;  /* 0x000000ffff047224 */ /* 0x002fc400078e0002 */
[----:B------:R-:W-:-:S07]  /*15e20*/  IMAD.MOV.U32 R5, RZ, RZ, R0 ;  /* 0x000000ffff057224 */ /* 0x000fce00078e0000 */
        /* <DEDUP_REMOVED lines=10> */
[----:B------:R-:W2:Y:S04]  /*15ed0*/  LDL.LU.64 R10, [R1+0x618] ;  /* 0x00061800010a7983 */ /* 0x000ea80000300a00 */
[----:B--2---:R-:W-:Y:S04]  /*15ee0*/  STL.64 [R1+0x5c08], R10 ;  /* 0x005c080a01007387 */ /* 0x004fe80000100a00 */
[----:B---3--:R1:W-:Y:S04]  /*15ef0*/  STL.64 [R1+0x5c00], R8 ;  /* 0x005c000801007387 */ /* 0x0083e80000100a00 */
[----:B-1----:R-:W2:Y:S04]  /*15f00*/  LDL.LU.64 R8, [R1+0x9b0] ;  /* 0x0009b00001087983 */ /* 0x002ea80000300a00 */
[----:B------:R-:W3:Y:S01]  /*15f10*/  LDL.LU.64 R10, [R1+0x9b8] ;  /* 0x0009b800010a7983 */ /* 0x000ee20000300a00 */
[-C--:B------:R-:W-:Y:S03]  /*15f20*/  HMMA.1688.F32.TF32 R16, R12, R4.reuse, R16 ;  /* 0x000000040c10723c */ /* 0x080fe60000081010 */
[----:B---3--:R-:W-:Y:S04]  /*15f30*/  STL.64 [R1+0x5c28], R10 ;  /* 0x005c280a01007387 */ /* 0x008fe80000100a00 */
[----:B--2---:R1:W-:Y:S04]  /*15f40*/  STL.64 [R1+0x5c20], R8 ;  /* 0x005c200801007387 */ /* 0x0043e80000100a00 */
[----:B-1----:R-:W2:Y:S04]  /*15f50*/  LDL.LU.64 R8, [R1+0x90] ;  /* 0x0000900001087983 */ /* 0x002ea80000300a00 */
[----:B------:R-:W2:Y:S08]  /*15f60*/  LDL.LU.64 R10, [R1+0x98] ;  /* 0x00009800010a7983 */ /* 0x000eb00000300a00 */
[----:B------:R-:W-:Y:S04]  /*15f70*/  STL.64 [R1+0x5a0], R16 ;  /* 0x0005a01001007387 */ /* 0x000fe80000100a00 */
[----:B------:R1:W-:Y:S04]  /*15f80*/  STL.64 [R1+0x5a8], R18 ;  /* 0x0005a81201007387 */ /* 0x0003e80000100a00 */
[----:B-1----:R-:W4:Y:S04]  /*15f90*/  LDL.LU.64 R18, [R1+0x5c58] ;  /* 0x005c580001127983 */ /* 0x002f280000300a00 */
[----:B------:R-:W4:Y:S02]  /*15fa0*/  LDL.LU.64 R16, [R1+0x5c50] ;  /* 0x005c500001107983 */ /* 0x000f240000300a00 */
[-C--:B----4-:R-:W-:Y:S11]  /*15fb0*/  HMMA.1688.F32.TF32 R20, R16, R4.reuse, R20 ;  /* 0x000000041014723c */ /* 0x090ff60000081014 */
[----:B------:R-:W-:Y:S11]  /*15fc0*/  @!UPT UIADD3 URZ, URZ, URZ, URZ ;  /* 0x0000003f3f3ff290 */ /* 0x000ff6000fffe03f */
[----:B------:R-:W-:Y:S01]  /*15fd0*/  @!UPT UIADD3 URZ, URZ, URZ, URZ ;  /* 0x0000003f3f3ff290 */ /* 0x000fe2000fffe03f */
[----:B------:R-:W-:Y:S04]  /*15fe0*/  STL.64 [R1+0x6b0], R20 ;  /* 0x0006b01401007387 */ /* 0x000fe80000100a00 */
[----:B------:R1:W-:Y:S04]  /*15ff0*/  STL.64 [R1+0x6b8], R22 ;  /* 0x0006b81601007387 */ /* 0x0003e80000100a00 */
[----:B-1----:R-:W3:Y:S04]  /*16000*/  LDL.LU.64 R22, [R1+0x5c48] ;  /* 0x005c480001167983 */ /* 0x002ee80000300a00 */
[----:B------:R-:W3:Y:S02]  /*16010*/  LDL.LU.64 R20, [R1+0x5c40] ;  /* 0x005c400001147983 */ /* 0x000ee40000300a00 */
        /* <DEDUP_REMOVED lines=20> */
[----:B------:R-:W-:Y:S04]  /*16160*/  STL.64 [R1+0x5bc8], R26 ;  /* 0x005bc81a01007387 */ /* 0x000fe80000100a00 */
[----:B------:R1:W-:Y:S04]  /*16170*/  STL.64 [R1+0x5bc0], R24 ;  /* 0x005bc01801007387 */ /* 0x0003e80000100a00 */
[----:B-1----:R-:W2:Y:S04]  /*16180*/  LDL.LU.64 R24, [R1+0x110] ;  /* 0x0001100001187983 */ /* 0x002ea80000300a00 */
        /* <DEDUP_REMOVED lines=15> */
[----:B-1----:R-:W3:Y:S04]  /*16280*/  LDL.LU.64 R6, [R1+0x5bd8] ;  /* 0x005bd80001067983 */ /* 0x002ee80000300a00 */
[----:B------:R-:W3:Y:S02]  /*16290*/  LDL.LU.64 R4, [R1+0x5bd0] ;  /* 0x005bd00001047983 */ /* 0x000ee40000300a00 */
[-C--:B---3--:R-:W-:Y:S11]  /*162a0*/  HMMA.1688.F32.TF32 R20, R4, R24.reuse, R20 ;  /* 0x000000180414723c */ /* 0x088ff60000081014 */
[----:B------:R-:W-:Y:S11]  /*162b0*/  @!UPT UIADD3 URZ, URZ, URZ, URZ ;  /* 0x0000003f3f3ff290 */ /* 0x000ff6000fffe03f */
[----:B------:R-:W-:Y:S01]  /*162c0*/  @!UPT UIADD3 URZ, URZ, URZ, URZ ;  /* 0x0000003f3f3ff290 */ /* 0x000fe2000fffe03f */
[----:B------:R1:W-:Y:S04]  /*162d0*/  STL.64 [R1+0x370], R20 ;  /* 0x0003701401007387 */ /* 0x0003e80000100a00 */
[----:B------:R3:W-:Y:S04]  /*162e0*/  STL.64 [R1+0x378], R22 ;  /* 0x0003781601007387 */ /* 0x0007e80000100a00 */
[----:B-1----:R-:W4:Y:S04]  /*162f0*/  LDL.LU.64 R20, [R1+0x2d0] ;  /* 0x0002d00001147983 */ /* 0x002f280000300a00 */
[----:B---3--:R-:W4:Y:S04]  /*16300*/  LDL.LU.64 R22, [R1+0x2d8] ;  /* 0x0002d80001167983 */ /* 0x008f280000300a00 */
[----:B------:R-:W-:Y:S04]  /*16310*/  STL.64 [R1+0x5b90], R6 ;  /* 0x005b900601007387 */ /* 0x000fe80000100a00 */
[----:B------:R1:W-:Y:S04]  /*16320*/  STL.64 [R1+0x5b88], R4 ;  /* 0x005b880401007387 */ /* 0x0003e80000100a00 */
[----:B-1----:R-:W2:Y:S04]  /*16330*/  LDL.LU.64 R4, [R1+0x3e0] ;  /* 0x0003e00001047983 */ /* 0x002ea80000300a00 */
[----:B------:R-:W2:Y:S02]  /*16340*/  LDL.LU.64 R6, [R1+0x3e8] ;  /* 0x0003e80001067983 */ /* 0x000ea40000300a00 */
[----:B--2---:R-:W-:Y:S11]  /*16350*/  HMMA.1688.F32.TF32 R4, R8, R24, R4 ;  /* 0x000000180804723c */ /* 0x004ff60000081004 */
[----:B------:R-:W-:Y:S11]  /*16360*/  @!UPT UIADD3 URZ, URZ, URZ, URZ ;  /* 0x0000003f3f3ff290 */ /* 0x000ff6000fffe03f */
[----:B------:R-:W-:Y:S01]  /*16370*/  @!UPT UIADD3 URZ, URZ, URZ, URZ ;  /* 0x0000003f3f3ff290 */ /* 0x000fe2000fffe03f */
[----:B------:R1:W-:Y:S04]  /*16380*/  STL.64 [R1+0x4f0], R4 ;  /* 0x0004f00401007387 */ /* 0x0003e80000100a00 */
[----:B------:R2:W-:Y:S04]  /*16390*/  STL.64 [R1+0x4f8], R6 ;  /* 0x0004f80601007387 */ /* 0x0005e80000100a00 */
[----:B-1----:R-:W3:Y:S04]  /*163a0*/  LDL.LU.64 R4, [R1+0x180] ;  /* 0x0001800001047983 */ /* 0x002ee80000300a00 */
[----:B--2---:R-:W3:Y:S04]  /*163b0*/  LDL.LU.64 R6, [R1+0x188] ;  /* 0x0001880001067983 */ /* 0x004ee80000300a00 */
[----:B------:R-:W-:Y:S04]  /*163c0*/  STL.64 [R1+0x5b78], R10 ;  /* 0x005b780a01007387 */ /* 0x000fe80000100a00 */
[----:B------:R1:W-:Y:S04]  /*163d0*/  STL.64 [R1+0x5b70], R8 ;  /* 0x005b700801007387 */ /* 0x0003e80000100a00 */
[----:B-1----:R-:W2:Y:S04]  /*163e0*/  LDL.LU.64 R8, [R1+0x100] ;  /* 0x0001000001087983 */ /* 0x002ea80000300a00 */
[----:B--2---:R1:W-:Y:S04]  /*163f0*/  STL.64 [R1+0x5ba8], R8 ;  /* 0x005ba80801007387 */ /* 0x0043e80000100a00 */
[----:B-1----:R-:W2:Y:S04]  /*16400*/  LDL.LU.64 R8, [R1+0x3c0] ;  /* 0x0003c00001087983 */ /* 0x002ea80000300a00 */
[----:B------:R-:W2:Y:S01]  /*16410*/  LDL.LU.64 R10, [R1+0x3c8] ;  /* 0x0003c800010a7983 */ /* 0x000ea20000300a00 */
[----:B------:R-:W-:-:S02]  /*16420*/  IMAD.MOV.U32 R2, RZ, RZ, R24 ;  /* 0x000000ffff027224 */ /* 0x000fc400078e0018 */
[----:B------:R-:W-:Y:S01]  /*16430*/  IMAD.MOV.U32 R0, RZ, RZ, R25 ;  /* 0x000000ffff007224 */ /* 0x000fe200078e0019 */
[----:B--2---:R-:W-:Y:S11]  /*16440*/  HMMA.1688.F32.TF32 R8, R12, R24, R8 ;  /* 0x000000180c08723c */ /* 0x004ff60000081008 */
[----:B------:R-:W-:Y:S11]  /*16450*/  @!UPT UIADD3 URZ, URZ, URZ, URZ ;  /* 0x0000003f3f3ff290 */ /* 0x000ff6000fffe03f */
[----:B------:R-:W-:Y:S01]  /*16460*/  @!UPT UIADD3 URZ, URZ, URZ, URZ ;  /* 0x0000003f3f3ff290 */ /* 0x000fe2000fffe03f */
[----:B------:R1:W-:Y:S04]  /*16470*/  STL.64 [R1+0x5e0], R8 ;  /* 0x0005e00801007387 */ /* 0x0003e80000100a00 */
[----:B------:R2:W-:Y:S04]  /*16480*/  STL.64 [R1+0x5e8], R10 ;  /* 0x0005e80a01007387 */ /* 0x0005e80000100a00 */
[----:B------:R-:W3:Y:S04]  /*16490*/  LDL.LU.64 R26, [R1+0x5bc8] ;  /* 0x005bc800011a7983 */ /* 0x000ee80000300a00 */
[----:B------:R-:W3:Y:S04]  /*164a0*/  LDL.LU.64 R24, [R1+0x5bc0] ;  /* 0x005bc00001187983 */ /* 0x000ee80000300a00 */
[----:B------:R-:W-:Y:S04]  /*164b0*/  STL.64 [R1+0x5b60], R14 ;  /* 0x005b600e01007387 */ /* 0x000fe80000100a00 */
[----:B------:R4:W-:Y:S04]  /*164c0*/  STL.64 [R1+0x5b58], R12 ;  /* 0x005b580c01007387 */ /* 0x0009e80000100a00 */
[----:B-1----:R-:W3:Y:S04]  /*164d0*/  LDL.LU.64 R8, [R1+0x80] ;  /* 0x0000800001087983 */ /* 0x002ee80000300a00 */
[----:B--2---:R-:W2:Y:S01]  /*164e0*/  LDL.LU.64 R10, [R1+0x88] ;  /* 0x00008800010a7983 */ /* 0x004ea20000300a00 */
[----:B----4-:R-:W-:-:S02]  /*164f0*/  IMAD.MOV.U32 R12, RZ, RZ, R2 ;  /* 0x000000ffff0c7224 */ /* 0x010fc400078e0002 */
[----:B------:R-:W-:-:S07]  /*16500*/  IMAD.MOV.U32 R13, RZ, RZ, R0 ;  /* 0x000000ffff0d7224 */ /* 0x000fce00078e0000 */
[-C--:B------:R-:W-:Y:S11]  /*16510*/  HMMA.1688.F32.TF32 R20, R16, R12.reuse, R20 ;  /* 0x0000000c1014723c */ /* 0x080ff60000081014 */
        /* <DEDUP_REMOVED lines=13> */
[----:B------:R1:W-:Y:S04]  /*165f0*/  STL.64 [R1+0x770], R4 ;  /* 0x0007700401007387 */ /* 0x0003e80000100a00 */
[----:B------:R3:W-:Y:S04]  /*16600*/  STL.64 [R1+0x778], R6 ;  /* 0x0007780601007387 */ /* 0x0007e80000100a00 */
[----:B-1----:R-:W4:Y:S04]  /*16610*/  LDL.LU.64 R4, [R1+0x690] ;  /* 0x0006900001047983 */ /* 0x002f280000300a00 */
[----:B---3--:R-:W3:Y:S01]  /*16620*/  LDL.LU.64 R6, [R1+0x698] ;  /* 0x0006980001067983 */ /* 0x008ee20000300a00 */
[----:B--2---:R-:W-:Y:S03]  /*16630*/  HMMA.1688.F32.TF32 R12, R24, R12, R8 ;  /* 0x0000000c180c723c */ /* 0x004fe60000081008 */
[----:B---3--:R-:W-:Y:S04]  /*16640*/  STL.64 [R1+0x5ba0], R6 ;  /* 0x005ba00601007387 */ /* 0x008fe80000100a00 */
[----:B----4-:R1:W-:Y:S04]  /*16650*/  STL.64 [R1+0x5b98], R4 ;  /* 0x005b980401007387 */ /* 0x0103e80000100a00 */
[----:B-1----:R-:W2:Y:S04]  /*16660*/  LDL.LU.64 R4, [R1+0xa90] ;  /* 0x000a900001047983 */ /* 0x002ea80000300a00 */
[----:B------:R-:W2:Y:S04]  /*16670*/  LDL.LU.64 R6, [R1+0xa98] ;  /* 0x000a980001067983 */ /* 0x000ea80000300a00 */
[----:B------:R1:W-:Y:S04]  /*16680*/  STL.64 [R1+0x5b40], R22 ;  /* 0x005b401601007387 */ /* 0x0003e80000100a00 */
[----:B------:R3:W-:Y:S04]  /*16690*/  STL.64 [R1+0x5b38], R20 ;  /* 0x005b381401007387 */ /* 0x0007e80000100a00 */
[----:B-1----:R-:W4:Y:S04]  /*166a0*/  LDL.64 R22, [R1+0x8] ;  /* 0x0000080001167983 */ /* 0x002f280000100a00 */
[----:B---3--:R-:W4:Y:S04]  /*166b0*/  LDL.64 R20, [R1] ;  /* 0x0000000001147983 */ /* 0x008f280000100a00 */
[----:B------:R-:W2:Y:S04]  /*166c0*/  LDL.LU.64 R8, [R1+0x5ba8] ;  /* 0x005ba80001087983 */ /* 0x000ea80000300a00 */
[----:B------:R-:W-:Y:S04]  /*166d0*/  STL [R1+0x5b6c], R26 ;  /* 0x005b6c1a01007387 */ /* 0x000fe80000100800 */
[----:B------:R-:W-:Y:S04]  /*166e0*/  STL [R1+0x5b68], R27 ;  /* 0x005b681b01007387 */ /* 0x000fe80000100800 */
[----:B------:R-:W-:Y:S04]  /*166f0*/  STL.64 [R1+0x9c0], R12 ;  /* 0x0009c00c01007387 */ /* 0x000fe80000100a00 */
[----:B------:R-:W-:Y:S04]  /*16700*/  STL.64 [R1+0x9c8], R14 ;  /* 0x0009c80e01007387 */ /* 0x000fe80000100a00 */
[----:B------:R1:W-:Y:S04]  /*16710*/  STL.64 [R1+0x5b80], R24 ;  /* 0x005b801801007387 */ /* 0x0003e80000100a00 */
[----:B-1----:R-:W3:Y:S04]  /*16720*/  LDL.LU.64 R24, [R1+0x530] ;  /* 0x0005300001187983 */ /* 0x002ee80000300a00 */
[----:B------:R-:W3:Y:S04]  /*16730*/  LDL.LU.64 R26, [R1+0x538] ;  /* 0x00053800011a7983 */ /* 0x000ee80000300a00 */
[----:B------:R-:W3:Y:S04]  /*16740*/  LDL.LU.64 R12, [R1+0x430] ;  /* 0x00043000010c7983 */ /* 0x000ee80000300a00 */
[----:B------:R-:W3:Y:S01]  /*16750*/  LDL.LU.64 R14, [R1+0x438] ;  /* 0x00043800010e7983 */ /* 0x000ee20000300a00 */
[----:B--2---:R-:W-:Y:S11]  /*16760*/  HMMA.1688.F32.TF32 R4, R16, R8, R4 ;  /* 0x000000081004723c */ /* 0x004ff60000081004 */
[----:B------:R-:W-:Y:S11]  /*16770*/  @!UPT UIADD3 URZ, URZ, URZ, URZ ;  /* 0x0000003f3f3ff290 */ /* 0x000ff6000fffe03f */
[----:B------:R-:W-:Y:S01]  /*16780*/  @!UPT UIADD3 URZ, URZ, URZ, URZ ;  /* 0x0000003f3f3ff290 */ /* 0x000fe2000fffe03f */
[----:B------:R-:W-:Y:S04]  /*16790*/  STL.64 [R1+0x2e0], R4 ;  /* 0x0002e00401007387 */ /* 0x000fe80000100a00 */
[----:B------:R1:W-:Y:S04]  /*167a0*/  STL.64 [R1+0x2e8], R6 ;  /* 0x0002e80601007387 */ /* 0x0003e80000100a00 */
[----:B-1----:R-:W4:Y:S04]  /*167b0*/  LDL.LU.64 R6, [R1+0x5ba0] ;  /* 0x005ba00001067983 */ /* 0x002f280000300a00 */
[----:B------:R-:W4:Y:S01]  /*167c0*/  LDL.LU.64 R4, [R1+0x5b98] ;  /* 0x005b980001047983 */ /* 0x000f220000300a00 */
[----:B------:R-:W-:-:S02]  /*167d0*/  IMAD.MOV.U32 R3, RZ, RZ, R16 ;  /* 0x000000ffff037224 */ /* 0x000fc400078e0010 */
[----:B------:R-:W-:Y:S02]  /*167e0*/  IMAD.MOV.U32 R28, RZ, RZ, R17 ;  /* 0x000000ffff1c7224 */ /* 0x000fe400078e0011 */
[----:B------:R-:W-:Y:S01]  /*167f0*/  IMAD.MOV.U32 R2, RZ, RZ, R18 ;  /* 0x000000ffff027224 */ /* 0x000fe200078e0012 */
[----:B------:R-:W2:Y:S01]  /*16800*/  LDL.LU.64 R16, [R1+0x3d0] ;  /* 0x0003d00001107983 */ /* 0x000ea20000300a00 */
[----:B------:R-:W-:-:S03]  /*16810*/  IMAD.MOV.U32 R0, RZ, RZ, R19 ;  /* 0x000000ffff007224 */ /* 0x000fc600078e0013 */
[----:B------:R-:W2:Y:S01]  /*16820*/  LDL.LU.64 R18, [R1+0x3d8] ;  /* 0x0003d80001127983 */ /* 0x000ea20000300a00 */
[----:B----4-:R-:W-:Y:S11]  /*16830*/  HMMA.1688.F32.TF32 R4, R20, R8, R4 ;  /* 0x000000081404723c */ /* 0x010ff60000081004 */
[----:B------:R-:W-:Y:S11]  /*16840*/  @!UPT UIADD3 URZ, URZ, URZ, URZ ;  /* 0x0000003f3f3ff290 */ /* 0x000ff6000fffe03f */
[----:B------:R-:W-:Y:S01]  /*16850*/  @!UPT UIADD3 URZ, URZ, URZ, URZ ;  /* 0x0000003f3f3ff290 */ /* 0x000fe2000fffe03f */
[----:B------:R-:W-:Y:S04]  /*16860*/  STL.64 [R1+0x2f0], R4 ;  /* 0x0002f00401007387 */ /* 0x000fe80000100a00 */
[----:B------:R1:W-:Y:S04]  /*16870*/  STL.64 [R1+0x2f8], R6 ;  /* 0x0002f80601007387 */ /* 0x0003e80000100a00 */
[----:B-1----:R-:W3:Y:S04]  /*16880*/  LDL.LU.64 R6, [R1+0x5b90] ;  /* 0x005b900001067983 */ /* 0x002ee80000300a00 */
[----:B------:R-:W3:Y:S01]  /*16890*/  LDL.LU.64 R4, [R1+0x5b88] ;  /* 0x005b880001047983 */ /* 0x000ee20000300a00 */
[----:B------:R-:W-:-:S03]  /*168a0*/  IMAD.MOV.U32 R29, RZ, RZ, R22 ;  /* 0x000000ffff1d7224 */ /* 0x000fc600078e0016 */
[----:B------:R-:W4:Y:S04]  /*168b0*/  LDL.LU.64 R20, [R1+0x2c0] ;  /* 0x0002c00001147983 */ /* 0x000f280000300a00 */
[----:B------:R-:W4:Y:S01]  /*168c0*/  LDL.LU.64 R22, [R1+0x2c8] ;  /* 0x0002c80001167983 */ /* 0x000f220000300a00 */
[----:B---3--:R-:W-:Y:S11]  /*168d0*/  HMMA.1688.F32.TF32 R24, R4, R8, R24 ;  /* 0x000000080418723c */ /* 0x008ff60000081018 */
[----:B------:R-:W-:Y:S11]  /*168e0*/  @!UPT UIADD3 URZ, URZ, URZ, URZ ;  /* 0x0000003f3f3ff290 */ /* 0x000ff6000fffe03f */
[----:B------:R-:W-:Y:S01]  /*168f0*/  @!UPT UIADD3 URZ, URZ, URZ, URZ ;  /* 0x0000003f3f3ff290 */ /* 0x000fe2000fffe03f */
[----:B------:R1:W-:Y:S04]  /*16900*/  STL.64 [R1+0x320], R24 ;  /* 0x0003201801007387 */ /* 0x0003e80000100a00 */
[----:B------:R3:W-:Y:S04]  /*16910*/  STL.64 [R1+0x328], R26 ;  /* 0x0003281a01007387 */ /* 0x0007e80000100a00 */
[----:B-1----:R-:W2:Y:S01]  /*16920*/  LDL.LU.64 R24, [R1+0x5b80] ;  /* 0x005b800001187983 */ /* 0x002ea20000300a00 */
[----:B---3--:R-:W-:-:S03]  /*16930*/  IMAD.MOV.U32 R26, RZ, RZ, R8 ;  /* 0x000000ffff1a7224 */ /* 0x008fc600078e0008 */
[----:B------:R-:W3:Y:S01]  /*16940*/  LDL.LU.64 R10, [R1+0x5b78] ;  /* 0x005b7800010a7983 */ /* 0x000ee20000300a00 */
[----:B------:R-:W-:-:S03]  /*16950*/  IMAD.MOV.U32 R27, RZ, RZ, R9 ;  /* 0x000000ffff1b7224 */ /* 0x000fc600078e0009 */
[----:B------:R-:W3:Y:S04]  /*16960*/  LDL.LU.64 R8, [R1+0x5b70] ;  /* 0x005b700001087983 */ /* 0x000ee80000300a00 */
[----:B------:R-:W-:Y:S04]  /*16970*/  STL.64 [R1+0x5a30], R6 ;  /* 0x005a300601007387 */ /* 0x000fe80000100a00 */
[----:B------:R1:W-:Y:S02]  /*16980*/  STL.64 [R1+0x5a28], R4 ;  /* 0x005a280401007387 */ /* 0x0003e40000100a00 */
[----:B-1----:R-:W-:-:S02]  /*16990*/  IMAD.MOV.U32 R4, RZ, RZ, R26 ;  /* 0x000000ffff047224 */ /* 0x002fc400078e001a */
[----:B------:R-:W-:Y:S01]  /*169a0*/  IMAD.MOV.U32 R5, RZ, RZ, R27 ;  /* 0x000000ffff057224 */ /* 0x000fe200078e001b */
[----:B------:R-:W2:Y:S04]  /*169b0*/  LDL.LU R26, [R1+0x5b6c] ;  /* 0x005b6c00011a7983 */ /* 0x000ea80000300800 */
[----:B------:R-:W2:Y:S02]  /*169c0*/  LDL.LU R27, [R1+0x5b68] ;  /* 0x005b6800011b7983 */ /* 0x000ea40000300800 */
        /* <DEDUP_REMOVED lines=27> */
[----:B-1----:R-:W2:Y:S04]  /*16b80*/  LDL.LU.64 R22, [R1+0x5b40] ;  /* 0x005b400001167983 */ /* 0x002ea80000300a00 */
[----:B------:R-:W2:Y:S01]  /*16b90*/  LDL.LU.64 R20, [R1+0x5b38] ;  /* 0x005b380001147983 */ /* 0x000ea20000300a00 */
[-C--:B---3--:R-:W-:Y:S03]  /*16ba0*/  HMMA.1688.F32.TF32 R8, R24, R4.reuse, R8 ;  /* 0x000000041808723c */ /* 0x088fe60000081008 */
[----:B------:R-:W-:Y:S04]  /*16bb0*/  STL [R1+0x5874], R19 ;  /* 0x0058741301007387 */ /* 0x000fe80000100800 */
[----:B------:R-:W-:Y:S04]  /*16bc0*/  STL [R1+0x58b8], R18 ;  /* 0x0058b81201007387 */ /* 0x000fe80000100800 */
[----:B------:R-:W-:Y:S01]  /*16bd0*/  STL.64 [R1+0x58b0], R16 ;  /* 0x0058b01001007387 */ /* 0x000fe20000100a00 */
[----:B------:R-:W-:Y:S01]  /*16be0*/  IMAD.MOV.U32 R6, RZ, RZ, R29 ;  /* 0x000000ffff067224 */ /* 0x000fe200078e001d */
[----:B--2---:R-:W-:Y:S02]  /*16bf0*/  HMMA.1688.F32.TF32 R12, R20, R4, R12 ;  /* 0x00000004140c723c */ /* 0x004fe4000008100c */
[----:B------:R-:W-:Y:S04]  /*16c00*/  STL.64 [R1+0x57e8], R22 ;  /* 0x0057e81601007387 */ /* 0x000fe80000100a00 */
[----:B------:R-:W-:Y:S11]  /*16c10*/  STL.64 [R1+0x57e0], R20 ;  /* 0x0057e01401007387 */ /* 0x000ff60000100a00 */
[----:B------:R-:W-:Y:S06]  /*16c20*/  @!UPT UIADD3 URZ, URZ, URZ, URZ ;  /* 0x0000003f3f3ff290 */ /* 0x000fec000fffe03f */
[----:B------:R-:W-:Y:S04]  /*16c30*/  STL.64 [R1+0x760], R12 ;  /* 0x0007600c01007387 */ /* 0x000fe80000100a00 */
[----:B------:R-:W-:Y:S04]  /*16c40*/  STL.64 [R1+0x768], R14 ;  /* 0x0007680e01007387 */ /* 0x000fe80000100a00 */
[----:B------:R-:W2:Y:S04]  /*16c50*/  LDL.LU R4, [R1] ;  /* 0x0000000001047983 */ /* 0x000ea80000300800 */
[----:B------:R-:W-:Y:S04]  /*16c60*/  STL.64 [R1+0x9b0], R8 ;  /* 0x0009b00801007387 */ /* 0x000fe80000100a00 */
[----:B------:R-:W-:Y:S04]  /*16c70*/  STL.64 [R1+0x9b8], R10 ;  /* 0x0009b80a01007387 */ /* 0x000fe80000100a00 */
[----:B------:R-:W2:Y:S04]  /*16c80*/  LDL.LU R5, [R1+0x4] ;  /* 0x0000040001057983 */ /* 0x000ea80000300800 */
[----:B------:R-:W3:Y:S04]  /*16c90*/  LDL.LU R29, [R1+0x5b34] ;  /* 0x005b3400011d7983 */ /* 0x000ee80000300800 */
[----:B------:R-:W4:Y:S04]  /*16ca0*/  LDL.LU R7, [R1+0xc] ;  /* 0x00000c0001077983 */ /* 0x000f280000300800 */
[----:B---3--:R-:W1:Y:S04]  /*16cb0*/  LDSM.16.M88.4 R8, [R29+0x4c000] ;  /* 0x04c000001d08783b */ /* 0x008e680000000200 */
[----:B----4-:R3:W-:Y:S04]  /*16cc0*/  STL.64 [R1+0x5ac8], R6 ;  /* 0x005ac80601007387 */ /* 0x0107e80000100a00 */
[----:B--2---:R2:W-:Y:S04]  /*16cd0*/  STL.64 [R1+0x5ac0], R4 ;  /* 0x005ac00401007387 */ /* 0x0045e80000100a00 */
[----:B------:R-:W-:Y:S01]  /*16ce0*/  LDSM.16.M88.4 R16, [R29+0x50000] ;  /* 0x050000001d10783b */ /* 0x000fe20000000200 */
[----:B---3--:R-:W-:-:S03]  /*16cf0*/  IMAD.MOV.U32 R6, RZ, RZ, R2 ;  /* 0x000000ffff067224 */ /* 0x008fc600078e0002 */
[----:B------:R-:W-:Y:S01]  /*16d00*/  LDSM.16.M88.4 R12, [R29+0x54000] ;  /* 0x054000001d0c783b */ /* 0x000fe20000000200 */
[----:B--2---:R-:W-:-:S03]  /*16d10*/  IMAD.MOV.U32 R4, RZ, RZ, R3 ;  /* 0x000000ffff047224 */ /* 0x004fc600078e0003 */
[----:B------:R-:W-:Y:S01]  /*16d20*/  LDSM.16.M88.4 R20, [R29+0x5c000] ;  /* 0x05c000001d14783b */ /* 0x000fe20000000200 */
[----:B------:R-:W-:-:S03]  /*16d30*/  IMAD.MOV.U32 R7, RZ, RZ, R0 ;  /* 0x000000ffff077224 */ /* 0x000fc600078e0000 */
[----:B------:R-:W2:Y:S04]  /*16d40*/  LDL.LU R3, [R1+0x5b30] ;  /* 0x005b300001037983 */ /* 0x000ea80000300800 */
[----:B------:R-:W-:Y:S04]  /*16d50*/  STL.64 [R1+0x57d0], R26 ;  /* 0x0057d01a01007387 */ /* 0x000fe80000100a00 */
[----:B------:R-:W-:Y:S04]  /*16d60*/  STL.64 [R1+0x57c8], R24 ;  /* 0x0057c81801007387 */ /* 0x000fe80000100a00 */
[----:B------:R-:W-:Y:S01]  /*16d70*/  LDSM.16.M88.4 R24, [R29+0x52000] ;  /* 0x052000001d18783b */ /* 0x000fe20000000200 */
[----:B-1----:R-:W-:-:S03]  /*16d80*/  IMAD.MOV.U32 R2, RZ, RZ, R8 ;  /* 0x000000ffff027224 */ /* 0x002fc600078e0008 */
[----:B------:R-:W-:Y:S01]  /*16d90*/  STL.64 [R1+0xf0], R8 ;  /* 0x0000f00801007387 */ /* 0x000fe20000100a00 */
[----:B------:R-:W-:-:S03]  /*16da0*/  IMAD.MOV.U32 R0, RZ, RZ, R9 ;  /* 0x000000ffff007224 */ /* 0x000fc600078e0009 */
[----:B------:R-:W-:Y:S04]  /*16db0*/  STL.64 [R1+0xf8], R10 ;  /* 0x0000f80a01007387 */ /* 0x000fe80000100a00 */
[----:B------:R-:W1:Y:S04]  /*16dc0*/  LDSM.16.M88.4 R8, [R29+0x4e000] ;  /* 0x04e000001d08783b */ /* 0x000e680000000200 */
[----:B-1----:R-:W-:Y:S04]  /*16dd0*/  STL.64 [R1+0xe0], R8 ;  /* 0x0000e00801007387 */ /* 0x002fe80000100a00 */
[----:B------:R-:W-:Y:S04]  /*16de0*/  STL.64 [R1+0xe8], R10 ;  /* 0x0000e80a01007387 */ /* 0x000fe80000100a00 */
[----:B------:R-:W1:Y:S04]  /*16df0*/  LDSM.16.M88.4 R8, [R29+0x56000] ;  /* 0x056000001d08783b */ /* 0x000e680000000200 */
[----:B------:R-:W-:Y:S04]  /*16e00*/  STL.64 [R1+0xd0], R16 ;  /* 0x0000d01001007387 */ /* 0x000fe80000100a00 */
[----:B------:R-:W-:Y:S04]  /*16e10*/  STL.64 [R1+0xb0], R12 ;  /* 0x0000b00c01007387 */ /* 0x000fe80000100a00 */
[----:B------:R-:W-:Y:S04]  /*16e20*/  STL.64 [R1+0xb8], R14 ;  /* 0x0000b80e01007387 */ /* 0x000fe80000100a00 */
[----:B------:R-:W-:Y:S01]  /*16e30*/  STL.64 [R1+0xd8], R18 ;  /* 0x0000d81201007387 */ /* 0x000fe20000100a00 */
[----:B------:R-:W-:-:S03]  /*16e40*/  IMAD.MOV.U32 R5, RZ, RZ, R28 ;  /* 0x000000ffff057224 */ /* 0x000fc600078e001c */
[----:B------:R-:W-:Y:S04]  /*16e50*/  LDSM.16.M88.4 R12, [R29+0x5e000] ;  /* 0x05e000001d0c783b */ /* 0x000fe80000000200 */
[----:B-1----:R-:W-:Y:S04]  /*16e60*/  STL.64 [R1+0xa0], R8 ;  /* 0x0000a00801007387 */ /* 0x002fe80000100a00 */
[----:B------:R-:W-:Y:S04]  /*16e70*/  STL.64 [R1+0xa8], R10 ;  /* 0x0000a80a01007387 */ /* 0x000fe80000100a00 */
[----:B------:R-:W1:Y:S04]  /*16e80*/  LDSM.16.M88.4 R8, [R29+0x58000] ;  /* 0x058000001d08783b */ /* 0x000e680000000200 */
[----:B------:R-:W-:Y:S04]  /*16e90*/  STL.64 [R1+0x5b28], R16 ;  /* 0x005b281001007387 */ /* 0x000fe80000100a00 */
[----:B------:R-:W-:Y:S04]  /*16ea0*/  STL.64 [R1+0xc0], R24 ;  /* 0x0000c01801007387 */ /* 0x000fe80000100a00 */
[----:B------:R-:W-:Y:S04]  /*16eb0*/  STL.64 [R1+0xc8], R26 ;  /* 0x0000c81a01007387 */ /* 0x000fe80000100a00 */
[----:B-1----:R-:W-:Y:S04]  /*16ec0*/  STL.64 [R1+0x90], R8 ;  /* 0x0000900801007387 */ /* 0x002fe80000100a00 */
[----:B------:R-:W-:Y:S04]  /*16ed0*/  STL.64 [R1+0x98], R10 ;  /* 0x0000980a01007387 */ /* 0x000fe80000100a00 */
[----:B------:R1:W-:Y:S04]  /*16ee0*/  STL.64 [R1+0x5b20], R24 ;  /* 0x005b201801007387 */ /* 0x0003e80000100a00 */
[----:B------:R-:W3:Y:S04]  /*16ef0*/  LDSM.16.M88.4 R8, [R29+0x5a000] ;  /* 0x05a000001d08783b */ /* 0x000ee80000000200 */
[----:B-1----:R-:W4:Y:S04]  /*16f00*/  LDL.LU.64 R24, [R1+0xc70] ;  /* 0x000c700001187983 */ /* 0x002f280000300a00 */
[----:B------:R-:W4:Y:S01]  /*16f10*/  LDL.LU.64 R26, [R1+0xc78] ;  /* 0x000c7800011a7983 */ /* 0x000f220000300a00 */
[----:B------:R-:W-:-:S02]  /*16f20*/  IMAD.MOV.U32 R16, RZ, RZ, R2 ;  /* 0x000000ffff107224 */ /* 0x000fc400078e0002 */
[----:B------:R-:W-:Y:S01]  /*16f30*/  IMAD.MOV.U32 R17, RZ, RZ, R0 ;  /* 0x000000ffff117224 */ /* 0x000fe200078e0000 */
[----:B---3--:R-:W-:Y:S01]  /*16f40*/  STL.64 [R1+0x80], R8 ;  /* 0x0000800801007387 */ /* 0x008fe20000100a00 */
[----:B------:R-:W-:Y:S02]  /*16f50*/  IMAD.MOV.U32 R2, RZ, RZ, R10 ;  /* 0x000000ffff027224 */ /* 0x000fe400078e000a */
[----:B------:R-:W-:Y:S01]  /*16f60*/  IMAD.MOV.U32 R28, RZ, RZ, R11 ;  /* 0x000000ffff1c7224 */ /* 0x000fe200078e000b */
[----:B------:R-:W-:Y:S04]  /*16f70*/  STL.64 [R1+0x88], R10 ;  /* 0x0000880a01007387 */ /* 0x000fe80000100a00 */
[----:B------:R4:W-:Y:S04]  /*16f80*/  STL.64 [R1+0x5af8], R8 ;  /* 0x005af80801007387 */ /* 0x0009e80000100a00 */
[----:B--2---:R-:W-:Y:S01]  /*16f90*/  STL [R1+0x4ee0], R3 ;  /* 0x004ee00301007387 */ /* 0x004fe20000100800 */
[C---:B----4-:R-:W-:Y:S03]  /*16fa0*/  HMMA.1688.F32.TF32 R8, R4.reuse, R16, R24 ;  /* 0x000000100408723c */ /* 0x050fe60000081018 */
[----:B------:R-:W2:Y:S04]  /*16fb0*/  LDL.LU.64 R16, [R1+0xc60] ;  /* 0x000c600001107983 */ /* 0x000ea80000300a00 */
[----:B------:R-:W2:Y:S11]  /*16fc0*/  LDL.LU.64 R18, [R1+0xc68] ;  /* 0x000c680001127983 */ /* 0x000eb60000300a00 */
[----:B------:R-:W-:Y:S05]  /*16fd0*/  @!UPT UIADD3 URZ, URZ, URZ, URZ ;  /* 0x0000003f3f3ff290 */ /* 0x000fea000fffe03f */
[----:B------:R1:W-:Y:S04]  /*16fe0*/  STL.64 [R1+0x2d0], R8 ;  /* 0x0002d00801007387 */ /* 0x0003e80000100a00 */
[----:B------:R3:W-:Y:S04]  /*16ff0*/  STL.64 [R1+0x2d8], R10 ;  /* 0x0002d80a01007387 */ /* 0x0007e80000100a00 */
[----:B------:R-:W4:Y:S04]  /*17000*/  LDL.LU.64 R24, [R1+0xc50] ;  /* 0x000c500001187983 */ /* 0x000f280000300a00 */
[----:B------:R-:W4:Y:S04]  /*17010*/  LDL.LU.64 R26, [R1+0xc58] ;  /* 0x000c5800011a7983 */ /* 0x000f280000300a00 */
[----:B-1----:R-:W2:Y:S04]  /*17020*/  LDL.LU.64 R8, [R1+0xc20] ;  /* 0x000c200001087983 */ /* 0x002ea80000300a00 */
[----:B---3--:R-:W3:Y:S04]  /*17030*/  LDL.LU.64 R10, [R1+0xc28] ;  /* 0x000c2800010a7983 */ /* 0x008ee80000300a00 */
[----:B---3--:R-:W-:Y:S04]  /*17040*/  STL.64 [R1+0x5b08], R10 ;  /* 0x005b080a01007387 */ /* 0x008fe80000100a00 */
[----:B--2---:R1:W-:Y:S04]  /*17050*/  STL.64 [R1+0x5b00], R8 ;  /* 0x005b000801007387 */ /* 0x0043e80000100a00 */
[----:B-1----:R-:W2:Y:S04]  /*17060*/  LDL.64 R8, [R1+0xb0] ;  /* 0x0000b00001087983 */ /* 0x002ea80000100a00 */
[----:B--2---:R1:W-:Y:S04]  /*17070*/  STL.64 [R1+0x5b18], R8 ;  /* 0x005b180801007387 */ /* 0x0043e80000100a00 */
[----:B-1----:R-:W2:Y:S04]  /*17080*/  LDL.LU.64 R8, [R1+0xc40] ;  /* 0x000c400001087983 */ /* 0x002ea80000300a00 */
[----:B------:R-:W2:Y:S04]  /*17090*/  LDL.LU.64 R10, [R1+0xc48] ;  /* 0x000c4800010a7983 */ /* 0x000ea80000300a00 */
[----:B------:R-:W-:Y:S04]  /*170a0*/  STL.64 [R1+0x70], R20 ;  /* 0x0000701401007387 */ /* 0x000fe80000100a00 */
[----:B------:R-:W-:Y:S04]  /*170b0*/  STL.64 [R1+0x68], R14 ;  /* 0x0000680e01007387 */ /* 0x000fe80000100a00 */
[----:B------:R1:W-:Y:S04]  /*170c0*/  STL.64 [R1+0x5ae0], R12 ;  /* 0x005ae00c01007387 */ /* 0x0003e80000100a00 */
[----:B-1----:R-:W3:Y:S04]  /*170d0*/  LDL.LU.64 R12, [R1+0xc10] ;  /* 0x000c1000010c7983 */ /* 0x002ee80000300a00 */
[----:B------:R-:W2:Y:S04]  /*170e0*/  LDL.LU.64 R14, [R1+0xc18] ;  /* 0x000c1800010e7983 */ /* 0x000ea80000300a00 */
[----:B--2---:R-:W-:Y:S04]  /*170f0*/  STL.64 [R1+0x5af0], R14 ;  /* 0x005af00e01007387 */ /* 0x004fe80000100a00 */
[----:B---3--:R1:W-:Y:S04]  /*17100*/  STL.64 [R1+0x5ae8], R12 ;  /* 0x005ae80c01007387 */ /* 0x0083e80000100a00 */
[----:B-1----:R-:W2:Y:S04]  /*17110*/  LDL.64 R12, [R1+0xa0] ;  /* 0x0000a000010c7983 */ /* 0x002ea80000100a00 */
[----:B--2---:R1:W-:Y:S04]  /*17120*/  STL.64 [R1+0x5b10], R12 ;  /* 0x005b100c01007387 */ /* 0x0043e80000100a00 */
[----:B-1----:R-:W2:Y:S04]  /*17130*/  LDL.LU.64 R12, [R1+0xc30] ;  /* 0x000c3000010c7983 */ /* 0x002ea80000300a00 */
[----:B------:R-:W2:Y:S04]  /*17140*/  LDL.LU.64 R14, [R1+0xc38] ;  /* 0x000c3800010e7983 */ /* 0x000ea80000300a00 */
[----:B------:R-:W-:Y:S04]  /*17150*/  STL.64 [R1+0x78], R22 ;  /* 0x0000781601007387 */ /* 0x000fe80000100a00 */
[----:B------:R1:W-:Y:S04]  /*17160*/  STL.64 [R1+0x5ad8], R20 ;  /* 0x005ad81401007387 */ /* 0x0003e80000100a00 */
[----:B-1----:R-:W3:Y:S02]  /*17170*/  LDL.64 R20, [R1+0xe0] ;  /* 0x0000e00001147983 */ /* 0x002ee40000100a00 */
[----:B---3--:R-:W-:Y:S11]  /*17180*/  HMMA.1688.F32.TF32 R16, R4, R20, R16 ;  /* 0x000000140410723c */ /* 0x008ff60000081010 */
[----:B------:R-:W-:Y:S11]  /*17190*/  @!UPT UIADD3 URZ, URZ, URZ, URZ ;  /* 0x0000003f3f3ff290 */ /* 0x000ff6000fffe03f */
[----:B------:R-:W-:Y:S01]  /*171a0*/  @!UPT UIADD3 URZ, URZ, URZ, URZ ;  /* 0x0000003f3f3ff290 */ /* 0x000fe2000fffe03f */
[----:B------:R1:W-:Y:S04]  /*171b0*/  STL.64 [R1+0x2c0], R16 ;  /* 0x0002c01001007387 */ /* 0x0003e80000100a00 */
[----:B------:R3:W-:Y:S04]  /*171c0*/  STL.64 [R1+0x2c8], R18 ;  /* 0x0002c81201007387 */ /* 0x0007e80000100a00 */
[----:B-1----:R-:W4:Y:S01]  /*171d0*/  LDL.LU.64 R16, [R1+0x5b28] ;  /* 0x005b280001107983 */ /* 0x002f220000300a00 */
[----:B---3--:R-:W-:Y:S02]  /*171e0*/  IMAD.MOV.U32 R19, RZ, RZ, R20 ;  /* 0x000000ffff137224 */ /* 0x008fe400078e0014 */
[----:B------:R-:W-:-:S02]  /*171f0*/  IMAD.MOV.U32 R18, RZ, RZ, R21 ;  /* 0x000000ffff127224 */ /* 0x000fc400078e0015 */
[----:B------:R-:W3:Y:S04]  /*17200*/  LDL.LU.64 R20, [R1+0xc00] ;  /* 0x000c000001147983 */ /* 0x000ee80000300a00 */
[----:B------:R-:W3:Y:S01]  /*17210*/  LDL.LU.64 R22, [R1+0xc08] ;  /* 0x000c080001167983 */ /* 0x000ee20000300a00 */
[C---:B----4-:R-:W-:Y:S11]  /*17220*/  HMMA.1688.F32.TF32 R24, R4.reuse, R16, R24 ;  /* 0x000000100418723c */ /* 0x050ff60000081018 */
[----:B------:R-:W-:Y:S11]  /*17230*/  @!UPT UIADD3 URZ, URZ, URZ, URZ ;  /* 0x0000003f3f3ff290 */ /* 0x000ff6000fffe03f */
[----:B------:R-:W-:Y:S01]  /*17240*/  @!UPT UIADD3 URZ, URZ, URZ, URZ ;  /* 0x0000003f3f3ff290 */ /* 0x000fe2000fffe03f */
[----:B------:R1:W-:Y:S04]  /*17250*/  STL.64 [R1+0x2b0], R24 ;  /* 0x0002b01801007387 */ /* 0x0003e80000100a00 */
[----:B------:R-:W-:Y:S04]  /*17260*/  STL.64 [R1+0x2b8], R26 ;  /* 0x0002b81a01007387 */ /* 0x000fe80000100a00 */
[----:B-1----:R-:W4:Y:S04]  /*17270*/  LDL.LU.64 R24, [R1+0x5b20] ;  /* 0x005b200001187983 */ /* 0x002f280000300a00 */
[----:B------:R-:W-:Y:S01]  /*17280*/  STL.64 [R1+0x5a90], R16 ;  /* 0x005a901001007387 */ /* 0x000fe20000100a00 */
[C---:B----4-:R-:W-:Y:S11]  /*17290*/  HMMA.1688.F32.TF32 R8, R4.reuse, R24, R8 ;  /* 0x000000180408723c */ /* 0x050ff60000081008 */
[----:B------:R-:W-:Y:S11]  /*172a0*/  @!UPT UIADD3 URZ, URZ, URZ, URZ ;  /* 0x0000003f3f3ff290 */ /* 0x000ff6000fffe03f */
[----:B------:R-:W-:Y:S01]  /*172b0*/  @!UPT UIADD3 URZ, URZ, URZ, URZ ;  /* 0x0000003f3f3ff290 */ /* 0x000fe2000fffe03f */
[----:B------:R1:W-:Y:S04]  /*172c0*/  STL.64 [R1+0x2a0], R8 ;  /* 0x0002a00801007387 */ /* 0x0003e80000100a00 */
[----:B------:R-:W-:Y:S04]  /*172d0*/  STL.64 [R1+0x2a8], R10 ;  /* 0x0002a80a01007387 */ /* 0x000fe80000100a00 */
[----:B-1----:R-:W2:Y:S04]  /*172e0*/  LDL.LU.64 R8, [R1+0x5b18] ;  /* 0x005b180001087983 */ /* 0x002ea80000300a00 */
[----:B------:R1:W-:Y:S04]  /*172f0*/  STL.64 [R1+0x5a88], R24 ;  /* 0x005a881801007387 */ /* 0x0003e80000100a00 */
[----:B-1----:R-:W4:Y:S01]  /*17300*/  LDL.64 R24, [R1+0x90] ;  /* 0x0000900001187983 */ /* 0x002f220000100a00 */
[----:B--2---:R-:W-:Y:S01]  /*17310*/  HMMA.1688.F32.TF32 R12, R4, R8, R12 ;  /* 0x00000008040c723c */ /* 0x004fe2000008100c */
[----:B------:R-:W-:-:S02]  /*17320*/  IMAD.MOV.U32 R3, RZ, RZ, R8 ;  /* 0x000000ffff037224 */ /* 0x000fc400078e0008 */
[----:B------:R-:W-:Y:S11]  /*17330*/  IMAD.MOV.U32 R0, RZ, RZ, R9 ;  /* 0x000000ffff007224 */ /* 0x000ff600078e0009 */
[----:B------:R-:W-:Y:S09]  /*17340*/  @!UPT UIADD3 URZ, URZ, URZ, URZ ;  /* 0x0000003f3f3ff290 */ /* 0x000ff2000fffe03f */
[----:B------:R1:W-:Y:S04]  /*17350*/  STL.64 [R1+0x290], R12 ;  /* 0x0002900c01007387 */ /* 0x0003e80000100a00 */
[----:B------:R-:W-:Y:S04]  /*17360*/  STL.64 [R1+0x298], R14 ;  /* 0x0002980e01007387 */ /* 0x000fe80000100a00 */
[----:B-1----:R-:W2:Y:S04]  /*17370*/  LDL.LU.64 R12, [R1+0x5b10] ;  /* 0x005b1000010c7983 */ /* 0x002ea80000300a00 */
[----:B------:R-:W2:Y:S04]  /*17380*/  LDL.LU.64 R10, [R1+0x5b08] ;  /* 0x005b0800010a7983 */ /* 0x000ea80000300a00 */
[----:B------:R-:W2:Y:S02]  /*17390*/  LDL.LU.64 R8, [R1+0x5b00] ;  /* 0x005b000001087983 */ /* 0x000ea40000300a00 */
        /* <DEDUP_REMOVED lines=9> */
[----:B------:R-:W4:Y:S01]  /*17430*/  LDL.LU.64 R12, [R1+0x5ae8] ;  /* 0x005ae800010c7983 */ /* 0x000f220000300a00 */
[----:B------:R-:W-:Y:S02]  /*17440*/  IMAD.MOV.U32 R16, RZ, RZ, R19 ;  /* 0x000000ffff107224 */ /* 0x000fe400078e0013 */
[----:B------:R-:W-:Y:S01]  /*17450*/  IMAD.MOV.U32 R17, RZ, RZ, R18 ;  /* 0x000000ffff117224 */ /* 0x000fe200078e0012 */
[C---:B---3--:R-:W-:Y:S08]  /*17460*/  HMMA.1688.F32.TF32 R20, R4.reuse, R8, R20 ;  /* 0x000000080414723c */ /* 0x048ff00000081014 */
[----:B----4-:R-:W-:Y:S11]  /*17470*/  HMMA.1688.F32.TF32 R12, R4, R24, R12 ;  /* 0x00000018040c723c */ /* 0x010ff6000008100c */
[----:B------:R-:W-:Y:S11]  /*17480*/  @!UPT UIADD3 URZ, URZ, URZ, URZ ;  /* 0x0000003f3f3ff290 */ /* 0x000ff6000fffe03f */
[----:B------:R-:W-:Y:S01]  /*17490*/  @!UPT UIADD3 URZ, URZ, URZ, URZ ;  /* 0x0000003f3f3ff290 */ /* 0x000fe2000fffe03f */
[----:B------:R1:W-:Y:S04]  /*174a0*/  STL.64 [R1+0x270], R12 ;  /* 0x0002700c01007387 */ /* 0x0003e80000100a00 */
[----:B------:R2:W-:Y:S04]  /*174b0*/  STL.64 [R1+0x278], R14 ;  /* 0x0002780e01007387 */ /* 0x0005e80000100a00 */
[----:B-1----:R-:W3:Y:S01]  /*174c0*/  LDL.LU.64 R12, [R1+0x5ae0] ;  /* 0x005ae000010c7983 */ /* 0x002ee20000300a00 */
[----:B--2---:R-:W-:Y:S02]  /*174d0*/  IMAD.MOV.U32 R15, RZ, RZ, R24 ;  /* 0x000000ffff0f7224 */ /* 0x004fe400078e0018 */
[----:B------:R-:W-:-:S02]  /*174e0*/  IMAD.MOV.U32 R14, RZ, RZ, R25 ;  /* 0x000000ffff0e7224 */ /* 0x000fc400078e0019 */
[----:B------:R-:W2:Y:S04]  /*174f0*/  LDL.LU.64 R24, [R1+0xcd0] ;  /* 0x000cd00001187983 */ /* 0x000ea80000300a00 */
[----:B------:R-:W2:Y:S04]  /*17500*/  LDL.LU.64 R26, [R1+0xcd8] ;  /* 0x000cd800011a7983 */ /* 0x000ea80000300a00 */
[----:B------:R1:W-:Y:S04]  /*17510*/  STL.64 [R1+0x260], R20 ;  /* 0x0002601401007387 */ /* 0x0003e80000100a00 */
[----:B------:R-:W-:Y:S04]  /*17520*/  STL.64 [R1+0x268], R22 ;  /* 0x0002681601007387 */ /* 0x000fe80000100a00 */
[----:B-1----:R-:W2:Y:S04]  /*17530*/  LDL.LU.64 R20, [R1+0x5ad8] ;  /* 0x005ad80001147983 */ /* 0x002ea80000300a00 */
[----:B------:R1:W-:Y:S04]  /*17540*/  STL.64 [R1+0x5aa8], R16 ;  /* 0x005aa81001007387 */ /* 0x0003e80000100a00 */
[----:B-1----:R-:W4:Y:S04]  /*17550*/  LDL.64 R16, [R1+0xf0] ;  /* 0x0000f00001107983 */ /* 0x002f280000100a00 */
[----:B----4-:R-:W-:Y:S04]  /*17560*/  STL.64 [R1+0x5ad0], R16 ;  /* 0x005ad01001007387 */ /* 0x010fe80000100a00 */
[----:B------:R1:W-:Y:S02]  /*17570*/  STL.64 [R1+0x5a40], R8 ;  /* 0x005a400801007387 */ /* 0x0003e40000100a00 */
[----:B-1----:R-:W-:-:S02]  /*17580*/  IMAD.MOV.U32 R8, RZ, RZ, R15 ;  /* 0x000000ffff087224 */ /* 0x002fc400078e000f */
[----:B------:R-:W-:-:S05]  /*17590*/  IMAD.MOV.U32 R9, RZ, RZ, R14 ;  /* 0x000000ffff097224 */ /* 0x000fca00078e000e */
[----:B------:R1:W-:Y:S02]  /*175a0*/  STL.64 [R1+0x5a50], R8 ;  /* 0x005a500801007387 */ /* 0x0003e40000100a00 */
[----:B-1----:R-:W-:Y:S02]  /*175b0*/  IMAD.MOV.U32 R8, RZ, RZ, R11 ;  /* 0x000000ffff087224 */ /* 0x002fe400078e000b */
[----:B------:R-:W-:-:S05]  /*175c0*/  IMAD.MOV.U32 R9, RZ, RZ, R10 ;  /* 0x000000ffff097224 */ /* 0x000fca00078e000a */
[----:B------:R1:W-:Y:S02]  /*175d0*/  STL.64 [R1+0x5a68], R8 ;  /* 0x005a680801007387 */ /* 0x0003e40000100a00 */
[----:B-1----:R-:W-:Y:S02]  /*175e0*/  IMAD.MOV.U32 R8, RZ, RZ, R3 ;  /* 0x000000ffff087224 */ /* 0x002fe400078e0003 */
[----:B------:R-:W-:-:S05]  /*175f0*/  IMAD.MOV.U32 R9, RZ, RZ, R0 ;  /* 0x000000ffff097224 */ /* 0x000fca00078e0000 */
[----:B------:R2:W-:Y:S04]  /*17600*/  STL.64 [R1+0x5a80], R8 ;  /* 0x005a800801007387 */ /* 0x0005e80000100a00 */
[----:B------:R-:W3:Y:S04]  /*17610*/  LDL.LU.64 R16, [R1+0xcc0] ;  /* 0x000cc00001107983 */ /* 0x000ee80000300a00 */
[----:B------:R-:W3:Y:S01]  /*17620*/  LDL.LU.64 R18, [R1+0xcc8] ;  /* 0x000cc80001127983 */ /* 0x000ee20000300a00 */
[C---:B--2---:R-:W-:Y:S11]  /*17630*/  HMMA.1688.F32.TF32 R8, R4.reuse, R20, R24 ;  /* 0x000000140408723c */ /* 0x044ff60000081018 */
[----:B------:R-:W-:Y:S11]  /*17640*/  @!UPT UIADD3 URZ, URZ, URZ, URZ ;  /* 0x0000003f3f3ff290 */ /* 0x000ff6000fffe03f */
[----:B------:R-:W-:Y:S01]  /*17650*/  @!UPT UIADD3 URZ, URZ, URZ, URZ ;  /* 0x0000003f3f3ff290 */ /* 0x000fe2000fffe03f */
[----:B------:R-:W-:Y:S04]  /*17660*/  STL.64 [R1+0x250], R8 ;  /* 0x0002500801007387 */ /* 0x000fe80000100a00 */
[----:B------:R-:W-:Y:S04]  /*17670*/  STL.64 [R1+0x258], R10 ;  /* 0x0002580a01007387 */ /* 0x000fe80000100a00 */
[----:B------:R-:W2:Y:S04]  /*17680*/  LDL.LU.64 R24, [R1+0xbb0] ;  /* 0x000bb00001187983 */ /* 0x000ea80000300a00 */
[----:B------:R-:W4:Y:S04]  /*17690*/  LDL.LU.64 R26, [R1+0xbb8] ;  /* 0x000bb800011a7983 */ /* 0x000f280000300a00 */
        /* <DEDUP_REMOVED lines=8> */
[----:B------:R-:W4:Y:S04]  /*17720*/  LDL.LU.64 R8, [R1+0xba0] ;  /* 0x000ba00001087983 */ /* 0x000f280000300a00 */
[----:B------:R-:W4:Y:S04]  /*17730*/  LDL.LU.64 R10, [R1+0xba8] ;  /* 0x000ba800010a7983 */ /* 0x000f280000300a00 */
[----:B------:R1:W-:Y:S04]  /*17740*/  STL.64 [R1+0x5a48], R20 ;  /* 0x005a481401007387 */ /* 0x0003e80000100a00 */
[----:B-1----:R-:W2:Y:S04]  /*17750*/  LDL.LU.64 R20, [R1+0xb70] ;  /* 0x000b700001147983 */ /* 0x002ea80000300a00 */
[----:B------:R-:W2:Y:S01]  /*17760*/  LDL.LU.64 R22, [R1+0xb78] ;  /* 0x000b780001167983 */ /* 0x000ea20000300a00 */
[----:B---3--:R-:W-:Y:S03]  /*17770*/  HMMA.1688.F32.TF32 R4, R4, R12, R16 ;  /* 0x0000000c0404723c */ /* 0x008fe60000081010 */
[----:B--2---:R-:W-:Y:S04]  /*17780*/  STL.64 [R1+0x5a60], R22 ;  /* 0x005a601601007387 */ /* 0x004fe80000100a00 */
[----:B------:R1:W-:Y:S04]  /*17790*/  STL.64 [R1+0x5a58], R20 ;  /* 0x005a581401007387 */ /* 0x0003e80000100a00 */
[----:B-1----:R-:W2:Y:S04]  /*177a0*/  LDL.LU.64 R20, [R1+0xb80] ;  /* 0x000b800001147983 */ /* 0x002ea80000300a00 */
[----:B------:R-:W3:Y:S04]  /*177b0*/  LDL.LU.64 R22, [R1+0xb88] ;  /* 0x000b880001167983 */ /* 0x000ee80000300a00 */
[----:B---3--:R-:W-:Y:S04]  /*177c0*/  STL.64 [R1+0x5a78], R22 ;  /* 0x005a781601007387 */ /* 0x008fe80000100a00 */
[----:B--2---:R1:W-:Y:S04]  /*177d0*/  STL.64 [R1+0x5a70], R20 ;  /* 0x005a701401007387 */ /* 0x0043e80000100a00 */
[----:B-1----:R-:W2:Y:S04]  /*177e0*/  LDL.LU.64 R20, [R1+0xb90] ;  /* 0x000b900001147983 */ /* 0x002ea80000300a00 */
[----:B------:R-:W2:Y:S04]  /*177f0*/  LDL.LU.64 R22, [R1+0xb98] ;  /* 0x000b980001167983 */ /* 0x000ea80000300a00 */
[----:B------:R-:W3:Y:S04]  /*17800*/  LDL.LU.64 R16, [R1+0x5ad0] ;  /* 0x005ad00001107983 */ /* 0x000ee80000300a00 */
[----:B------:R-:W-:Y:S04]  /*17810*/  STL.64 [R1+0x120], R4 ;  /* 0x0001200401007387 */ /* 0x000fe80000100a00 */
[----:B------:R1:W-:Y:S04]  /*17820*/  STL.64 [R1+0x128], R6 ;  /* 0x0001280601007387 */ /* 0x0003e80000100a00 */
[----:B-1----:R-:W3:Y:S04]  /*17830*/  LDL.LU.64 R6, [R1+0x5ac8] ;  /* 0x005ac80001067983 */ /* 0x002ee80000300a00 */
[----:B------:R-:W3:Y:S02]  /*17840*/  LDL.LU.64 R4, [R1+0x5ac0] ;  /* 0x005ac00001047983 */ /* 0x000ee40000300a00 */
[----:B---3--:R-:W-:Y:S01]  /*17850*/  HMMA.1688.F32.TF32 R24, R4, R16, R24 ;  /* 0x000000100418723c */ /* 0x008fe20000081018 */
[----:B------:R-:W-:-:S02]  /*17860*/  IMAD.MOV.U32 R3, RZ, RZ, R16 ;  /* 0x000000ffff037224 */ /* 0x000fc400078e0010 */
[----:B------:R-:W-:Y:S11]  /*17870*/  IMAD.MOV.U32 R0, RZ, RZ, R17 ;  /* 0x000000ffff007224 */ /* 0x000ff600078e0011 */
[----:B------:R-:W-:Y:S09]  /*17880*/  @!UPT UIADD3 URZ, URZ, URZ, URZ ;  /* 0x0000003f3f3ff290 */ /* 0x000ff2000fffe03f */
[----:B------:R-:W-:Y:S04]  /*17890*/  STL.64 [R1+0x240], R24 ;  /* 0x0002401801007387 */ /* 0x000fe80000100a00 */
[----:B------:R1:W-:Y:S04]  /*178a0*/  STL.64 [R1+0x248], R26 ;  /* 0x0002481a01007387 */ /* 0x0003e80000100a00 */
[----:B-1----:R-:W3:Y:S04]  /*178b0*/  LDL.LU.64 R26, [R1+0x5ab8] ;  /* 0x005ab800011a7983 */ /* 0x002ee80000300a00 */
[----:B------:R-:W3:Y:S04]  /*178c0*/  LDL.LU.64 R24, [R1+0x5ab0] ;  /* 0x005ab00001187983 */ /* 0x000ee80000300a00 */
[----:B------:R-:W3:Y:S02]  /*178d0*/  LDL.LU.64 R16, [R1+0x5aa8] ;  /* 0x005aa80001107983 */ /* 0x000ee40000300a00 */
[C---:B---3--:R-:W-:Y:S02]  /*178e0*/  HMMA.1688.F32.TF32 R16, R4.reuse, R16, R24 ;  /* 0x000000100410723c */ /* 0x048fe40000081018 */
[----:B------:R-:W3:Y:S04]  /*178f0*/  LDL.LU.64 R26, [R1+0x5aa0] ;  /* 0x005aa000011a7983 */ /* 0x000ee80000300a00 */
[----:B------:R-:W3:Y:S11]  /*17900*/  LDL.LU.64 R24, [R1+0x5a98] ;  /* 0x005a980001187983 */ /* 0x000ef60000300a00 */
[----:B------:R-:W-:Y:S06]  /*17910*/  @!UPT UIADD3 URZ, URZ, URZ, URZ ;  /* 0x0000003f3f3ff290 */ /* 0x000fec000fffe03f */
[----:B------:R1:W-:Y:S04]  /*17920*/  STL.64 [R1+0x230], R16 ;  /* 0x0002301001007387 */ /* 0x0003e80000100a00 */
[----:B------:R-:W-:Y:S04]  /*17930*/  STL.64 [R1+0x238], R18 ;  /* 0x0002381201007387 */ /* 0x000fe80000100a00 */
[----:B-1----:R-:W3:Y:S02]  /*17940*/  LDL.LU.64 R16, [R1+0x5a90] ;  /* 0x005a900001107983 */ /* 0x002ee40000300a00 */
[----:B---3--:R-:W-:Y:S11]  /*17950*/  HMMA.1688.F32.TF32 R24, R4, R16, R24 ;  /* 0x000000100418723c */ /* 0x008ff60000081018 */
[----:B------:R-:W-:Y:S11]  /*17960*/  @!UPT UIADD3 URZ, URZ, URZ, URZ ;  /* 0x0000003f3f3ff290 */ /* 0x000ff6000fffe03f */
[----:B------:R-:W-:Y:S01]  /*17970*/  @!UPT UIADD3 URZ, URZ, URZ, URZ ;  /* 0x0000003f3f3ff290 */ /* 0x000fe2000fffe03f */
[----:B------:R1:W-:Y:S04]  /*17980*/  STL.64 [R1+0x220], R24 ;  /* 0x0002201801007387 */ /* 0x0003e80000100a00 */
[----:B------:R-:W-:Y:S04]  /*17990*/  STL.64 [R1+0x228], R26 ;  /* 0x0002281a01007387 */ /* 0x000fe80000100a00 */
[----:B-1----:R-:W4:Y:S04]  /*179a0*/  LDL.LU.64 R24, [R1+0x5a88] ;  /* 0x005a880001187983 */ /* 0x002f280000300a00 */
[----:B------:R1:W-:Y:S02]  /*179b0*/  STL.64 [R1+0x5a10], R16 ;  /* 0x005a101001007387 */ /* 0x0003e40000100a00 */
[----:B-1----:R-:W-:-:S02]  /*179c0*/  IMAD.MOV.U32 R16, RZ, RZ, R3 ;  /* 0x000000ffff107224 */ /* 0x002fc400078e0003 */
[----:B------:R-:W-:-:S05]  /*179d0*/  IMAD.MOV.U32 R17, RZ, RZ, R0 ;  /* 0x000000ffff117224 */ /* 0x000fca00078e0000 */
[----:B------:R1:W-:Y:S04]  /*179e0*/  STL.64 [R1+0x5a38], R16 ;  /* 0x005a381001007387 */ /* 0x0003e80000100a00 */
[----:B-1----:R-:W3:Y:S04]  /*179f0*/  LDL.LU.64 R16, [R1+0xb60] ;  /* 0x000b600001107983 */ /* 0x002ee80000300a00 */
[----:B------:R-:W3:Y:S01]  /*17a00*/  LDL.LU.64 R18, [R1+0xb68] ;  /* 0x000b680001127983 */ /* 0x000ee20000300a00 */
[C---:B----4-:R-:W-:Y:S11]  /*17a10*/  HMMA.1688.F32.TF32 R8, R4.reuse, R24, R8 ;  /* 0x000000180408723c */ /* 0x050ff60000081008 */
[----:B------:R-:W-:Y:S11]  /*17a20*/  @!UPT UIADD3 URZ, URZ, URZ, URZ ;  /* 0x0000003f3f3ff290 */ /* 0x000ff6000fffe03f */
[----:B------:R-:W-:Y:S01]  /*17a30*/  @!UPT UIADD3 URZ, URZ, URZ, URZ ;  /* 0x0000003f3f3ff290 */ /* 0x000fe2000fffe03f */
[----:B------:R1:W-:Y:S04]  /*17a40*/  STL.64 [R1+0x210], R8 ;  /* 0x0002100801007387 */ /* 0x0003e80000100a00 */
[----:B------:R-:W-:Y:S04]  /*17a50*/  STL.64 [R1+0x218], R10 ;  /* 0x0002180a01007387 */ /* 0x000fe80000100a00 */
[----:B-1----:R-:W2:Y:S04]  /*17a60*/  LDL.LU.64 R8, [R1+0x5a80] ;  /* 0x005a800001087983 */ /* 0x002ea80000300a00 */
[----:B------:R1:W-:Y:S04]  /*17a70*/  STL.64 [R1+0x5a08], R24 ;  /* 0x005a081801007387 */ /* 0x0003e80000100a00 */
[----:B-1----:R-:W4:Y:S04]  /*17a80*/  LDL.LU.64 R24, [R1+0xcb0] ;  /* 0x000cb00001187983 */ /* 0x002f280000300a00 */
[----:B------:R-:W4:Y:S01]  /*17a90*/  LDL.LU.64 R26, [R1+0xcb8] ;  /* 0x000cb800011a7983 */ /* 0x000f220000300a00 */
[C---:B--2---:R-:W-:Y:S03]  /*17aa0*/  HMMA.1688.F32.TF32 R8, R4.reuse, R8, R20 ;  /* 0x000000080408723c */ /* 0x044fe60000081014 */
[----:B------:R-:W2:Y:S04]  /*17ab0*/  LDL.LU.64 R22, [R1+0x5a78] ;  /* 0x005a780001167983 */ /* 0x000ea80000300a00 */
[----:B------:R-:W2:Y:S11]  /*17ac0*/  LDL.LU.64 R20, [R1+0x5a70] ;  /* 0x005a700001147983 */ /* 0x000eb60000300a00 */
[----:B------:R-:W-:Y:S05]  /*17ad0*/  @!UPT UIADD3 URZ, URZ, URZ, URZ ;  /* 0x0000003f3f3ff290 */ /* 0x000fea000fffe03f */
[----:B------:R1:W-:Y:S04]  /*17ae0*/  STL.64 [R1+0x200], R8 ;  /* 0x0002000801007387 */ /* 0x0003e80000100a00 */
[----:B------:R2:W-:Y:S04]  /*17af0*/  STL.64 [R1+0x208], R10 ;  /* 0x0002080a01007387 */ /* 0x0005e80000100a00 */
[----:B-1----:R-:W2:Y:S02]  /*17b00*/  LDL.LU.64 R8, [R1+0x5a68] ;  /* 0x005a680001087983 */ /* 0x002ea40000300a00 */
[C---:B--2---:R-:W-:Y:S02]  /*17b10*/  HMMA.1688.F32.TF32 R8, R4.reuse, R8, R20 ;  /* 0x000000080408723c */ /* 0x044fe40000081014 */
[----:B------:R-:W2:Y:S04]  /*17b20*/  LDL.LU.64 R22, [R1+0x5a60] ;  /* 0x005a600001167983 */ /* 0x000ea80000300a00 */
[----:B------:R-:W2:Y:S11]  /*17b30*/  LDL.LU.64 R20, [R1+0x5a58] ;  /* 0x005a580001147983 */ /* 0x000eb60000300a00 */
[----:B------:R-:W-:Y:S06]  /*17b40*/  @!UPT UIADD3 URZ, URZ, URZ, URZ ;  /* 0x0000003f3f3ff290 */ /* 0x000fec000fffe03f */
[----:B------:R1:W-:Y:S04]  /*17b50*/  STL.64 [R1+0x1f0], R8 ;  /* 0x0001f00801007387 */ /* 0x0003e80000100a00 */
[----:B------:R2:W-:Y:S04]  /*17b60*/  STL.64 [R1+0x1f8], R10 ;  /* 0x0001f80a01007387 */ /* 0x0005e80000100a00 */
[----:B-1----:R-:W2:Y:S02]  /*17b70*/  LDL.LU.64 R8, [R1+0x5a50] ;  /* 0x005a500001087983 */ /* 0x002ea40000300a00 */
[C---:B--2---:R-:W-:Y:S02]  /*17b80*/  HMMA.1688.F32.TF32 R8, R4.reuse, R8, R20 ;  /* 0x000000080408723c */ /* 0x044fe40000081014 */
[----:B------:R-:W4:Y:S11]  /*17b90*/  LDL.LU.64 R20, [R1+0x5a48] ;  /* 0x005a480001147983 */ /* 0x000f360000300a00 */
[----:B------:R-:W-:Y:S10]  /*17ba0*/  @!UPT UIADD3 URZ, URZ, URZ, URZ ;  /* 0x0000003f3f3ff290 */ /* 0x000ff4000fffe03f */
[----:B------:R1:W-:Y:S04]  /*17bb0*/  STL.64 [R1+0x1e0], R8 ;  /* 0x0001e00801007387 */ /* 0x0003e80000100a00 */
[----:B------:R-:W-:Y:S04]  /*17bc0*/  STL.64 [R1+0x1e8], R10 ;  /* 0x0001e80a01007387 */ /* 0x000fe80000100a00 */
[----:B-1----:R-:W3:Y:S02]  /*17bd0*/  LDL.LU.64 R8, [R1+0x5a40] ;  /* 0x005a400001087983 */ /* 0x002ee40000300a00 */
[C---:B---3--:R-:W-:Y:S11]  /*17be0*/  HMMA.1688.F32.TF32 R16, R4.reuse, R8, R16 ;  /* 0x000000080410723c */ /* 0x048ff60000081010 */
[----:B------:R-:W-:Y:S11]  /*17bf0*/  @!UPT UIADD3 URZ, URZ, URZ, URZ ;  /* 0x0000003f3f3ff290 */ /* 0x000ff6000fffe03f */
[----:B------:R-:W-:Y:S01]  /*17c00*/  @!UPT UIADD3 URZ, URZ, URZ, URZ ;  /* 0x0000003f3f3ff290 */ /* 0x000fe2000fffe03f */
[----:B------:R1:W-:Y:S04]  /*17c10*/  STL.64 [R1+0x1d0], R16 ;  /* 0x0001d01001007387 */ /* 0x0003e80000100a00 */
[----:B------:R2:W-:Y:S04]  /*17c20*/  STL.64 [R1+0x1d8], R18 ;  /* 0x0001d81201007387 */ /* 0x0005e80000100a00 */
[----:B-1----:R-:W3:Y:S04]  /*17c30*/  LDL.LU.64 R16, [R1+0xca0] ;  /* 0x000ca00001107983 */ /* 0x002ee80000300a00 */
[----:B--2---:R-:W3:Y:S04]  /*17c40*/  LDL.LU.64 R18, [R1+0xca8] ;  /* 0x000ca80001127983 */ /* 0x004ee80000300a00 */
[----:B------:R1:W-:Y:S04]  /*17c50*/  STL.64 [R1+0x59c8], R8 ;  /* 0x0059c80801007387 */ /* 0x0003e80000100a00 */
[----:B-1----:R-:W2:Y:S04]  /*17c60*/  LDL.64 R8, [R1+0x90] ;  /* 0x0000900001087983 */ /* 0x002ea80000100a00 */
[----:B--2---:R1:W-:Y:S04]  /*17c70*/  STL.64 [R1+0x59d8], R8 ;  /* 0x0059d80801007387 */ /* 0x0043e80000100a00 */
[----:B-1----:R-:W2:Y:S01]  /*17c80*/  LDL.64 R8, [R1+0xa0] ;  /* 0x0000a00001087983 */ /* 0x002ea20000100a00 */
[C---:B----4-:R-:W-:Y:S03]  /*17c90*/  HMMA.1688.F32.TF32 R24, R4.reuse, R20, R24 ;  /* 0x000000140418723c */ /* 0x050fe60000081018 */
[----:B--2---:R1:W-:Y:S04]  /*17ca0*/  STL.64 [R1+0x59e8], R8 ;  /* 0x0059e80801007387 */ /* 0x0043e80000100a00 */
[----:B-1----:R-:W2:Y:S11]  /*17cb0*/  LDL.64 R8, [R1+0xb0] ;  /* 0x0000b00001087983 */ /* 0x002eb60000100a00 */
[----:B------:R-:W-:Y:S06]  /*17cc0*/  @!UPT UIADD3 URZ, URZ, URZ, URZ ;  /* 0x0000003f3f3ff290 */ /* 0x000fec000fffe03f */
[----:B------:R-:W-:Y:S01]  /*17cd0*/  IMAD.MOV.U32 R29, RZ, RZ, R27 ;  /* 0x000000ffff1d7224 */ /* 0x000fe200078e001b */
[----:B---3--:R-:W-:Y:S01]  /*17ce0*/  HMMA.1688.F32.TF32 R4, R4, R12, R16 ;  /* 0x0000000c0404723c */ /* 0x008fe20000081010 */
[----:B--2---:R-:W-:Y:S04]  /*17cf0*/  STL.64 [R1+0x5a00], R8 ;  /* 0x005a000801007387 */ /* 0x004fe80000100a00 */
[----:B------:R1:W-:Y:S04]  /*17d00*/  STL.64 [R1+0x1c0], R24 ;  /* 0x0001c01801007387 */ /* 0x0003e80000100a00 */
[----:B------:R2:W-:Y:S04]  /*17d10*/  STL [R1+0x1c8], R26 ;  /* 0x0001c81a01007387 */ /* 0x0005e80000100800 */
[----:B-1----:R-:W3:Y:S04]  /*17d20*/  LDL.LU.64 R24, [R1+0xb00] ;  /* 0x000b000001187983 */ /* 0x002ee80000300a00 */
[----:B--2---:R-:W2:Y:S04]  /*17d30*/  LDL.LU.64 R26, [R1+0xb08] ;  /* 0x000b0800011a7983 */ /* 0x004ea80000300a00 */
[----:B--2---:R-:W-:Y:S04]  /*17d40*/  STL.64 [R1+0x5a20], R26 ;  /* 0x005a201a01007387 */ /* 0x004fe80000100a00 */
[----:B---3--:R1:W-:Y:S04]  /*17d50*/  STL.64 [R1+0x5a18], R24 ;  /* 0x005a181801007387 */ /* 0x0083e80000100a00 */
[----:B-1----:R-:W2:Y:S04]  /*17d60*/  LDL.LU.64 R24, [R1+0xb20] ;  /* 0x000b200001187983 */ /* 0x002ea80000300a00 */
[----:B------:R-:W2:Y:S04]  /*17d70*/  LDL.LU.64 R26, [R1+0xb28] ;  /* 0x000b2800011a7983 */ /* 0x000ea80000300a00 */
[----:B------:R-:W3:Y:S04]  /*17d80*/  LDL.LU.64 R8, [R1+0xaf0] ;  /* 0x000af00001087983 */ /* 0x000ee80000300a00 */
[----:B------:R-:W3:Y:S04]  /*17d90*/  LDL.LU.64 R10, [R1+0xaf8] ;  /* 0x000af800010a7983 */ /* 0x000ee80000300a00 */
[----:B------:R1:W-:Y:S04]  /*17da0*/  STL.64 [R1+0x59d0], R20 ;  /* 0x0059d01401007387 */ /* 0x0003e80000100a00 */
[----:B-1----:R-:W4:Y:S04]  /*17db0*/  LDL.LU.64 R20, [R1+0xe0] ;  /* 0x0000e00001147983 */ /* 0x002f280000300a00 */
[----:B------:R-:W-:Y:S04]  /*17dc0*/  STL [R1+0x5590], R29 ;  /* 0x0055901d01007387 */ /* 0x000fe80000100800 */
[----:B------:R-:W2:Y:S04]  /*17dd0*/  LDL.LU.64 R16, [R1+0x5a38] ;  /* 0x005a380001107983 */ /* 0x000ea80000300a00 */
[----:B------:R-:W-:Y:S04]  /*17de0*/  STL.64 [R1+0x10], R4 ;  /* 0x0000100401007387 */ /* 0x000fe80000100a00 */
[----:B------:R1:W-:Y:S04]  /*17df0*/  STL.64 [R1+0x18], R6 ;  /* 0x0000180601007387 */ /* 0x0003e80000100a00 */
[----:B-1----:R-:W2:Y:S04]  /*17e00*/  LDL.LU.64 R6, [R1+0x5a30] ;  /* 0x005a300001067983 */ /* 0x002ea80000300a00 */
[----:B------:R-:W2:Y:S04]  /*17e10*/  LDL.LU.64 R4, [R1+0x5a28] ;  /* 0x005a280001047983 */ /* 0x000ea80000300a00 */
[----:B------:R1:W-:Y:S04]  /*17e20*/  STL.64 [R1+0x59e0], R12 ;  /* 0x0059e00c01007387 */ /* 0x0003e80000100a00 */
[----:B-1----:R-:W4:Y:S04]  /*17e30*/  LDL.LU.64 R12, [R1+0xb10] ;  /* 0x000b1000010c7983 */ /* 0x002f280000300a00 */
[----:B------:R-:W4:Y:S01]  /*17e40*/  LDL.LU.64 R14, [R1+0xb18] ;  /* 0x000b1800010e7983 */ /* 0x000f220000300a00 */
[C---:B--2---:R-:W-:Y:S03]  /*17e50*/  HMMA.1688.F32.TF32 R16, R4.reuse, R16, R24 ;  /* 0x000000100410723c */ /* 0x044fe60000081018 */
[----:B------:R-:W2:Y:S04]  /*17e60*/  LDL.LU.64 R26, [R1+0x5a20] ;  /* 0x005a2000011a7983 */ /* 0x000ea80000300a00 */
[----:B------:R-:W2:Y:S01]  /*17e70*/  LDL.LU.64 R24, [R1+0x5a18] ;  /* 0x005a180001187983 */ /* 0x000ea20000300a00 */
[----:B----4-:R-:W-:Y:S11]  /*17e80*/  HMMA.1688.F32.TF32 R12, R4, R20, R12 ;  /* 0x00000014040c723c */ /* 0x010ff6000008100c */
[----:B------:R-:W-:Y:S04]  /*17e90*/  @!UPT UIADD3 URZ, URZ, URZ, URZ ;  /* 0x0000003f3f3ff290 */ /* 0x000fe8000fffe03f */
[----:B------:R1:W-:Y:S04]  /*17ea0*/  STL.64 [R1+0x1b0], R16 ;  /* 0x0001b01001007387 */ /* 0x0003e80000100a00 */
[----:B------:R-:W-:Y:S04]  /*17eb0*/  STL.64 [R1+0x1b8], R18 ;  /* 0x0001b81201007387 */ /* 0x000fe80000100a00 */
[----:B-1----:R-:W2:Y:S04]  /*17ec0*/  LDL.LU.64 R16, [R1+0x5a10] ;  /* 0x005a100001107983 */ /* 0x002ea80000300a00 */
[----:B------:R1:W-:Y:S04]  /*17ed0*/  STL.64 [R1+0x1a0], R12 ;  /* 0x0001a00c01007387 */ /* 0x0003e80000100a00 */
[----:B------:R4:W-:Y:S04]  /*17ee0*/  STL.64 [R1+0x1a8], R14 ;  /* 0x0001a80e01007387 */ /* 0x0009e80000100a00 */
[----:B-1----:R-:W3:Y:S04]  /*17ef0*/  LDL.LU.64 R12, [R1+0xad0] ;  /* 0x000ad000010c7983 */ /* 0x002ee80000300a00 */
[----:B----4-:R-:W4:Y:S01]  /*17f00*/  LDL.LU.64 R14, [R1+0xad8] ;  /* 0x000ad800010e7983 */ /* 0x010f220000300a00 */
[----:B------:R-:W-:-:S02]  /*17f10*/  IMAD.MOV.U32 R3, RZ, RZ, R20 ;  /* 0x000000ffff037224 */ /* 0x000fc400078e0014 */
[----:B------:R-:W-:Y:S01]  /*17f20*/  IMAD.MOV.U32 R0, RZ, RZ, R21 ;  /* 0x000000ffff007224 */ /* 0x000fe200078e0015 */
[C---:B--2---:R-:W-:Y:S01]  /*17f30*/  HMMA.1688.F32.TF32 R24, R4.reuse, R16, R24 ;  /* 0x000000100418723c */ /* 0x044fe20000081018 */
[----:B----4-:R-:W-:Y:S04]  /*17f40*/  STL.64 [R1+0x59f8], R14 ;  /* 0x0059f80e01007387 */ /* 0x010fe80000100a00 */
[----:B---3--:R1:W-:Y:S04]  /*17f50*/  STL.64 [R1+0x59f0], R12 ;  /* 0x0059f00c01007387 */ /* 0x0083e80000100a00 */
[----:B-1----:R-:W2:Y:S04]  /*17f60*/  LDL.LU.64 R12, [R1+0xae0] ;  /* 0x000ae000010c7983 */ /* 0x002ea80000300a00 */
[----:B------:R-:W2:Y:S04]  /*17f70*/  LDL.LU.64 R14, [R1+0xae8] ;  /* 0x000ae800010e7983 */ /* 0x000ea80000300a00 */
[----:B------:R-:W3:Y:S04]  /*17f80*/  LDL.LU.64 R20, [R1+0xac0] ;  /* 0x000ac00001147983 */ /* 0x000ee80000300a00 */
[----:B------:R-:W3:Y:S04]  /*17f90*/  LDL.LU.64 R22, [R1+0xac8] ;  /* 0x000ac80001167983 */ /* 0x000ee80000300a00 */
[----:B------:R1:W-:Y:S04]  /*17fa0*/  STL.64 [R1+0x190], R24 ;  /* 0x0001901801007387 */ /* 0x0003e80000100a00 */
[----:B------:R-:W-:Y:S04]  /*17fb0*/  STL.64 [R1+0x198], R26 ;  /* 0x0001981a01007387 */ /* 0x000fe80000100a00 */
[----:B-1----:R-:W4:Y:S02]  /*17fc0*/  LDL.LU.64 R24, [R1+0x5a08] ;  /* 0x005a080001187983 */ /* 0x002f240000300a00 */
        /* <DEDUP_REMOVED lines=8> */
[----:B------:R-:W3:Y:S01]  /*18050*/  LDL.LU.64 R26, [R1+0xc98] ;  /* 0x000c9800011a7983 */ /* 0x000ee20000300a00 */
[----:B--2---:R-:W-:Y:S01]  /*18060*/  HMMA.1688.F32.TF32 R12, R4, R8, R12 ;  /* 0x00000008040c723c */ /* 0x004fe2000008100c */
[----:B------:R-:W-:-:S02]  /*18070*/  IMAD.MOV.U32 R19, RZ, RZ, R8 ;  /* 0x000000ffff137224 */ /* 0x000fc400078e0008 */
[----:B------:R-:W-:Y:S01]  /*18080*/  IMAD.MOV.U32 R18, RZ, RZ, R9 ;  /* 0x000000ffff127224 */ /* 0x000fe200078e0009 */
[----:B---3--:R-:W-:Y:S04]  /*18090*/  STL.64 [R1+0x59c0], R26 ;  /* 0x0059c01a01007387 */ /* 0x008fe80000100a00 */
[----:B----4-:R1:W-:Y:S04]  /*180a0*/  STL.64 [R1+0x59b8], R24 ;  /* 0x0059b81801007387 */ /* 0x0103e80000100a00 */
[----:B-1----:R-:W2:Y:S04]  /*180b0*/  LDL.LU.64 R24, [R1+0xab0] ;  /* 0x000ab00001187983 */ /* 0x002ea80000300a00 */
[----:B------:R-:W2:Y:S07]  /*180c0*/  LDL.LU.64 R26, [R1+0xab8] ;  /* 0x000ab800011a7983 */ /* 0x000eae0000300a00 */
[----:B------:R-:W-:Y:S04]  /*180d0*/  STL.64 [R1+0x170], R12 ;  /* 0x0001700c01007387 */ /* 0x000fe80000100a00 */
[----:B------:R1:W-:Y:S04]  /*180e0*/  STL.64 [R1+0x178], R14 ;  /* 0x0001780e01007387 */ /* 0x0003e80000100a00 */
[----:B-1----:R-:W3:Y:S04]  /*180f0*/  LDL.LU.64 R14, [R1+0x59f8] ;  /* 0x0059f800010e7983 */ /* 0x002ee80000300a00 */
[----:B------:R-:W3:Y:S04]  /*18100*/  LDL.LU.64 R12, [R1+0x59f0] ;  /* 0x0059f000010c7983 */ /* 0x000ee80000300a00 */
[----:B------:R-:W3:Y:S02]  /*18110*/  LDL.LU.64 R8, [R1+0x59e8] ;  /* 0x0059e80001087983 */ /* 0x000ee40000300a00 */
        /* <DEDUP_REMOVED lines=8> */
[----:B------:R-:W3:Y:S02]  /*181a0*/  LDL.LU.64 R8, [R1+0x59d8] ;  /* 0x0059d80001087983 */ /* 0x000ee40000300a00 */
[----:B---3--:R-:W-:Y:S11]  /*181b0*/  HMMA.1688.F32.TF32 R20, R4, R8, R20 ;  /* 0x000000080414723c */ /* 0x008ff60000081014 */
[----:B------:R-:W-:Y:S11]  /*181c0*/  @!UPT UIADD3 URZ, URZ, URZ, URZ ;  /* 0x0000003f3f3ff290 */ /* 0x000ff6000fffe03f */
[----:B------:R-:W-:Y:S01]  /*181d0*/  @!UPT UIADD3 URZ, URZ, URZ, URZ ;  /* 0x0000003f3f3ff290 */ /* 0x000fe2000fffe03f */
[----:B------:R1:W-:Y:S04]  /*181e0*/  STL.64 [R1+0x150], R20 ;  /* 0x0001501401007387 */ /* 0x0003e80000100a00 */
[----:B------:R3:W-:Y:S04]  /*181f0*/  STL.64 [R1+0x158], R22 ;  /* 0x0001581601007387 */ /* 0x0007e80000100a00 */
[----:B-1----:R-:W2:Y:S01]  /*18200*/  LDL.LU.64 R20, [R1+0x59d0] ;  /* 0x0059d00001147983 */ /* 0x002ea20000300a00 */
[----:B---3--:R-:W-:Y:S02]  /*18210*/  IMAD.MOV.U32 R23, RZ, RZ, R8 ;  /* 0x000000ffff177224 */ /* 0x008fe400078e0008 */
[----:B------:R-:W-:-:S02]  /*18220*/  IMAD.MOV.U32 R22, RZ, RZ, R9 ;  /* 0x000000ffff167224 */ /* 0x000fc400078e0009 */
[----:B------:R-:W2:Y:S02]  /*18230*/  LDL.LU.64 R8, [R1+0x59c8] ;  /* 0x0059c80001087983 */ /* 0x000ea40000300a00 */
[C---:B--2---:R-:W-:Y:S02]  /*18240*/  HMMA.1688.F32.TF32 R8, R4.reuse, R8, R24 ;  /* 0x000000080408723c */ /* 0x044fe40000081018 */
[----:B------:R-:W2:Y:S04]  /*18250*/  LDL.LU.64 R26, [R1+0x59c0] ;  /* 0x0059c000011a7983 */ /* 0x000ea80000300a00 */
[----:B------:R-:W2:Y:S11]  /*18260*/  LDL.LU.64 R24, [R1+0x59b8] ;  /* 0x0059b80001187983 */ /* 0x000eb60000300a00 */
[----:B------:R-:W-:Y:S06]  /*18270*/  @!UPT UIADD3 URZ, URZ, URZ, URZ ;  /* 0x0000003f3f3ff290 */ /* 0x000fec000fffe03f */
[----:B------:R-:W-:Y:S04]  /*18280*/  STL.64 [R1+0x140], R8 ;  /* 0x0001400801007387 */ /* 0x000fe80000100a00 */
[----:B------:R1:W-:Y:S04]  /*18290*/  STL.64 [R1+0x148], R10 ;  /* 0x0001480a01007387 */ /* 0x0003e80000100a00 */
[----:B-1----:R-:W3:Y:S04]  /*182a0*/  LDL.LU.64 R10, [R1+0x59b0] ;  /* 0x0059b000010a7983 */ /* 0x002ee80000300a00 */
[----:B------:R-:W3:Y:S01]  /*182b0*/  LDL.LU.64 R8, [R1+0x59a8] ;  /* 0x0059a80001087983 */ /* 0x000ee20000300a00 */
[----:B--2---:R-:W-:Y:S11]  /*182c0*/  HMMA.1688.F32.TF32 R24, R4, R20, R24 ;  /* 0x000000140418723c */ /* 0x004ff60000081018 */
        /* <DEDUP_REMOVED lines=8> */
[----:B--2---:R1:W-:Y:S02]  /*18350*/  STL.64 [R1+0x5950], R20 ;  /* 0x0059501401007387 */ /* 0x0043e40000100a00 */
[----:B-1----:R-:W-:-:S02]  /*18360*/  IMAD.MOV.U32 R20, RZ, RZ, R23 ;  /* 0x000000ffff147224 */ /* 0x002fc400078e0017 */
[----:B------:R-:W-:-:S05]  /*18370*/  IMAD.MOV.U32 R21, RZ, RZ, R22 ;  /* 0x000000ffff157224 */ /* 0x000fca00078e0016 */
[----:B------:R1:W-:Y:S04]  /*18380*/  STL.64 [R1+0x5968], R20 ;  /* 0x0059681401007387 */ /* 0x0003e80000100a00 */
[----:B-1----:R-:W4:Y:S04]  /*18390*/  LDL.LU.64 R20, [R1+0xc80] ;  /* 0x000c800001147983 */ /* 0x002f280000300a00 */
[----:B------:R-:W4:Y:S02]  /*183a0*/  LDL.LU.64 R22, [R1+0xc88] ;  /* 0x000c880001167983 */ /* 0x000f240000300a00 */
[----:B----4-:R-:W-:Y:S07]  /*183b0*/  HMMA.1688.F32.TF32 R4, R4, R12, R20 ;  /* 0x0000000c0404723c */ /* 0x010fee0000081014 */
[----:B------:R-:W-:-:S02]  /*183c0*/  IMAD.MOV.U32 R20, RZ, RZ, R15 ;  /* 0x000000ffff147224 */ /* 0x000fc400078e000f */
[----:B------:R-:W-:Y:S11]  /*183d0*/  IMAD.MOV.U32 R21, RZ, RZ, R14 ;  /* 0x000000ffff157224 */ /* 0x000ff600078e000e */
[----:B------:R-:W-:Y:S03]  /*183e0*/  @!UPT UIADD3 URZ, URZ, URZ, URZ ;  /* 0x0000003f3f3ff290 */ /* 0x000fe6000fffe03f */
[----:B------:R-:W-:Y:S04]  /*183f0*/  STL.64 [R1], R4 ;  /* 0x0000000401007387 */ /* 0x000fe80000100a00 */
[----:B------:R-:W-:Y:S04]  /*18400*/  STL.64 [R1+0x8], R6 ;  /* 0x0000080601007387 */ /* 0x000fe80000100a00 */
[----:B------:R1:W-:Y:S04]  /*18410*/  STL.64 [R1+0x5980], R20 ;  /* 0x0059801401007387 */ /* 0x0003e80000100a00 */
[----:B-1----:R-:W3:Y:S01]  /*18420*/  LDL.64 R20, [R1+0xf0] ;  /* 0x0000f00001147983 */ /* 0x002ee20000100a00 */
[----:B------:R-:W-:-:S02]  /*18430*/  IMAD.MOV.U32 R4, RZ, RZ, R3 ;  /* 0x000000ffff047224 */ /* 0x000fc400078e0003 */
[----:B------:R-:W-:Y:S01]  /*18440*/  IMAD.MOV.U32 R5, RZ, RZ, R0 ;  /* 0x000000ffff057224 */ /* 0x000fe200078e0000 */
[----:B------:R1:W-:Y:S04]  /*18450*/  STL.64 [R1+0x5930], R12 ;  /* 0x0059300c01007387 */ /* 0x0003e80000100a00 */
[----:B-1----:R-:W2:Y:S04]  /*18460*/  LDL.LU.64 R12, [R1+0xa50] ;  /* 0x000a5000010c7983 */ /* 0x002ea80000300a00 */
[----:B------:R-:W2:Y:S01]  /*18470*/  LDL.LU.64 R14, [R1+0xa58] ;  /* 0x000a5800010e7983 */ /* 0x000ea20000300a00 */
[----:B---3--:R-:W-:Y:S01]  /*18480*/  HMMA.1688.F32.TF32 R24, R8, R20, R24 ;  /* 0x000000140818723c */ /* 0x008fe20000081018 */
[----:B------:R-:W-:-:S02]  /*18490*/  IMAD.MOV.U32 R3, RZ, RZ, R20 ;  /* 0x000000ffff037224 */ /* 0x000fc400078e0014 */
[----:B------:R-:W-:-:S04]  /*184a0*/  IMAD.MOV.U32 R0, RZ, RZ, R21 ;  /* 0x000000ffff007224 */ /* 0x000fc800078e0015 */
[----:B------:R-:W-:Y:S02]  /*184b0*/  IMAD.MOV.U32 R20, RZ, RZ, R19 ;  /* 0x000000ffff147224 */ /* 0x000fe400078e0013 */
[----:B------:R-:W-:Y:S11]  /*184c0*/  IMAD.MOV.U32 R21, RZ, RZ, R18 ;  /* 0x000000ffff157224 */ /* 0x000ff600078e0012 */
[----:B------:R-:W-:Y:S03]  /*184d0*/  @!UPT UIADD3 URZ, URZ, URZ, URZ ;  /* 0x0000003f3f3ff290 */ /* 0x000fe6000fffe03f */
[----:B------:R1:W-:Y:S04]  /*184e0*/  STL.64 [R1+0x440], R24 ;  /* 0x0004401801007387 */ /* 0x0003e80000100a00 */
[----:B------:R-:W-:Y:S04]  /*184f0*/  STL.64 [R1+0x448], R26 ;  /* 0x0004481a01007387 */ /* 0x000fe80000100a00 */
[----:B-1----:R-:W3:Y:S04]  /*18500*/  LDL.LU.64 R24, [R1+0x59a0] ;  /* 0x0059a00001187983 */ /* 0x002ee80000300a00 */
[----:B------:R1:W-:Y:S04]  /*18510*/  STL.64 [R1+0x5998], R20 ;  /* 0x0059981401007387 */ /* 0x0003e80000100a00 */
[----:B-1----:R-:W4:Y:S04]  /*18520*/  LDL.LU.64 R20, [R1+0xa60] ;  /* 0x000a600001147983 */ /* 0x002f280000300a00 */
[----:B------:R-:W4:Y:S04]  /*18530*/  LDL.LU.64 R22, [R1+0xa68] ;  /* 0x000a680001167983 */ /* 0x000f280000300a00 */
[----:B------:R1:W-:Y:S01]  /*18540*/  STL.64 [R1+0x5900], R4 ;  /* 0x0059000401007387 */ /* 0x0003e20000100a00 */
[----:B----4-:R-:W-:Y:S07]  /*18550*/  HMMA.1688.F32.TF32 R20, R8, R4, R20 ;  /* 0x000000040814723c */ /* 0x010fee0000081014 */
[----:B-1----:R-:W-:-:S02]  /*18560*/  IMAD.MOV.U32 R4, RZ, RZ, R3 ;  /* 0x000000ffff047224 */ /* 0x002fc400078e0003 */
[----:B------:R-:W-:Y:S11]  /*18570*/  IMAD.MOV.U32 R5, RZ, RZ, R0 ;  /* 0x000000ffff057224 */ /* 0x000ff600078e0000 */
[----:B------:R-:W-:Y:S03]  /*18580*/  @!UPT UIADD3 URZ, URZ, URZ, URZ ;  /* 0x0000003f3f3ff290 */ /* 0x000fe6000fffe03f */
[----:B------:R1:W-:Y:S04]  /*18590*/  STL.64 [R1+0x430], R20 ;  /* 0x0004301401007387 */ /* 0x0003e80000100a00 */
[----:B------:R4:W-:Y:S04]  /*185a0*/  STL.64 [R1+0x438], R22 ;  /* 0x0004381601007387 */ /* 0x0009e80000100a00 */
[----:B------:R2:W-:Y:S04]  /*185b0*/  STL.64 [R1+0x5928], R4 ;  /* 0x0059280401007387 */ /* 0x0005e80000100a00 */
[----:B-1----:R-:W3:Y:S04]  /*185c0*/  LDL.LU.64 R20, [R1+0xa40] ;  /* 0x000a400001147983 */ /* 0x002ee80000300a00 */
[----:B----4-:R-:W3:Y:S01]  /*185d0*/  LDL.LU.64 R22, [R1+0xa48] ;  /* 0x000a480001167983 */ /* 0x010ee20000300a00 */
        /* <DEDUP_REMOVED lines=18> */
[----:B------:R-:W4:Y:S01]  /*18700*/  LDL.LU.64 R14, [R1+0xa28] ;  /* 0x000a2800010e7983 */ /* 0x000f220000300a00 */
[C---:B---3--:R-:W-:Y:S03]  /*18710*/  HMMA.1688.F32.TF32 R20, R8.reuse, R24, R20 ;  /* 0x000000180814723c */ /* 0x048fe60000081014 */
[----:B----4-:R-:W-:Y:S04]  /*18720*/  STL.64 [R1+0x5990], R14 ;  /* 0x0059900e01007387 */ /* 0x010fe80000100a00 */
[----:B--2---:R1:W-:Y:S04]  /*18730*/  STL.64 [R1+0x5988], R12 ;  /* 0x0059880c01007387 */ /* 0x0043e80000100a00 */
[----:B-1----:R-:W2:Y:S04]  /*18740*/  LDL.LU.64 R12, [R1+0xa30] ;  /* 0x000a3000010c7983 */ /* 0x002ea80000300a00 */
[----:B------:R-:W2:Y:S04]  /*18750*/  LDL.LU.64 R14, [R1+0xa38] ;  /* 0x000a3800010e7983 */ /* 0x000ea80000300a00 */
[----:B------:R-:W3:Y:S04]  /*18760*/  LDL.LU.64 R4, [R1+0xbe0] ;  /* 0x000be00001047983 */ /* 0x000ee80000300a00 */
[----:B------:R-:W3:Y:S04]  /*18770*/  LDL.LU.64 R6, [R1+0xbe8] ;  /* 0x000be80001067983 */ /* 0x000ee80000300a00 */
[----:B------:R1:W-:Y:S04]  /*18780*/  STL.64 [R1+0x58f8], R16 ;  /* 0x0058f81001007387 */ /* 0x0003e80000100a00 */
[----:B-1----:R-:W4:Y:S04]  /*18790*/  LDL.LU.64 R16, [R1+0x570] ;  /* 0x0005700001107983 */ /* 0x002f280000300a00 */
[----:B------:R-:W2:Y:S04]  /*187a0*/  LDL.LU.64 R18, [R1+0x578] ;  /* 0x0005780001127983 */ /* 0x000ea80000300a00 */
[----:B--2---:R-:W-:Y:S04]  /*187b0*/  STL.64 [R1+0x5910], R18 ;  /* 0x0059101201007387 */ /* 0x004fe80000100a00 */
[----:B----4-:R1:W-:Y:S04]  /*187c0*/  STL.64 [R1+0x5908], R16 ;  /* 0x0059081001007387 */ /* 0x0103e80000100a00 */
[----:B-1----:R-:W2:Y:S04]  /*187d0*/  LDL.LU.64 R16, [R1+0x580] ;  /* 0x0005800001107983 */ /* 0x002ea80000300a00 */
[----:B------:R-:W2:Y:S04]  /*187e0*/  LDL.LU.64 R18, [R1+0x588] ;  /* 0x0005880001127983 */ /* 0x000ea80000300a00 */
[----:B------:R1:W-:Y:S04]  /*187f0*/  STL.64 [R1+0x410], R20 ;  /* 0x0004101401007387 */ /* 0x0003e80000100a00 */
[----:B------:R4:W-:Y:S04]  /*18800*/  STL.64 [R1+0x418], R22 ;  /* 0x0004181601007387 */ /* 0x0009e80000100a00 */
[----:B-1----:R-:W4:Y:S02]  /*18810*/  LDL.LU.64 R20, [R1+0x5998] ;  /* 0x0059980001147983 */ /* 0x002f240000300a00 */
[C---:B----4-:R-:W-:Y:S02]  /*18820*/  HMMA.1688.F32.TF32 R20, R8.reuse, R20, R12 ;  /* 0x000000140814723c */ /* 0x050fe4000008100c */
[----:B------:R-:W4:Y:S04]  /*18830*/  LDL.LU.64 R14, [R1+0x5990] ;  /* 0x00599000010e7983 */ /* 0x000f280000300a00 */
[----:B------:R-:W4:Y:S11]  /*18840*/  LDL.LU.64 R12, [R1+0x5988] ;  /* 0x00598800010c7983 */ /* 0x000f360000300a00 */
[----:B------:R-:W-:Y:S06]  /*18850*/  @!UPT UIADD3 URZ, URZ, URZ, URZ ;  /* 0x0000003f3f3ff290 */ /* 0x000fec000fffe03f */
        /* <DEDUP_REMOVED lines=15> */
[----:B------:R-:W-:Y:S04]  /*18950*/  STL.64 [R1+0x3e8], R22 ;  /* 0x0003e81601007387 */ /* 0x000fe80000100a00 */
[----:B-1----:R-:W4:Y:S02]  /*18960*/  LDL.LU.64 R20, [R1+0x5950] ;  /* 0x0059500001147983 */ /* 0x002f240000300a00 */
[----:B----4-:R-:W-:Y:S01]  /*18970*/  HMMA.1688.F32.TF32 R12, R8, R20, R12 ;  /* 0x00000014080c723c */ /* 0x010fe2000008100c */
[----:B------:R-:W-:-:S02]  /*18980*/  IMAD.MOV.U32 R3, RZ, RZ, R20 ;  /* 0x000000ffff037224 */ /* 0x000fc400078e0014 */
[----:B------:R-:W-:Y:S11]  /*18990*/  IMAD.MOV.U32 R0, RZ, RZ, R21 ;  /* 0x000000ffff007224 */ /* 0x000ff600078e0015 */
[----:B------:R-:W-:Y:S09]  /*189a0*/  @!UPT UIADD3 URZ, URZ, URZ, URZ ;  /* 0x0000003f3f3ff290 */ /* 0x000ff2000fffe03f */
[----:B------:R-:W-:Y:S04]  /*189b0*/  STL.64 [R1+0x3d0], R12 ;  /* 0x0003d00c01007387 */ /* 0x000fe80000100a00 */
[----:B------:R1:W-:Y:S04]  /*189c0*/  STL.64 [R1+0x3d8], R14 ;  /* 0x0003d80e01007387 */ /* 0x0003e80000100a00 */
[----:B-1----:R-:W4:Y:S04]  /*189d0*/  LDL.LU.64 R14, [R1+0x5948] ;  /* 0x00594800010e7983 */ /* 0x002f280000300a00 */
[----:B------:R-:W4:Y:S04]  /*189e0*/  LDL.LU.64 R12, [R1+0x5940] ;  /* 0x00594000010c7983 */ /* 0x000f280000300a00 */
[----:B------:R-:W4:Y:S02]  /*189f0*/  LDL.LU.64 R20, [R1+0x5938] ;  /* 0x0059380001147983 */ /* 0x000f240000300a00 */
[C---:B----4-:R-:W-:Y:S11]  /*18a00*/  HMMA.1688.F32.TF32 R12, R8.reuse, R20, R12 ;  /* 0x00000014080c723c */ /* 0x050ff6000008100c */
[----:B------:R-:W-:Y:S11]  /*18a10*/  @!UPT UIADD3 URZ, URZ, URZ, URZ ;  /* 0x0000003f3f3ff290 */ /* 0x000ff6000fffe03f */
[----:B------:R-:W-:Y:S01]  /*18a20*/  @!UPT UIADD3 URZ, URZ, URZ, URZ ;  /* 0x0000003f3f3ff290 */ /* 0x000fe2000fffe03f */
[----:B------:R1:W-:Y:S04]  /*18a30*/  STL.64 [R1+0x3c0], R12 ;  /* 0x0003c00c01007387 */ /* 0x0003e80000100a00 */
[----:B------:R-:W-:Y:S04]  /*18a40*/  STL.64 [R1+0x3c8], R14 ;  /* 0x0003c80e01007387 */ /* 0x000fe80000100a00 */
[----:B-1----:R-:W3:Y:S04]  /*18a50*/  LDL.LU.64 R12, [R1+0x5930] ;  /* 0x00593000010c7983 */ /* 0x002ee80000300a00 */
[----:B------:R1:W-:Y:S04]  /*18a60*/  STL.64 [R1+0x58d0], R20 ;  /* 0x0058d01401007387 */ /* 0x0003e80000100a00 */
[----:B-1----:R-:W4:Y:S04]  /*18a70*/  LDL.LU.64 R20, [R1+0x560] ;  /* 0x0005600001147983 */ /* 0x002f280000300a00 */
[----:B------:R-:W4:Y:S01]  /*18a80*/  LDL.LU.64 R22, [R1+0x568] ;  /* 0x0005680001167983 */ /* 0x000f220000300a00 */
[----:B---3--:R-:W-:Y:S03]  /*18a90*/  HMMA.1688.F32.TF32 R8, R8, R12, R4 ;  /* 0x0000000c0808723c */ /* 0x008fe60000081004 */
[----:B------:R-:W2:Y:S04]  /*18aa0*/  LDL.LU.64 R4, [R1+0x5928] ;  /* 0x0059280001047983 */ /* 0x000ea80000300a00 */
[----:B------:R-:W-:-:S02]  /*18ab0*/  IMAD.MOV.U32 R7, RZ, RZ, R12 ;  /* 0x000000ffff077224 */ /* 0x000fc400078e000c */
[----:B------:R-:W-:Y:S11]  /*18ac0*/  IMAD.MOV.U32 R6, RZ, RZ, R13 ;  /* 0x000000ffff067224 */ /* 0x000ff600078e000d */
[----:B------:R-:W-:Y:S03]  /*18ad0*/  @!UPT UIADD3 URZ, URZ, URZ, URZ ;  /* 0x0000003f3f3ff290 */ /* 0x000fe6000fffe03f */
[----:B------:R1:W-:Y:S04]  /*18ae0*/  STL.64 [R1+0x360], R8 ;  /* 0x0003600801007387 */ /* 0x0003e80000100a00 */
[----:B------:R-:W-:Y:S04]  /*18af0*/  STL.64 [R1+0x368], R10 ;  /* 0x0003680a01007387 */ /* 0x000fe80000100a00 */
[----:B------:R-:W2:Y:S04]  /*18b00*/  LDL.LU.64 R14, [R1+0x5920] ;  /* 0x00592000010e7983 */ /* 0x000ea80000300a00 */
[----:B------:R-:W2:Y:S01]  /*18b10*/  LDL.LU.64 R12, [R1+0x5918] ;  /* 0x00591800010c7983 */ /* 0x000ea20000300a00 */
[----:B-1----:R-:W-:-:S02]  /*18b20*/  IMAD.MOV.U32 R8, RZ, RZ, R7 ;  /* 0x000000ffff087224 */ /* 0x002fc400078e0007 */
[----:B------:R-:W-:Y:S02]  /*18b30*/  IMAD.MOV.U32 R9, RZ, RZ, R6 ;  /* 0x000000ffff097224 */ /* 0x000fe400078e0006 */
[C---:B--2---:R-:W-:Y:S01]  /*18b40*/  HMMA.1688.F32.TF32 R4, R12.reuse, R4, R16 ;  /* 0x000000040c04723c */ /* 0x044fe20000081010 */
[----:B------:R-:W2:Y:S04]  /*18b50*/  LDL.LU.64 R18, [R1+0x5910] ;  /* 0x0059100001127983 */ /* 0x000ea80000300a00 */
[----:B------:R-:W2:Y:S11]  /*18b60*/  LDL.LU.64 R16, [R1+0x5908] ;  /* 0x0059080001107983 */ /* 0x000eb60000300a00 */
[----:B------:R-:W-:Y:S07]  /*18b70*/  @!UPT UIADD3 URZ, URZ, URZ, URZ ;  /* 0x0000003f3f3ff290 */ /* 0x000fee000fffe03f */
[----:B------:R1:W-:Y:S04]  /*18b80*/  STL.64 [R1+0x580], R4 ;  /* 0x0005800401007387 */ /* 0x0003e80000100a00 */
[----:B------:R-:W-:Y:S04]  /*18b90*/  STL.64 [R1+0x588], R6 ;  /* 0x0005880601007387 */ /* 0x000fe80000100a00 */
[----:B-1----:R-:W2:Y:S02]  /*18ba0*/  LDL.LU.64 R4, [R1+0x5900] ;  /* 0x0059000001047983 */ /* 0x002ea40000300a00 */
[C---:B--2---:R-:W-:Y:S11]  /*18bb0*/  HMMA.1688.F32.TF32 R16, R12.reuse, R4, R16 ;  /* 0x000000040c10723c */ /* 0x044ff60000081010 */
[----:B------:R-:W-:Y:S11]  /*18bc0*/  @!UPT UIADD3 URZ, URZ, URZ, URZ ;  /* 0x0000003f3f3ff290 */ /* 0x000ff6000fffe03f */
[----:B------:R-:W-:Y:S01]  /*18bd0*/  @!UPT UIADD3 URZ, URZ, URZ, URZ ;  /* 0x0000003f3f3ff290 */ /* 0x000fe2000fffe03f */
[----:B------:R1:W-:Y:S04]  /*18be0*/  STL.64 [R1+0x570], R16 ;  /* 0x0005701001007387 */ /* 0x0003e80000100a00 */
[----:B------:R-:W-:Y:S04]  /*18bf0*/  STL.64 [R1+0x578], R18 ;  /* 0x0005781201007387 */ /* 0x000fe80000100a00 */
[----:B-1----:R-:W4:Y:S04]  /*18c00*/  LDL.LU.64 R16, [R1+0x58f8] ;  /* 0x0058f80001107983 */ /* 0x002f280000300a00 */
[----:B------:R4:W-:Y:S02]  /*18c10*/  STL.64 [R1+0x58f0], R4 ;  /* 0x0058f00401007387 */ /* 0x0009e40000100a00 */
[----:B----4-:R-:W-:Y:S01]  /*18c20*/  HMMA.1688.F32.TF32 R4, R12, R16, R20 ;  /* 0x000000100c04723c */ /* 0x010fe20000081014 */
[----:B------:R-:W-:-:S02]  /*18c30*/  IMAD.MOV.U32 R11, RZ, RZ, R16 ;  /* 0x000000ffff0b7224 */ /* 0x000fc400078e0010 */
[----:B------:R-:W-:Y:S11]  /*18c40*/  IMAD.MOV.U32 R10, RZ, RZ, R17 ;  /* 0x000000ffff0a7224 */ /* 0x000ff600078e0011 */
[----:B------:R-:W-:Y:S09]  /*18c50*/  @!UPT UIADD3 URZ, URZ, URZ, URZ ;  /* 0x0000003f3f3ff290 */ /* 0x000ff2000fffe03f */
[----:B------:R1:W-:Y:S04]  /*18c60*/  STL.64 [R1+0x560], R4 ;  /* 0x0005600401007387 */ /* 0x0003e80000100a00 */
[----:B------:R2:W-:Y:S04]  /*18c70*/  STL.64 [R1+0x568], R6 ;  /* 0x0005680601007387 */ /* 0x0005e80000100a00 */
[----:B-1----:R-:W3:Y:S04]  /*18c80*/  LDL.LU.64 R4, [R1+0x550] ;  /* 0x0005500001047983 */ /* 0x002ee80000300a00 */
[----:B--2---:R-:W3:Y:S04]  /*18c90*/  LDL.LU.64 R6, [R1+0x558] ;  /* 0x0005580001067983 */ /* 0x004ee80000300a00 */
[----:B------:R-:W-:Y:S04]  /*18ca0*/  STL.64 [R1+0x5880], R10 ;  /* 0x0058800a01007387 */ /* 0x000fe80000100a00 */
[----:B------:R1:W-:Y:S04]  /*18cb0*/  STL.64 [R1+0x5878], R8 ;  /* 0x0058780801007387 */ /* 0x0003e80000100a00 */
[----:B-1----:R-:W2:Y:S04]  /*18cc0*/  LDL.LU.64 R8, [R1+0xb50] ;  /* 0x000b500001087983 */ /* 0x002ea80000300a00 */
[----:B------:R-:W4:Y:S04]  /*18cd0*/  LDL.LU.64 R10, [R1+0xb58] ;  /* 0x000b5800010a7983 */ /* 0x000f280000300a00 */
[----:B----4-:R-:W-:Y:S04]  /*18ce0*/  STL.64 [R1+0x5890], R10 ;  /* 0x0058900a01007387 */ /* 0x010fe80000100a00 */
[----:B--2---:R-:W-:Y:S04]  /*18cf0*/  STL.64 [R1+0x5888], R8 ;  /* 0x0058880801007387 */ /* 0x004fe80000100a00 */
[----:B------:R-:W2:Y:S04]  /*18d00*/  LDL.LU.64 R20, [R1+0x9a0] ;  /* 0x0009a00001147983 */ /* 0x000ea80000300a00 */
[----:B------:R-:W4:Y:S04]  /*18d10*/  LDL.LU.64 R22, [R1+0x9a8] ;  /* 0x0009a80001167983 */ /* 0x000f280000300a00 */
[----:B----4-:R-:W-:Y:S04]  /*18d20*/  STL.64 [R1+0x58e0], R22 ;  /* 0x0058e01601007387 */ /* 0x010fe80000100a00 */
[----:B--2---:R1:W-:Y:S04]  /*18d30*/  STL.64 [R1+0x58d8], R20 ;  /* 0x0058d81401007387 */ /* 0x0043e80000100a00 */
[----:B-1----:R-:W2:Y:S04]  /*18d40*/  LDL.64 R20, [R1+0xb0] ;  /* 0x0000b00001147983 */ /* 0x002ea80000100a00 */
[----:B------:R-:W4:Y:S04]  /*18d50*/  LDL.LU.64 R16, [R1+0xa00] ;  /* 0x000a000001107983 */ /* 0x000f280000300a00 */
[----:B------:R-:W2:Y:S01]  /*18d60*/  LDL.LU.64 R18, [R1+0xa08] ;  /* 0x000a080001127983 */ /* 0x000ea20000300a00 */
[----:B---3--:R-:W-:Y:S03]  /*18d70*/  HMMA.1688.F32.TF32 R4, R12, R24, R4 ;  /* 0x000000180c04723c */ /* 0x008fe60000081004 */
[----:B--2---:R-:W-:Y:S04]  /*18d80*/  STL.64 [R1+0x58c8], R18 ;  /* 0x0058c81201007387 */ /* 0x004fe80000100a00 */
[----:B----4-:R1:W-:Y:S04]  /*18d90*/  STL.64 [R1+0x58c0], R16 ;  /* 0x0058c01001007387 */ /* 0x0103e80000100a00 */
[----:B-1----:R-:W2:Y:S01]  /*18da0*/  LDL.64 R16, [R1+0xa0] ;  /* 0x0000a00001107983 */ /* 0x002ea20000100a00 */
[----:B------:R-:W-:-:S02]  /*18db0*/  IMAD.MOV.U32 R8, RZ, RZ, R3 ;  /* 0x000000ffff087224 */ /* 0x000fc400078e0003 */
[----:B------:R-:W-:Y:S02]  /*18dc0*/  IMAD.MOV.U32 R9, RZ, RZ, R0 ;  /* 0x000000ffff097224 */ /* 0x000fe400078e0000 */
[----:B------:R-:W-:Y:S01]  /*18dd0*/  IMAD.MOV.U32 R29, RZ, RZ, R24 ;  /* 0x000000ffff1d7224 */ /* 0x000fe200078e0018 */
[----:B--2---:R1:W-:Y:S04]  /*18de0*/  STL.64 [R1+0x58e8], R16 ;  /* 0x0058e81001007387 */ /* 0x0043e80000100a00 */
[----:B-1----:R-:W2:Y:S04]  /*18df0*/  LDL.LU.64 R16, [R1+0x540] ;  /* 0x0005400001107983 */ /* 0x002ea80000300a00 */
[----:B------:R-:W2:Y:S04]  /*18e00*/  LDL.LU.64 R18, [R1+0x548] ;  /* 0x0005480001127983 */ /* 0x000ea80000300a00 */
[----:B------:R1:W-:Y:S04]  /*18e10*/  STL.64 [R1+0x58a8], R8 ;  /* 0x0058a80801007387 */ /* 0x0003e80000100a00 */
[----:B-1----:R-:W3:Y:S04]  /*18e20*/  LDL.64 R8, [R1+0x90] ;  /* 0x0000900001087983 */ /* 0x002ee80000100a00 */
[----:B------:R1:W-:Y:S04]  /*18e30*/  STL.64 [R1+0x550], R4 ;  /* 0x0005500401007387 */ /* 0x0003e80000100a00 */
[----:B------:R4:W-:Y:S04]  /*18e40*/  STL.64 [R1+0x558], R6 ;  /* 0x0005580601007387 */ /* 0x0009e80000100a00 */
[----:B-1----:R-:W3:Y:S01]  /*18e50*/  LDL.LU.64 R4, [R1+0x58f0] ;  /* 0x0058f00001047983 */ /* 0x002ee20000300a00 */
[----:B----4-:R-:W-:-:S03]  /*18e60*/  IMAD.MOV.U32 R7, RZ, RZ, R25 ;  /* 0x000000ffff077224 */ /* 0x010fc600078e0019 */
[----:B------:R-:W4:Y:S04]  /*18e70*/  LDL.LU.64 R24, [R1+0xb40] ;  /* 0x000b400001187983 */ /* 0x000f280000300a00 */
[----:B------:R-:W3:Y:S01]  /*18e80*/  LDL.LU.64 R26, [R1+0xb48] ;  /* 0x000b4800011a7983 */ /* 0x000ee20000300a00 */
[----:B------:R-:W-:Y:S02]  /*18e90*/  IMAD.MOV.U32 R6, RZ, RZ, R20 ;  /* 0x000000ffff067224 */ /* 0x000fe400078e0014 */
[----:B------:R-:W-:Y:S01]  /*18ea0*/  IMAD.MOV.U32 R3, RZ, RZ, R21 ;  /* 0x000000ffff037224 */ /* 0x000fe200078e0015 */
[C---:B--2---:R-:W-:Y:S01]  /*18eb0*/  HMMA.1688.F32.TF32 R16, R12.reuse, R20, R16 ;  /* 0x000000140c10723c */ /* 0x044fe20000081010 */
[----:B---3--:R-:W-:Y:S04]  /*18ec0*/  STL.64 [R1+0x58a0], R26 ;  /* 0x0058a01a01007387 */ /* 0x008fe80000100a00 */
[----:B----4-:R1:W-:Y:S04]  /*18ed0*/  STL.64 [R1+0x5898], R24 ;  /* 0x0058981801007387 */ /* 0x0103e80000100a00 */
[----:B-1----:R-:W2:Y:S04]  /*18ee0*/  LDL.LU.64 R24, [R1+0x9f0] ;  /* 0x0009f00001187983 */ /* 0x002ea80000300a00 */
[----:B------:R-:W2:Y:S10]  /*18ef0*/  LDL.LU.64 R26, [R1+0x9f8] ;  /* 0x0009f800011a7983 */ /* 0x000eb40000300a00 */
[----:B------:R1:W-:Y:S04]  /*18f00*/  STL.64 [R1+0x540], R16 ;  /* 0x0005401001007387 */ /* 0x0003e80000100a00 */
[----:B------:R-:W-:Y:S04]  /*18f10*/  STL.64 [R1+0x548], R18 ;  /* 0x0005481201007387 */ /* 0x000fe80000100a00 */
        /* <DEDUP_REMOVED lines=9> */
[----:B---3--:R-:W-:-:S03]  /*18fb0*/  IMAD.MOV.U32 R23, RZ, RZ, R16 ;  /* 0x000000ffff177224 */ /* 0x008fc600078e0010 */
[----:B------:R-:W3:Y:S01]  /*18fc0*/  LDL.LU.64 R18, [R1+0x58c8] ;  /* 0x0058c80001127983 */ /* 0x000ee20000300a00 */
[----:B------:R-:W-:-:S03]  /*18fd0*/  IMAD.MOV.U32 R22, RZ, RZ, R17 ;  /* 0x000000ffff167224 */ /* 0x000fc600078e0011 */
[----:B------:R-:W3:Y:S01]  /*18fe0*/  LDL.LU.64 R16, [R1+0x58c0] ;  /* 0x0058c00001107983 */ /* 0x000ee20000300a00 */
[----:B------:R-:W-:Y:S01]  /*18ff0*/  IMAD.MOV.U32 R0, RZ, RZ, R9 ;  /* 0x000000ffff007224 */ /* 0x000fe200078e0009 */
[----:B---3--:R-:W-:Y:S11]  /*19000*/  HMMA.1688.F32.TF32 R16, R12, R8, R16 ;  /* 0x000000080c10723c */ /* 0x008ff60000081010 */
[----:B------:R-:W-:Y:S11]  /*19010*/  @!UPT UIADD3 URZ, URZ, URZ, URZ ;  /* 0x0000003f3f3ff290 */ /* 0x000ff6000fffe03f */
[----:B------:R-:W-:Y:S01]  /*19020*/  @!UPT UIADD3 URZ, URZ, URZ, URZ ;  /* 0x0000003f3f3ff290 */ /* 0x000fe2000fffe03f */
[----:B------:R-:W-:Y:S04]  /*19030*/  STL.64 [R1+0x520], R16 ;  /* 0x0005201001007387 */ /* 0x000fe80000100a00 */
[----:B------:R1:W-:Y:S04]  /*19040*/  STL.64 [R1+0x528], R18 ;  /* 0x0005281201007387 */ /* 0x0003e80000100a00 */
[----:B-1----:R-:W3:Y:S01]  /*19050*/  LDL.LU R18, [R1+0x58b8] ;  /* 0x0058b80001127983 */ /* 0x002ee20000300800 */
[----:B------:R-:W-:-:S03]  /*19060*/  IMAD.MOV.U32 R19, RZ, RZ, R8 ;  /* 0x000000ffff137224 */ /* 0x000fc600078e0008 */
[----:B------:R-:W3:Y:S04]  /*19070*/  LDL.LU.64 R16, [R1+0x58b0] ;  /* 0x0058b00001107983 */ /* 0x000ee80000300a00 */
[----:B------:R-:W2:Y:S02]  /*19080*/  LDL.LU.64 R8, [R1+0x58a8] ;  /* 0x0058a80001087983 */ /* 0x000ea40000300a00 */
[C---:B--2---:R-:W-:Y:S02]  /*19090*/  HMMA.1688.F32.TF32 R8, R12.reuse, R8, R24 ;  /* 0x000000080c08723c */ /* 0x044fe40000081018 */
[----:B------:R-:W2:Y:S04]  /*190a0*/  LDL.LU.64 R26, [R1+0x58a0] ;  /* 0x0058a000011a7983 */ /* 0x000ea80000300a00 */
[----:B------:R-:W2:Y:S11]  /*190b0*/  LDL.LU.64 R24, [R1+0x5898] ;  /* 0x0058980001187983 */ /* 0x000eb60000300a00 */
[----:B------:R-:W-:Y:S06]  /*190c0*/  @!UPT UIADD3 URZ, URZ, URZ, URZ ;  /* 0x0000003f3f3ff290 */ /* 0x000fec000fffe03f */
[----:B------:R-:W-:Y:S04]  /*190d0*/  STL.64 [R1+0x510], R8 ;  /* 0x0005100801007387 */ /* 0x000fe80000100a00 */
[----:B------:R1:W-:Y:S04]  /*190e0*/  STL.64 [R1+0x518], R10 ;  /* 0x0005180a01007387 */ /* 0x0003e80000100a00 */
[----:B-1----:R-:W4:Y:S04]  /*190f0*/  LDL.LU.64 R10, [R1+0x5890] ;  /* 0x00589000010a7983 */ /* 0x002f280000300a00 */
[----:B------:R-:W4:Y:S02]  /*19100*/  LDL.LU.64 R8, [R1+0x5888] ;  /* 0x0058880001087983 */ /* 0x000f240000300a00 */
[C---:B----4-:R-:W-:Y:S11]  /*19110*/  HMMA.1688.F32.TF32 R8, R12.reuse, R20, R8 ;  /* 0x000000140c08723c */ /* 0x050ff60000081008 */
[----:B------:R-:W-:Y:S11]  /*19120*/  @!UPT UIADD3 URZ, URZ, URZ, URZ ;  /* 0x0000003f3f3ff290 */ /* 0x000ff6000fffe03f */
[----:B------:R-:W-:Y:S01]  /*19130*/  @!UPT UIADD3 URZ, URZ, URZ, URZ ;  /* 0x0000003f3f3ff290 */ /* 0x000fe2000fffe03f */
[----:B------:R-:W-:Y:S04]  /*19140*/  STL.64 [R1+0x500], R8 ;  /* 0x0005000801007387 */ /* 0x000fe80000100a00 */
[----:B------:R1:W-:Y:S04]  /*19150*/  STL.64 [R1+0x508], R10 ;  /* 0x0005080a01007387 */ /* 0x0003e80000100a00 */
[----:B-1----:R-:W4:Y:S04]  /*19160*/  LDL.LU.64 R10, [R1+0x5880] ;  /* 0x00588000010a7983 */ /* 0x002f280000300a00 */
[----:B------:R-:W2:Y:S04]  /*19170*/  LDL.LU.64 R8, [R1+0x5878] ;  /* 0x0058780001087983 */ /* 0x000ea80000300a00 */
[----:B------:R1:W-:Y:S04]  /*19180*/  STL.64 [R1+0x57f0], R20 ;  /* 0x0057f01401007387 */ /* 0x0003e80000100a00 */
[----:B-1----:R-:W3:Y:S01]  /*19190*/  LDL.LU.64 R20, [R1+0x80] ;  /* 0x0000800001147983 */ /* 0x002ee20000300a00 */
[----:B--2---:R-:W-:Y:S03]  /*191a0*/  HMMA.1688.F32.TF32 R12, R12, R8, R24 ;  /* 0x000000080c0c723c */ /* 0x004fe60000081018 */
[----:B---3--:R1:W-:Y:S04]  /*191b0*/  STL.64 [R1+0x5800], R20 ;  /* 0x0058001401007387 */ /* 0x0083e80000100a00 */
[----:B------:R-:W2:Y:S04]  /*191c0*/  LDL.LU.64 R24, [R1+0x660] ;  /* 0x0006600001187983 */ /* 0x000ea80000300a00 */
[----:B------:R-:W2:Y:S01]  /*191d0*/  LDL.LU.64 R26, [R1+0x668] ;  /* 0x00066800011a7983 */ /* 0x000ea20000300a00 */
[----:B-1----:R-:W-:-:S02]  /*191e0*/  IMAD.MOV.U32 R20, RZ, RZ, R19 ;  /* 0x000000ffff147224 */ /* 0x002fc400078e0013 */
[----:B------:R-:W-:Y:S01]  /*191f0*/  IMAD.MOV.U32 R21, RZ, RZ, R0 ;  /* 0x000000ffff157224 */ /* 0x000fe200078e0000 */
[----:B------:R-:W3:Y:S04]  /*19200*/  LDL.LU R19, [R1+0x5874] ;  /* 0x0058740001137983 */ /* 0x000ee80000300800 */
[----:B------:R-:W2:Y:S04]  /*19210*/  LDL.LU R0, [R1+0x5870] ;  /* 0x0058700001007983 */ /* 0x000ea80000300800 */
[----:B------:R1:W-:Y:S02]  /*19220*/  STL.64 [R1+0x5818], R20 ;  /* 0x0058181401007387 */ /* 0x0003e40000100a00 */
[----:B-1----:R-:W-:-:S02]  /*19230*/  IMAD.MOV.U32 R20, RZ, RZ, R23 ;  /* 0x000000ffff147224 */ /* 0x002fc400078e0017 */
[----:B------:R-:W-:-:S05]  /*19240*/  IMAD.MOV.U32 R21, RZ, RZ, R22 ;  /* 0x000000ffff157224 */ /* 0x000fca00078e0016 */
[----:B------:R1:W-:Y:S02]  /*19250*/  STL.64 [R1+0x5830], R20 ;  /* 0x0058301401007387 */ /* 0x0003e40000100a00 */
[----:B-1----:R-:W-:Y:S02]  /*19260*/  IMAD.MOV.U32 R20, RZ, RZ, R6 ;  /* 0x000000ffff147224 */ /* 0x002fe400078e0006 */
[----:B------:R-:W-:-:S05]  /*19270*/  IMAD.MOV.U32 R21, RZ, RZ, R3 ;  /* 0x000000ffff157224 */ /* 0x000fca00078e0003 */
[----:B------:R1:W-:Y:S04]  /*19280*/  STL.64 [R1+0x5848], R20 ;  /* 0x0058481401007387 */ /* 0x0003e80000100a00 */
[----:B-1----:R-:W2:Y:S04]  /*19290*/  LDL.LU.64 R20, [R1+0xf0] ;  /* 0x0000f00001147983 */ /* 0x002ea80000300a00 */
[----:B------:R-:W-:Y:S04]  /*192a0*/  STL.64 [R1+0x57f8], R8 ;  /* 0x0057f80801007387 */ /* 0x000fe80000100a00 */
[----:B------:R-:W-:Y:S04]  /*192b0*/  STL [R1+0x50e4], R12 ;  /* 0x0050e40c01007387 */ /* 0x000fe80000100800 */
[----:B------:R1:W-:Y:S04]  /*192c0*/  STL [R1+0x50e0], R13 ;  /* 0x0050e00d01007387 */ /* 0x0003e80000100800 */
[----:B------:R-:W-:Y:S04]  /*192d0*/  STL [R1+0x50dc], R14 ;  /* 0x0050dc0e01007387 */ /* 0x000fe80000100800 */
[----:B------:R4:W-:Y:S04]  /*192e0*/  STL [R1+0x50d8], R15 ;  /* 0x0050d80f01007387 */ /* 0x0009e80000100800 */
[----:B-1----:R-:W3:Y:S04]  /*192f0*/  LDL.LU.64 R12, [R1+0x670] ;  /* 0x00067000010c7983 */ /* 0x002ee80000300a00 */
[----:B----4-:R-:W3:Y:S01]  /*19300*/  LDL.LU.64 R14, [R1+0x678] ;  /* 0x00067800010e7983 */ /* 0x010ee20000300a00 */
[----:B--2---:R-:W-:-:S02]  /*19310*/  IMAD.MOV.U32 R6, RZ, RZ, R20 ;  /* 0x000000ffff067224 */ /* 0x004fc400078e0014 */
[----:B------:R-:W-:Y:S01]  /*19320*/  IMAD.MOV.U32 R3, RZ, RZ, R21 ;  /* 0x000000ffff037224 */ /* 0x000fe200078e0015 */
[C---:B---3--:R-:W-:Y:S08]  /*19330*/  HMMA.1688.F32.TF32 R12, R16.reuse, R20, R12 ;  /* 0x00000014100c723c */ /* 0x048ff0000008100c */
[----:B------:R-:W-:Y:S11]  /*19340*/  HMMA.1688.F32.TF32 R20, R16, R4, R24 ;  /* 0x000000041014723c */ /* 0x000ff60000081018 */
[----:B------:R-:W-:Y:S04]  /*19350*/  @!UPT UIADD3 URZ, URZ, URZ, URZ ;  /* 0x0000003f3f3ff290 */ /* 0x000fe8000fffe03f */
[----:B------:R1:W-:Y:S04]  /*19360*/  STL.64 [R1+0x670], R12 ;  /* 0x0006700c01007387 */ /* 0x0003e80000100a00 */
[----:B------:R2:W-:Y:S05]  /*19370*/  STL.64 [R1+0x678], R14 ;  /* 0x0006780e01007387 */ /* 0x0005ea0000100a00 */
[----:B-1----:R-:W-:Y:S02]  /*19380*/  IMAD.MOV.U32 R12, RZ, RZ, R20 ;  /* 0x000000ffff0c7224 */ /* 0x002fe400078e0014 */
[----:B------:R-:W-:-:S02]  /*19390*/  IMAD.MOV.U32 R13, RZ, RZ, R21 ;  /* 0x000000ffff0d7224 */ /* 0x000fc400078e0015 */
[----:B--2---:R-:W-:Y:S01]  /*193a0*/  IMAD.MOV.U32 R14, RZ, RZ, R22 ;  /* 0x000000ffff0e7224 */ /* 0x004fe200078e0016 */
[----:B------:R-:W2:Y:S01]  /*193b0*/  LDL.LU.64 R20, [R1+0x640] ;  /* 0x0006400001147983 */ /* 0x000ea20000300a00 */
[----:B------:R-:W-:-:S03]  /*193c0*/  IMAD.MOV.U32 R15, RZ, RZ, R23 ;  /* 0x000000ffff0f7224 */ /* 0x000fc600078e0017 */
[----:B------:R-:W3:Y:S04]  /*193d0*/  LDL.LU.64 R22, [R1+0x648] ;  /* 0x0006480001167983 */ /* 0x000ee80000300a00 */
[----:B---3--:R-:W-:Y:S04]  /*193e0*/  STL.64 [R1+0x5858], R22 ;  /* 0x0058581601007387 */ /* 0x008fe80000100a00 */
[----:B--2---:R1:W-:Y:S04]  /*193f0*/  STL.64 [R1+0x5850], R20 ;  /* 0x0058501401007387 */ /* 0x0043e80000100a00 */
[----:B------:R-:W2:Y:S01]  /*19400*/  LDL.LU.64 R8, [R1+0x960] ;  /* 0x0009600001087983 */ /* 0x000ea20000300a00 */
[----:B-1----:R-:W-:-:S02]  /*19410*/  IMAD.MOV.U32 R20, RZ, RZ, R11 ;  /* 0x000000ffff147224 */ /* 0x002fc400078e000b */
[----:B------:R-:W-:Y:S02]  /*19420*/  IMAD.MOV.U32 R21, RZ, RZ, R10 ;  /* 0x000000ffff157224 */ /* 0x000fe400078e000a */
[----:B------:R-:W3:Y:S04]  /*19430*/  LDL.LU.64 R10, [R1+0x968] ;  /* 0x00096800010a7983 */ /* 0x000ee80000300a00 */
[----:B---3--:R-:W-:Y:S04]  /*19440*/  STL.64 [R1+0x5810], R10 ;  /* 0x0058100a01007387 */ /* 0x008fe80000100a00 */
[----:B--2---:R1:W-:Y:S04]  /*19450*/  STL.64 [R1+0x5808], R8 ;  /* 0x0058080801007387 */ /* 0x0043e80000100a00 */
[----:B-1----:R-:W2:Y:S04]  /*19460*/  LDL.LU.64 R8, [R1+0x970] ;  /* 0x0009700001087983 */ /* 0x002ea80000300a00 */
        /* <DEDUP_REMOVED lines=12> */
[----:B------:R-:W2:Y:S04]  /*19530*/  LDL.LU.64 R10, [R1+0x658] ;  /* 0x00065800010a7983 */ /* 0x000ea80000300a00 */
[----:B------:R-:W3:Y:S04]  /*19540*/  LDL.LU.64 R24, [R1+0xaa0] ;  /* 0x000aa00001187983 */ /* 0x000ee80000300a00 */
[----:B------:R-:W3:Y:S04]  /*19550*/  LDL.LU.64 R26, [R1+0xaa8] ;  /* 0x000aa800011a7983 */ /* 0x000ee80000300a00 */
[----:B------:R-:W-:Y:S04]  /*19560*/  STL.64 [R1+0x57b8], R4 ;  /* 0x0057b80401007387 */ /* 0x000fe80000100a00 */
[----:B------:R-:W-:Y:S04]  /*19570*/  STL [R1+0x50f4], R15 ;  /* 0x0050f40f01007387 */ /* 0x000fe80000100800 */
[----:B------:R-:W-:Y:S04]  /*19580*/  STL [R1+0x50f0], R14 ;  /* 0x0050f00e01007387 */ /* 0x000fe80000100800 */
[----:B------:R-:W-:Y:S04]  /*19590*/  STL [R1+0x50ec], R13 ;  /* 0x0050ec0d01007387 */ /* 0x000fe80000100800 */
[----:B------:R-:W-:Y:S01]  /*195a0*/  STL [R1+0x50e8], R12 ;  /* 0x0050e80c01007387 */ /* 0x000fe20000100800 */
[----:B--2---:R-:W-:Y:S03]  /*195b0*/  HMMA.1688.F32.TF32 R20, R16, R20, R8 ;  /* 0x000000141014723c */ /* 0x004fe60000081008 */
[----:B------:R-:W2:Y:S04]  /*195c0*/  LDL.LU.64 R10, [R1+0x5868] ;  /* 0x00586800010a7983 */ /* 0x000ea80000300a00 */
[----:B------:R-:W2:Y:S11]  /*195d0*/  LDL.LU.64 R8, [R1+0x5860] ;  /* 0x0058600001087983 */ /* 0x000eb60000300a00 */
[----:B------:R-:W-:Y:S05]  /*195e0*/  @!UPT UIADD3 URZ, URZ, URZ, URZ ;  /* 0x0000003f3f3ff290 */ /* 0x000fea000fffe03f */
[----:B------:R-:W-:Y:S04]  /*195f0*/  STL.64 [R1+0x650], R20 ;  /* 0x0006501401007387 */ /* 0x000fe80000100a00 */
[----:B------:R1:W-:Y:S04]  /*19600*/  STL.64 [R1+0x658], R22 ;  /* 0x0006581601007387 */ /* 0x0003e80000100a00 */
[----:B-1----:R-:W4:Y:S04]  /*19610*/  LDL.LU.64 R22, [R1+0x5858] ;  /* 0x0058580001167983 */ /* 0x002f280000300a00 */
[----:B------:R-:W4:Y:S01]  /*19620*/  LDL.LU.64 R20, [R1+0x5850] ;  /* 0x0058500001147983 */ /* 0x000f220000300a00 */
[----:B------:R-:W-:-:S02]  /*19630*/  IMAD.MOV.U32 R12, RZ, RZ, R29 ;  /* 0x000000ffff0c7224 */ /* 0x000fc400078e001d */
[----:B------:R-:W-:-:S07]  /*19640*/  IMAD.MOV.U32 R13, RZ, RZ, R7 ;  /* 0x000000ffff0d7224 */ /* 0x000fce00078e0007 */
[C---:B----4-:R-:W-:Y:S01]  /*19650*/  HMMA.1688.F32.TF32 R12, R16.reuse, R12, R20 ;  /* 0x0000000c100c723c */ /* 0x050fe20000081014 */
[----:B------:R-:W2:Y:S11]  /*19660*/  LDL.LU.64 R20, [R1+0x5848] ;  /* 0x0058480001147983 */ /* 0x000eb60000300a00 */
[----:B------:R-:W-:Y:S11]  /*19670*/  @!UPT UIADD3 URZ, URZ, URZ, URZ ;  /* 0x0000003f3f3ff290 */ /* 0x000ff6000fffe03f */
[----:B------:R1:W-:Y:S04]  /*19680*/  STL.64 [R1+0x640], R12 ;  /* 0x0006400c01007387 */ /* 0x0003e80000100a00 */
[----:B------:R-:W-:Y:S04]  /*19690*/  STL [R1+0x648], R14 ;  /* 0x0006480e01007387 */ /* 0x000fe80000100800 */
[----:B------:R4:W-:Y:S04]  /*196a0*/  STL [R1+0x50fc], R15 ;  /* 0x0050fc0f01007387 */ /* 0x0009e80000100800 */
[----:B-1----:R-:W3:Y:S04]  /*196b0*/  LDL.LU.64 R12, [R1+0xb30] ;  /* 0x000b3000010c7983 */ /* 0x002ee80000300a00 */
[----:B----4-:R-:W3:Y:S01]  /*196c0*/  LDL.LU.64 R14, [R1+0xb38] ;  /* 0x000b3800010e7983 */ /* 0x010ee20000300a00 */
        /* <DEDUP_REMOVED lines=19> */
[----:B------:R-:W-:Y:S04]  /*19800*/  STL.64 [R1+0x618], R22 ;  /* 0x0006181601007387 */ /* 0x000fe80000100a00 */
[----:B-1----:R-:W2:Y:S01]  /*19810*/  LDL.LU.64 R20, [R1+0x5800] ;  /* 0x0058000001147983 */ /* 0x002ea20000300a00 */
[----:B------:R-:W-:Y:S02]  /*19820*/  IMAD.MOV.U32 R4, RZ, RZ, R6 ;  /* 0x000000ffff047224 */ /* 0x000fe400078e0006 */
[----:B------:R-:W-:Y:S01]  /*19830*/  IMAD.MOV.U32 R5, RZ, RZ, R3 ;  /* 0x000000ffff057224 */ /* 0x000fe200078e0003 */
[----:B--2---:R-:W-:Y:S01]  /*19840*/  HMMA.1688.F32.TF32 R8, R16, R20, R8 ;  /* 0x000000141008723c */ /* 0x004fe20000081008 */
[----:B------:R-:W-:-:S02]  /*19850*/  IMAD.MOV.U32 R6, RZ, RZ, R20 ;  /* 0x000000ffff067224 */ /* 0x000fc400078e0014 */
[----:B------:R-:W-:Y:S11]  /*19860*/  IMAD.MOV.U32 R3, RZ, RZ, R21 ;  /* 0x000000ffff037224 */ /* 0x000ff600078e0015 */
[----:B------:R-:W-:Y:S09]  /*19870*/  @!UPT UIADD3 URZ, URZ, URZ, URZ ;  /* 0x0000003f3f3ff290 */ /* 0x000ff2000fffe03f */
[----:B------:R1:W-:Y:S04]  /*19880*/  STL.64 [R1+0x600], R8 ;  /* 0x0006000801007387 */ /* 0x0003e80000100a00 */
[----:B------:R-:W-:Y:S04]  /*19890*/  STL.64 [R1+0x608], R10 ;  /* 0x0006080a01007387 */ /* 0x000fe80000100a00 */
[----:B-1----:R-:W2:Y:S04]  /*198a0*/  LDL.LU.64 R8, [R1+0x57f8] ;  /* 0x0057f80001087983 */ /* 0x002ea80000300a00 */
[----:B------:R-:W3:Y:S02]  /*198b0*/  LDL.LU.64 R20, [R1+0x57f0] ;  /* 0x0057f00001147983 */ /* 0x000ee40000300a00 */
[C---:B---3--:R-:W-:Y:S08]  /*198c0*/  HMMA.1688.F32.TF32 R12, R16.reuse, R20, R12 ;  /* 0x00000014100c723c */ /* 0x048ff0000008100c */
[----:B--2---:R-:W-:Y:S11]  /*198d0*/  HMMA.1688.F32.TF32 R16, R16, R8, R24 ;  /* 0x000000081010723c */ /* 0x004ff60000081018 */
[----:B------:R-:W-:Y:S04]  /*198e0*/  @!UPT UIADD3 URZ, URZ, URZ, URZ ;  /* 0x0000003f3f3ff290 */ /* 0x000fe8000fffe03f */
[----:B------:R1:W-:Y:S04]  /*198f0*/  STL.64 [R1+0x5f0], R12 ;  /* 0x0005f00c01007387 */ /* 0x0003e80000100a00 */
[----:B------:R-:W-:Y:S04]  /*19900*/  STL.64 [R1+0x5f8], R14 ;  /* 0x0005f80e01007387 */ /* 0x000fe80000100a00 */
[----:B------:R-:W2:Y:S01]  /*19910*/  LDL.LU.64 R22, [R1+0x57e8] ;  /* 0x0057e80001167983 */ /* 0x000ea20000300a00 */
[----:B-1----:R-:W-:Y:S02]  /*19920*/  IMAD.MOV.U32 R12, RZ, RZ, R20 ;  /* 0x000000ffff0c7224 */ /* 0x002fe400078e0014 */
[----:B------:R-:W-:-:S02]  /*19930*/  IMAD.MOV.U32 R13, RZ, RZ, R21 ;  /* 0x000000ffff0d7224 */ /* 0x000fc400078e0015 */
[----:B------:R-:W2:Y:S04]  /*19940*/  LDL.LU.64 R20, [R1+0x57e0] ;  /* 0x0057e00001147983 */ /* 0x000ea80000300a00 */
[----:B------:R1:W-:Y:S04]  /*19950*/  STL.64 [R1+0x57a0], R12 ;  /* 0x0057a00c01007387 */ /* 0x0003e80000100a00 */
[----:B------:R-:W2:Y:S04]  /*19960*/  LDL.LU.64 R24, [R1+0x720] ;  /* 0x0007200001187983 */ /* 0x000ea80000300a00 */
[----:B------:R-:W2:Y:S04]  /*19970*/  LDL.LU.64 R26, [R1+0x728] ;  /* 0x00072800011a7983 */ /* 0x000ea80000300a00 */
[----:B-1----:R-:W3:Y:S04]  /*19980*/  LDL.LU.64 R12, [R1+0xc0] ;  /* 0x0000c000010c7983 */ /* 0x002ee80000300a00 */
[----:B---3--:R1:W-:Y:S04]  /*19990*/  STL.64 [R1+0x57b0], R12 ;  /* 0x0057b00c01007387 */ /* 0x0083e80000100a00 */
[----:B-1----:R-:W3:Y:S04]  /*199a0*/  LDL.LU.64 R12, [R1+0xd0] ;  /* 0x0000d000010c7983 */ /* 0x002ee80000300a00 */
[----:B---3--:R1:W-:Y:S04]  /*199b0*/  STL.64 [R1+0x57c0], R12 ;  /* 0x0057c00c01007387 */ /* 0x0083e80000100a00 */
[----:B-1----:R-:W3:Y:S04]  /*199c0*/  LDL.LU.64 R12, [R1+0x700] ;  /* 0x00070000010c7983 */ /* 0x002ee80000300a00 */
[----:B------:R-:W3:Y:S04]  /*199d0*/  LDL.LU.64 R14, [R1+0x708] ;  /* 0x00070800010e7983 */ /* 0x000ee80000300a00 */
[----:B------:R1:W-:Y:S04]  /*199e0*/  STL.64 [R1+0x5760], R8 ;  /* 0x0057600801007387 */ /* 0x0003e80000100a00 */
[----:B-1----:R-:W4:Y:S04]  /*199f0*/  LDL.LU.64 R8, [R1+0x90] ;  /* 0x0000900001087983 */ /* 0x002f280000300a00 */
[----:B----4-:R1:W-:Y:S04]  /*19a00*/  STL.64 [R1+0x5770], R8 ;  /* 0x0057700801007387 */ /* 0x0103e80000100a00 */
[----:B-1----:R-:W4:Y:S01]  /*19a10*/  LDL.LU.64 R8, [R1+0xa0] ;  /* 0x0000a00001087983 */ /* 0x002f220000300a00 */
[----:B--2---:R-:W-:Y:S03]  /*19a20*/  HMMA.1688.F32.TF32 R24, R20, R4, R24 ;  /* 0x000000041418723c */ /* 0x004fe60000081018 */
[----:B----4-:R1:W-:Y:S04]  /*19a30*/  STL.64 [R1+0x5788], R8 ;  /* 0x0057880801007387 */ /* 0x0103e80000100a00 */
[----:B-1----:R-:W2:Y:S04]  /*19a40*/  LDL.LU.64 R8, [R1+0xb0] ;  /* 0x0000b00001087983 */ /* 0x002ea80000300a00 */
[----:B--2---:R1:W-:Y:S04]  /*19a50*/  STL.64 [R1+0x57a8], R8 ;  /* 0x0057a80801007387 */ /* 0x0043e80000100a00 */
[----:B-1----:R-:W2:Y:S04]  /*19a60*/  LDL.LU.64 R8, [R1+0x710] ;  /* 0x0007100001087983 */ /* 0x002ea80000300a00 */
[----:B------:R-:W2:Y:S04]  /*19a70*/  LDL.LU.64 R10, [R1+0x718] ;  /* 0x00071800010a7983 */ /* 0x000ea80000300a00 */
[----:B------:R1:W-:Y:S04]  /*19a80*/  STL.64 [R1+0x4f98], R18 ;  /* 0x004f981201007387 */ /* 0x0003e80000100a00 */
[----:B------:R4:W-:Y:S01]  /*19a90*/  STL.64 [R1+0x4f90], R16 ;  /* 0x004f901001007387 */ /* 0x0009e20000100a00 */
[----:B-1----:R-:W-:-:S02]  /*19aa0*/  IMAD.MOV.U32 R18, RZ, RZ, R2 ;  /* 0x000000ffff127224 */ /* 0x002fc400078e0002 */
[----:B------:R-:W-:Y:S02]  /*19ab0*/  IMAD.MOV.U32 R19, RZ, RZ, R28 ;  /* 0x000000ffff137224 */ /* 0x000fe400078e001c */
[----:B----4-:R-:W-:Y:S02]  /*19ac0*/  IMAD.MOV.U32 R16, RZ, RZ, R6 ;  /* 0x000000ffff107224 */ /* 0x010fe400078e0006 */
[----:B------:R-:W-:-:S03]  /*19ad0*/  IMAD.MOV.U32 R17, RZ, RZ, R3 ;  /* 0x000000ffff117224 */ /* 0x000fc600078e0003 */
[----:B------:R-:W-:Y:S04]  /*19ae0*/  STL [R1+0x5768], R16 ;  /* 0x0057681001007387 */ /* 0x000fe80000100800 */
[----:B------:R-:W4:Y:S04]  /*19af0*/  LDL.LU R2, [R1+0x57d8] ;  /* 0x0057d80001027983 */ /* 0x000f280000300800 */
[----:B------:R-:W-:Y:S04]  /*19b00*/  STL.64 [R1+0x5780], R18 ;  /* 0x0057801201007387 */ /* 0x000fe80000100a00 */
[----:B------:R1:W-:Y:S01]  /*19b10*/  STL [R1+0x5778], R17 ;  /* 0x0057781101007387 */ /* 0x0003e20000100800 */
[----:B------:R-:W-:-:S03]  /*19b20*/  IMAD.MOV.U32 R3, RZ, RZ, R27 ;  /* 0x000000ffff037224 */ /* 0x000fc600078e001b */
[----:B-1----:R-:W2:Y:S04]  /*19b30*/  LDL.LU.64 R16, [R1+0x730] ;  /* 0x0007300001107983 */ /* 0x002ea80000300a00 */
[----:B------:R-:W2:Y:S04]  /*19b40*/  LDL.LU.64 R18, [R1+0x738] ;  /* 0x0007380001127983 */ /* 0x000ea80000300a00 */
[----:B------:R-:W-:Y:S04]  /*19b50*/  STL.64 [R1+0x6f0], R24 ;  /* 0x0006f01801007387 */ /* 0x000fe80000100a00 */
[----:B------:R1:W-:Y:S04]  /*19b60*/  STL [R1+0x6f8], R26 ;  /* 0x0006f81a01007387 */ /* 0x0003e80000100800 */
[----:B-1----:R-:W3:Y:S04]  /*19b70*/  LDL.LU.64 R26, [R1+0x57d0] ;  /* 0x0057d000011a7983 */ /* 0x002ee80000300a00 */
[----:B------:R-:W3:Y:S04]  /*19b80*/  LDL.LU.64 R24, [R1+0x57c8] ;  /* 0x0057c80001187983 */ /* 0x000ee80000300a00 */
[----:B------:R-:W-:Y:S01]  /*19b90*/  STL [R1+0x50c0], R3 ;  /* 0x0050c00301007387 */ /* 0x000fe20000100800 */
[----:B---3--:R-:W-:Y:S03]  /*19ba0*/  HMMA.1688.F32.TF32 R4, R24, R4, R12 ;  /* 0x000000041804723c */ /* 0x008fe6000008100c */
[----:B------:R-:W3:Y:S11]  /*19bb0*/  LDL.LU.64 R12, [R1+0x57c0] ;  /* 0x0057c000010c7983 */ /* 0x000ef60000300a00 */
[----:B------:R-:W-:Y:S09]  /*19bc0*/  @!UPT UIADD3 URZ, URZ, URZ, URZ ;  /* 0x0000003f3f3ff290 */ /* 0x000ff2000fffe03f */
[----:B------:R1:W-:Y:S04]  /*19bd0*/  STL.64 [R1+0x970], R4 ;  /* 0x0009700401007387 */ /* 0x0003e80000100a00 */
[----:B------:R2:W-:Y:S04]  /*19be0*/  STL.64 [R1+0x978], R6 ;  /* 0x0009780601007387 */ /* 0x0005e80000100a00 */
[----:B-1----:R-:W2:Y:S02]  /*19bf0*/  LDL.LU.64 R4, [R1+0x57b8] ;  /* 0x0057b80001047983 */ /* 0x002ea40000300a00 */
[-C--:B--2---:R-:W-:Y:S08]  /*19c00*/  HMMA.1688.F32.TF32 R16, R20, R4.reuse, R16 ;  /* 0x000000041410723c */ /* 0x084ff00000081010 */
[----:B------:R-:W-:Y:S01]  /*19c10*/  HMMA.1688.F32.TF32 R4, R24, R4, R8 ;  /* 0x000000041804723c */ /* 0x000fe20000081008 */
[----:B------:R-:W2:Y:S11]  /*19c20*/  LDL.LU.64 R8, [R1+0x7c0] ;  /* 0x0007c00001087983 */ /* 0x000eb60000300a00 */
[----:B------:R-:W-:Y:S03]  /*19c30*/  @!UPT UIADD3 URZ, URZ, URZ, URZ ;  /* 0x0000003f3f3ff290 */ /* 0x000fe6000fffe03f */
[----:B------:R1:W-:Y:S04]  /*19c40*/  STL.64 [R1+0x700], R16 ;  /* 0x0007001001007387 */ /* 0x0003e80000100a00 */
[----:B------:R1:W-:Y:S04]  /*19c50*/  STL.64 [R1+0x708], R18 ;  /* 0x0007081201007387 */ /* 0x0003e80000100a00 */
[----:B------:R-:W2:Y:S04]  /*19c60*/  LDL.LU.64 R10, [R1+0x7c8] ;  /* 0x0007c800010a7983 */ /* 0x000ea80000300a00 */
[----:B------:R-:W-:Y:S04]  /*19c70*/  STL.64 [R1+0x960], R4 ;  /* 0x0009600401007387 */ /* 0x000fe80000100a00 */
[----:B------:R-:W-:Y:S04]  /*19c80*/  STL.64 [R1+0x968], R6 ;  /* 0x0009680601007387 */ /* 0x000fe80000100a00 */
[----:B-1----:R-:W2:Y:S04]  /*19c90*/  LDL.LU.64 R16, [R1+0x740] ;  /* 0x0007400001107983 */ /* 0x002ea80000300a00 */
[----:B------:R-:W2:Y:S04]  /*19ca0*/  LDL.LU.64 R18, [R1+0x748] ;  /* 0x0007480001127983 */ /* 0x000ea80000300a00 */
[----:B----4-:R-:W-:Y:S04]  /*19cb0*/  LDS R6, [R2+0x6000] ;  /* 0x0060000002067984 */ /* 0x010fe80000000800 */
[----:B------:R-:W1:Y:S04]  /*19cc0*/  LDS R7, [R0+0x6000] ;  /* 0x0060000000077984 */ /* 0x000e680000000800 */
[----:B------:R-:W-:Y:S04]  /*19cd0*/  LDS R4, [R2+0x4000] ;  /* 0x0040000002047984 */ /* 0x000fe80000000800 */
[----:B------:R-:W4:Y:S04]  /*19ce0*/  LDS R5, [R0+0x4000] ;  /* 0x0040000000057984 */ /* 0x000f280000000800 */
[----:B--2---:R-:W-:Y:S04]  /*19cf0*/  STL.64 [R1+0x5798], R18 ;  /* 0x0057981201007387 */ /* 0x004fe80000100a00 */
[----:B------:R2:W-:Y:S04]  /*19d00*/  STL.64 [R1+0x5790], R16 ;  /* 0x0057901001007387 */ /* 0x0005e80000100a00 */
[----:B--2---:R-:W2:Y:S04]  /*19d10*/  LDL.LU.64 R16, [R1+0x750] ;  /* 0x0007500001107983 */ /* 0x004ea80000300a00 */
[----:B------:R-:W2:Y:S04]  /*19d20*/  LDL.LU.64 R18, [R1+0x758] ;  /* 0x0007580001127983 */ /* 0x000ea80000300a00 */
[----:B------:R-:W-:Y:S04]  /*19d30*/  STL.64 [R1+0x5758], R26 ;  /* 0x0057581a01007387 */ /* 0x000fe80000100a00 */
[----:B------:R1:W-:Y:S04]  /*19d40*/  STL.64 [R1+0x5750], R24 ;  /* 0x0057501801007387 */ /* 0x0003e80000100a00 */
[----:B-1----:R-:W2:Y:S04]  /*19d50*/  LDL.LU.64 R24, [R1+0x7d0] ;  /* 0x0007d00001187983 */ /* 0x002ea80000300a00 */
[----:B------:R-:W2:Y:S04]  /*19d60*/  LDL.LU.64 R26, [R1+0x7d8] ;  /* 0x0007d800011a7983 */ /* 0x000ea80000300a00 */
[----:B------:R-:W-:Y:S04]  /*19d70*/  STL.64 [R1+0x56c8], R6 ;  /* 0x0056c80601007387 */ /* 0x000fe80000100a00 */
[----:B----4-:R1:W-:Y:S01]  /*19d80*/  STL.64 [R1+0x56c0], R4 ;  /* 0x0056c00401007387 */ /* 0x0103e20000100a00 */
[----:B---3--:R-:W-:-:S03]  /*19d90*/  IMAD.MOV.U32 R3, RZ, RZ, R13 ;  /* 0x000000ffff037224 */ /* 0x008fc600078e000d */
[----:B-1----:R-:W3:Y:S04]  /*19da0*/  LDL.LU.64 R4, [R1+0x940] ;  /* 0x0009400001047983 */ /* 0x002ee80000300a00 */
[----:B------:R-:W3:Y:S01]  /*19db0*/  LDL.LU.64 R6, [R1+0x948] ;  /* 0x0009480001067983 */ /* 0x000ee20000300a00 */
[----:B--2---:R-:W-:Y:S11]  /*19dc0*/  HMMA.1688.F32.TF32 R24, R20, R12, R24 ;  /* 0x0000000c1418723c */ /* 0x004ff60000081018 */
[----:B------:R-:W-:Y:S11]  /*19dd0*/  @!UPT UIADD3 URZ, URZ, URZ, URZ ;  /* 0x0000003f3f3ff290 */ /* 0x000ff6000fffe03f */
[----:B------:R-:W-:Y:S01]  /*19de0*/  @!UPT UIADD3 URZ, URZ, URZ, URZ ;  /* 0x0000003f3f3ff290 */ /* 0x000fe2000fffe03f */
[----:B------:R1:W-:Y:S04]  /*19df0*/  STL.64 [R1+0x710], R24 ;  /* 0x0007101801007387 */ /* 0x0003e80000100a00 */
[----:B------:R2:W-:Y:S01]  /*19e00*/  STL.64 [R1+0x718], R26 ;  /* 0x0007181a01007387 */ /* 0x0005e20000100a00 */
[----:B-1----:R-:W-:-:S03]  /*19e10*/  IMAD.MOV.U32 R24, RZ, RZ, R12 ;  /* 0x000000ffff187224 */ /* 0x002fc600078e000c */
[----:B------:R-:W4:Y:S02]  /*19e20*/  LDL.LU.64 R12, [R1+0x57b0] ;  /* 0x0057b000010c7983 */ /* 0x000f240000300a00 */
[----:B----4-:R-:W-:Y:S01]  /*19e30*/  HMMA.1688.F32.TF32 R8, R20, R12, R8 ;  /* 0x0000000c1408723c */ /* 0x010fe20000081008 */
[----:B--2---:R-:W-:Y:S11]  /*19e40*/  IMAD.MOV.U32 R26, RZ, RZ, R12 ;  /* 0x000000ffff1a7224 */ /* 0x004ff600078e000c */
[----:B------:R-:W-:Y:S11]  /*19e50*/  @!UPT UIADD3 URZ, URZ, URZ, URZ ;  /* 0x0000003f3f3ff290 */ /* 0x000ff6000fffe03f */
[----:B------:R1:W-:Y:S04]  /*19e60*/  STL.64 [R1+0x720], R8 ;  /* 0x0007200801007387 */ /* 0x0003e80000100a00 */
[----:B------:R-:W-:Y:S04]  /*19e70*/  STL.64 [R1+0x728], R10 ;  /* 0x0007280a01007387 */ /* 0x000fe80000100a00 */
[----:B-1----:R-:W2:Y:S01]  /*19e80*/  LDL.LU.64 R8, [R1+0x57a8] ;  /* 0x0057a80001087983 */ /* 0x002ea20000300a00 */
[----:B------:R-:W-:-:S03]  /*19e90*/  IMAD.MOV.U32 R25, RZ, RZ, R13 ;  /* 0x000000ffff197224 */ /* 0x000fc600078e000d */
[----:B------:R-:W4:Y:S04]  /*19ea0*/  LDL.LU.64 R12, [R1+0x57a0] ;  /* 0x0057a000010c7983 */ /* 0x000f280000300a00 */
[----:B------:R-:W3:Y:S01]  /*19eb0*/  LDL.64 R14, [R1+0x108] ;  /* 0x00010800010e7983 */ /* 0x000ee20000100a00 */
[----:B--2---:R-:W-:Y:S03]  /*19ec0*/  HMMA.1688.F32.TF32 R16, R20, R8, R16 ;  /* 0x000000081410723c */ /* 0x004fe60000081010 */
[----:B---3--:R1:W-:Y:S02]  /*19ed0*/  STL.64 [R1+0x5680], R14 ;  /* 0x0056800e01007387 */ /* 0x0083e40000100a00 */
[----:B-1----:R-:W-:Y:S11]  /*19ee0*/  IMAD.MOV.U32 R15, RZ, RZ, R8 ;  /* 0x000000ffff0f7224 */ /* 0x002ff600078e0008 */
[----:B------:R-:W-:Y:S07]  /*19ef0*/  @!UPT UIADD3 URZ, URZ, URZ, URZ ;  /* 0x0000003f3f3ff290 */ /* 0x000fee000fffe03f */
[----:B------:R-:W-:Y:S01]  /*19f00*/  STL.64 [R1+0x730], R16 ;  /* 0x0007301001007387 */ /* 0x000fe20000100a00 */
[----:B------:R-:W-:-:S03]  /*19f10*/  IMAD.MOV.U32 R14, RZ, RZ, R9 ;  /* 0x000000ffff0e7224 */ /* 0x000fc600078e0009 */
[----:B------:R1:W-:Y:S04]  /*19f20*/  STL.64 [R1+0x738], R18 ;  /* 0x0007381201007387 */ /* 0x0003e80000100a00 */
[----:B-1----:R-:W2:Y:S04]  /*19f30*/  LDL.LU.64 R18, [R1+0x5798] ;  /* 0x0057980001127983 */ /* 0x002ea80000300a00 */
[----:B------:R-:W2:Y:S04]  /*19f40*/  LDL.LU.64 R16, [R1+0x5790] ;  /* 0x0057900001107983 */ /* 0x000ea80000300a00 */
[----:B------:R-:W2:Y:S02]  /*19f50*/  LDL.LU.64 R8, [R1+0x5788] ;  /* 0x0057880001087983 */ /* 0x000ea40000300a00 */
[----:B--2---:R-:W-:Y:S01]  /*19f60*/  HMMA.1688.F32.TF32 R16, R20, R8, R16 ;  /* 0x000000081410723c */ /* 0x004fe20000081010 */
[----:B------:R-:W-:-:S02]  /*19f70*/  IMAD.MOV.U32 R28, RZ, RZ, R8 ;  /* 0x000000ffff1c7224 */ /* 0x000fc400078e0008 */
[----:B------:R-:W-:Y:S11]  /*19f80*/  IMAD.MOV.U32 R27, RZ, RZ, R9 ;  /* 0x000000ffff1b7224 */ /* 0x000ff600078e0009 */
[----:B------:R-:W-:Y:S09]  /*19f90*/  @!UPT UIADD3 URZ, URZ, URZ, URZ ;  /* 0x0000003f3f3ff290 */ /* 0x000ff2000fffe03f */
[----:B------:R-:W-:Y:S04]  /*19fa0*/  STL.64 [R1+0x740], R16 ;  /* 0x0007401001007387 */ /* 0x000fe80000100a00 */
[----:B------:R1:W-:Y:S04]  /*19fb0*/  STL.64 [R1+0x748], R18 ;  /* 0x0007481201007387 */ /* 0x0003e80000100a00 */
[----:B-1----:R-:W2:Y:S04]  /*19fc0*/  LDL.LU.64 R18, [R1+0x5780] ;  /* 0x0057800001127983 */ /* 0x002ea80000300a00 */
[----:B------:R-:W3:Y:S04]  /*19fd0*/  LDL.LU R17, [R1+0x5778] ;  /* 0x0057780001117983 */ /* 0x000ee80000300800 */
[----:B------:R-:W2:Y:S02]  /*19fe0*/  LDL.LU.64 R8, [R1+0x5770] ;  /* 0x0057700001087983 */ /* 0x000ea40000300a00 */
[----:B--2---:R-:W-:Y:S01]  /*19ff0*/  HMMA.1688.F32.TF32 R4, R20, R8, R4 ;  /* 0x000000081404723c */ /* 0x004fe20000081004 */
[----:B------:R-:W-:-:S02]  /*1a000*/  IMAD.MOV.U32 R16, RZ, RZ, R8 ;  /* 0x000000ffff107224 */ /* 0x000fc400078e0008 */
[----:B------:R-:W-:Y:S11]  /*1a010*/  IMAD.MOV.U32 R29, RZ, RZ, R9 ;  /* 0x000000ffff1d7224 */ /* 0x000ff600078e0009 */
[----:B------:R-:W-:Y:S09]  /*1a020*/  @!UPT UIADD3 URZ, URZ, URZ, URZ ;  /* 0x0000003f3f3ff290 */ /* 0x000ff2000fffe03f */
[----:B------:R1:W-:Y:S04]  /*1a030*/  STL.64 [R1+0x750], R4 ;  /* 0x0007500401007387 */ /* 0x0003e80000100a00 */
[----:B------:R2:W-:Y:S04]  /*1a040*/  STL.64 [R1+0x758], R6 ;  /* 0x0007580601007387 */ /* 0x0005e80000100a00 */
[----:B------:R-:W3:Y:S04]  /*1a050*/  LDL.LU.64 R8, [R1+0x930] ;  /* 0x0009300001087983 */ /* 0x000ee80000300a00 */
[----:B------:R-:W3:Y:S04]  /*1a060*/  LDL.LU.64 R10, [R1+0x938] ;  /* 0x00093800010a7983 */ /* 0x000ee80000300a00 */
[----:B-1----:R-:W3:Y:S04]  /*1a070*/  LDL.LU.64 R4, [R1+0x6e0] ;  /* 0x0006e00001047983 */ /* 0x002ee80000300a00 */
[----:B--2---:R-:W2:Y:S04]  /*1a080*/  LDL.LU.64 R6, [R1+0x6e8] ;  /* 0x0006e80001067983 */ /* 0x004ea80000300a00 */
[----:B--2---:R-:W-:Y:S04]  /*1a090*/  STL.64 [R1+0x56d8], R6 ;  /* 0x0056d80601007387 */ /* 0x004fe80000100a00 */
[----:B---3--:R1:W-:Y:S02]  /*1a0a0*/  STL.64 [R1+0x56d0], R4 ;  /* 0x0056d00401007387 */ /* 0x0083e40000100a00 */
[----:B-1----:R-:W-:-:S02]  /*1a0b0*/  IMAD.MOV.U32 R4, RZ, RZ, R16 ;  /* 0x000000ffff047224 */ /* 0x002fc400078e0010 */
[----:B------:R-:W2:Y:S01]  /*1a0c0*/  LDL.LU R16, [R1+0x5768] ;  /* 0x0057680001107983 */ /* 0x000ea20000300800 */
[----:B------:R-:W-:-:S05]  /*1a0d0*/  IMAD.MOV.U32 R5, RZ, RZ, R29 ;  /* 0x000000ffff057224 */ /* 0x000fca00078e001d */
[----:B------:R1:W-:Y:S02]  /*1a0e0*/  STL.64 [R1+0x56f0], R4 ;  /* 0x0056f00401007387 */ /* 0x0003e40000100a00 */
[----:B-1----:R-:W-:Y:S02]  /*1a0f0*/  IMAD.MOV.U32 R4, RZ, RZ, R28 ;  /* 0x000000ffff047224 */ /* 0x002fe400078e001c */
        /* <DEDUP_REMOVED lines=9> */
[C---:B--2---:R-:W-:Y:S01]  /*1a190*/  HMMA.1688.F32.TF32 R24, R20.reuse, R16, R8 ;  /* 0x000000101418723c */ /* 0x044fe20000081008 */
[----:B------:R-:W4:Y:S04]  /*1a1a0*/  LDL.LU.64 R8, [R1+0xa10] ;  /* 0x000a100001087983 */ /* 0x000f280000300a00 */
[----:B------:R-:W4:Y:S11]  /*1a1b0*/  LDL.LU.64 R10, [R1+0xa18] ;  /* 0x000a1800010a7983 */ /* 0x000f360000300a00 */
[----:B------:R-:W-:Y:S07]  /*1a1c0*/  @!UPT UIADD3 URZ, URZ, URZ, URZ ;  /* 0x0000003f3f3ff290 */ /* 0x000fee000fffe03f */
[----:B------:R1:W-:Y:S04]  /*1a1d0*/  STL.64 [R1+0x7c0], R24 ;  /* 0x0007c01801007387 */ /* 0x0003e80000100a00 */
[----:B------:R2:W-:Y:S04]  /*1a1e0*/  STL.64 [R1+0x7c8], R26 ;  /* 0x0007c81a01007387 */ /* 0x0005e80000100a00 */
[----:B-1----:R-:W3:Y:S04]  /*1a1f0*/  LDL.LU.64 R24, [R1+0x9e0] ;  /* 0x0009e00001187983 */ /* 0x002ee80000300a00 */
[----:B--2---:R-:W3:Y:S04]  /*1a200*/  LDL.LU.64 R26, [R1+0x9e8] ;  /* 0x0009e800011a7983 */ /* 0x004ee80000300a00 */
[----:B------:R-:W-:Y:S04]  /*1a210*/  STL.64 [R1+0x56e8], R18 ;  /* 0x0056e81201007387 */ /* 0x000fe80000100a00 */
[----:B------:R1:W-:Y:S04]  /*1a220*/  STL.64 [R1+0x56e0], R16 ;  /* 0x0056e01001007387 */ /* 0x0003e80000100a00 */
[----:B-1----:R-:W2:Y:S04]  /*1a230*/  LDL.LU.64 R16, [R1+0x820] ;  /* 0x0008200001107983 */ /* 0x002ea80000300a00 */
[----:B------:R-:W2:Y:S04]  /*1a240*/  LDL.LU.64 R18, [R1+0x828] ;  /* 0x0008280001127983 */ /* 0x000ea80000300a00 */
[----:B--2---:R-:W-:Y:S04]  /*1a250*/  STL.64 [R1+0x5700], R18 ;  /* 0x0057001201007387 */ /* 0x004fe80000100a00 */
        /* <DEDUP_REMOVED lines=10> */
[----:B------:R-:W2:Y:S01]  /*1a300*/  LDL.LU.64 R18, [R1+0x848] ;  /* 0x0008480001127983 */ /* 0x000ea20000300a00 */
[C---:B----4-:R-:W-:Y:S03]  /*1a310*/  HMMA.1688.F32.TF32 R12, R20.reuse, R12, R8 ;  /* 0x0000000c140c723c */ /* 0x050fe60000081008 */
[----:B--2---:R-:W-:Y:S04]  /*1a320*/  STL.64 [R1+0x5748], R18 ;  /* 0x0057481201007387 */ /* 0x004fe80000100a00 */
[----:B------:R1:W-:Y:S04]  /*1a330*/  STL.64 [R1+0x5740], R16 ;  /* 0x0057401001007387 */ /* 0x0003e80000100a00 */
[----:B-1----:R-:W2:Y:S04]  /*1a340*/  LDL.LU.64 R16, [R1+0x850] ;  /* 0x0008500001107983 */ /* 0x002ea80000300a00 */
[----:B------:R-:W2:Y:S04]  /*1a350*/  LDL.LU.64 R18, [R1+0x858] ;  /* 0x0008580001127983 */ /* 0x000ea80000300a00 */
[----:B------:R-:W3:Y:S05]  /*1a360*/  LDL.LU.64 R8, [R1+0x5760] ;  /* 0x0057600001087983 */ /* 0x000eea0000300a00 */
[----:B------:R-:W-:Y:S01]  /*1a370*/  IMAD.MOV.U32 R28, RZ, RZ, R13 ;  /* 0x000000ffff1c7224 */ /* 0x000fe200078e000d */
[----:B------:R1:W-:Y:S04]  /*1a380*/  STL [R1+0x7d0], R12 ;  /* 0x0007d00c01007387 */ /* 0x0003e80000100800 */
[----:B------:R4:W-:Y:S04]  /*1a390*/  STL.64 [R1+0x7d8], R14 ;  /* 0x0007d80e01007387 */ /* 0x0009e80000100a00 */
[----:B-1----:R-:W2:Y:S04]  /*1a3a0*/  LDL.LU.64 R12, [R1+0x810] ;  /* 0x00081000010c7983 */ /* 0x002ea80000300a00 */
[----:B----4-:R-:W4:Y:S04]  /*1a3b0*/  LDL.LU.64 R14, [R1+0x818] ;  /* 0x00081800010e7983 */ /* 0x010f280000300a00 */
[----:B------:R-:W-:Y:S01]  /*1a3c0*/  STL [R1+0x50c4], R28 ;  /* 0x0050c41c01007387 */ /* 0x000fe20000100800 */
[----:B---3--:R-:W-:Y:S03]  /*1a3d0*/  HMMA.1688.F32.TF32 R20, R20, R8, R24 ;  /* 0x000000081414723c */ /* 0x008fe60000081018 */
[----:B------:R-:W2:Y:S04]  /*1a3e0*/  LDL.LU.64 R26, [R1+0x5758] ;  /* 0x00575800011a7983 */ /* 0x000ea80000300a00 */
[----:B------:R-:W2:Y:S01]  /*1a3f0*/  LDL.LU.64 R24, [R1+0x5750] ;  /* 0x0057500001187983 */ /* 0x000ea20000300a00 */
[----:B------:R-:W-:Y:S11]  /*1a400*/  IMAD.MOV.U32 R5, RZ, RZ, R3 ;  /* 0x000000ffff057224 */ /* 0x000ff600078e0003 */
[----:B------:R-:W-:Y:S04]  /*1a410*/  @!UPT UIADD3 URZ, URZ, URZ, URZ ;  /* 0x0000003f3f3ff290 */ /* 0x000fe8000fffe03f */
[----:B------:R-:W-:Y:S04]  /*1a420*/  STL.64 [R1+0x4f00], R22 ;  /* 0x004f001601007387 */ /* 0x000fe80000100a00 */
[----:B------:R1:W-:Y:S04]  /*1a430*/  STL.64 [R1+0x4ef8], R20 ;  /* 0x004ef81401007387 */ /* 0x0003e80000100a00 */
[----:B-1----:R-:W3:Y:S04]  /*1a440*/  LDL.LU.64 R20, [R1+0x70] ;  /* 0x0000700001147983 */ /* 0x002ee80000300a00 */
[----:B------:R-:W3:Y:S01]  /*1a450*/  LDL.LU.64 R22, [R1+0x78] ;  /* 0x0000780001167983 */ /* 0x000ee20000300a00 */
        /* <DEDUP_REMOVED lines=32> */
[----:B------:R-:W-:Y:S04]  /*1a660*/  STL.64 [R1+0x910], R4 ;  /* 0x0009100401007387 */ /* 0x000fe80000100a00 */
[----:B------:R1:W-:Y:S04]  /*1a670*/  STL.64 [R1+0x918], R6 ;  /* 0x0009180601007387 */ /* 0x0003e80000100a00 */
[----:B-1----:R-:W2:Y:S04]  /*1a680*/  LDL.LU.64 R6, [R1+0x56d8] ;  /* 0x0056d80001067983 */ /* 0x002ea80000300a00 */
[----:B------:R-:W2:Y:S02]  /*1a690*/  LDL.LU.64 R4, [R1+0x56d0] ;  /* 0x0056d00001047983 */ /* 0x000ea40000300a00 */
[C---:B--2---:R-:W-:Y:S11]  /*1a6a0*/  HMMA.1688.F32.TF32 R4, R24.reuse, R16, R4 ;  /* 0x000000101804723c */ /* 0x044ff60000081004 */
[----:B------:R-:W-:Y:S11]  /*1a6b0*/  @!UPT UIADD3 URZ, URZ, URZ, URZ ;  /* 0x0000003f3f3ff290 */ /* 0x000ff6000fffe03f */
[----:B------:R-:W-:Y:S01]  /*1a6c0*/  @!UPT UIADD3 URZ, URZ, URZ, URZ ;  /* 0x0000003f3f3ff290 */ /* 0x000fe2000fffe03f */
[----:B------:R-:W-:Y:S04]  /*1a6d0*/  STL.64 [R1+0x900], R4 ;  /* 0x0009000401007387 */ /* 0x000fe80000100a00 */
[----:B------:R1:W-:Y:S04]  /*1a6e0*/  STL.64 [R1+0x908], R6 ;  /* 0x0009080601007387 */ /* 0x0003e80000100a00 */
[----:B-1----:R-:W2:Y:S04]  /*1a6f0*/  LDL.LU.64 R6, [R1+0x56c8] ;  /* 0x0056c80001067983 */ /* 0x002ea80000300a00 */
[----:B------:R-:W2:Y:S04]  /*1a700*/  LDL.LU.64 R4, [R1+0x56c0] ;  /* 0x0056c00001047983 */ /* 0x000ea80000300a00 */
[----:B------:R1:W-:Y:S04]  /*1a710*/  STL.64 [R1+0x5608], R18 ;  /* 0x0056081201007387 */ /* 0x0003e80000100a00 */
[----:B------:R-:W2:Y:S04]  /*1a720*/  LDL.LU.64 R16, [R1+0x830] ;  /* 0x0008300001107983 */ /* 0x000ea80000300a00 */
[----:B-1----:R-:W2:Y:S01]  /*1a730*/  LDL.LU.64 R18, [R1+0x838] ;  /* 0x0008380001127983 */ /* 0x002ea20000300a00 */
[C---:B----4-:R-:W-:Y:S03]  /*1a740*/  HMMA.1688.F32.TF32 R8, R24.reuse, R8, R12 ;  /* 0x000000081808723c */ /* 0x050fe6000008100c */
[----:B---3--:R-:W-:Y:S05]  /*1a750*/  STL.64 [R1+0x55d8], R22 ;  /* 0x0055d81601007387 */ /* 0x008fea0000100a00 */
[----:B--2---:R-:W-:Y:S11]  /*1a760*/  HMMA.1688.F32.TF32 R16, R24, R20, R16 ;  /* 0x000000141810723c */ /* 0x004ff60000081010 */
[----:B------:R-:W-:Y:S11]  /*1a770*/  @!UPT UIADD3 URZ, URZ, URZ, URZ ;  /* 0x0000003f3f3ff290 */ /* 0x000ff6000fffe03f */
[----:B------:R-:W-:Y:S01]  /*1a780*/  @!UPT UIADD3 URZ, URZ, URZ, URZ ;  /* 0x0000003f3f3ff290 */ /* 0x000fe2000fffe03f */
[----:B------:R-:W-:Y:S04]  /*1a790*/  STL.64 [R1+0x8f0], R16 ;  /* 0x0008f01001007387 */ /* 0x000fe80000100a00 */
[----:B------:R-:W-:Y:S04]  /*1a7a0*/  STL.64 [R1+0x8f8], R18 ;  /* 0x0008f81201007387 */ /* 0x000fe80000100a00 */
[----:B------:R-:W2:Y:S04]  /*1a7b0*/  LDL.64 R14, [R1+0x28] ;  /* 0x00002800010e7983 */ /* 0x000ea80000100a00 */
[----:B--2---:R1:W-:Y:S04]  /*1a7c0*/  STL.64 [R1+0x5688], R14 ;  /* 0x0056880e01007387 */ /* 0x0043e80000100a00 */
[----:B------:R-:W-:Y:S04]  /*1a7d0*/  STL.64 [R1+0x8d0], R8 ;  /* 0x0008d00801007387 */ /* 0x000fe80000100a00 */
[----:B------:R-:W-:Y:S04]  /*1a7e0*/  STL.64 [R1+0x8d8], R10 ;  /* 0x0008d80a01007387 */ /* 0x000fe80000100a00 */
[----:B------:R-:W2:Y:S04]  /*1a7f0*/  LDL.LU R12, [R1+0x350] ;  /* 0x00035000010c7983 */ /* 0x000ea80000300800 */
[----:B------:R-:W2:Y:S04]  /*1a800*/  LDL.LU R13, [R1+0x354] ;  /* 0x00035400010d7983 */ /* 0x000ea80000300800 */
[----:B-1----:R-:W3:Y:S04]  /*1a810*/  LDL.LU R14, [R1+0x358] ;  /* 0x00035800010e7983 */ /* 0x002ee80000300800 */
[----:B------:R-:W3:Y:S04]  /*1a820*/  LDL.LU R15, [R1+0x35c] ;  /* 0x00035c00010f7983 */ /* 0x000ee80000300800 */
[----:B------:R-:W1:Y:S04]  /*1a830*/  LDS R8, [R2+0x4100] ;  /* 0x0041000002087984 */ /* 0x000e680000000800 */
[----:B------:R-:W4:Y:S04]  /*1a840*/  LDS R10, [R2+0x6100] ;  /* 0x00610000020a7984 */ /* 0x000f280000000800 */
[----:B------:R-:W1:Y:S04]  /*1a850*/  LDS R9, [R0+0x4100] ;  /* 0x0041000000097984 */ /* 0x000e680000000800 */
[----:B------:R-:W1:Y:S04]  /*1a860*/  LDS R11, [R0+0x6100] ;  /* 0x00610000000b7984 */ /* 0x000e680000000800 */
[----:B---3--:R3:W-:Y:S04]  /*1a870*/  STL.64 [R1+0x5698], R14 ;  /* 0x0056980e01007387 */ /* 0x0087e80000100a00 */
[----:B--2---:R-:W-:Y:S04]  /*1a880*/  STL.64 [R1+0x5690], R12 ;  /* 0x0056900c01007387 */ /* 0x004fe80000100a00 */
[----:B---3--:R-:W2:Y:S04]  /*1a890*/  LDL.64 R14, [R1+0x48] ;  /* 0x00004800010e7983 */ /* 0x008ea80000100a00 */
[----:B--2---:R2:W-:Y:S04]  /*1a8a0*/  STL.64 [R1+0x56a8], R14 ;  /* 0x0056a80e01007387 */ /* 0x0045e80000100a00 */
[----:B--2---:R-:W2:Y:S04]  /*1a8b0*/  LDL.64 R14, [R1+0x58] ;  /* 0x00005800010e7983 */ /* 0x004ea80000100a00 */
[----:B------:R-:W3:Y:S04]  /*1a8c0*/  LDL.LU R20, [R1+0x2d0] ;  /* 0x0002d00001147983 */ /* 0x000ee80000300800 */
[----:B------:R-:W3:Y:S04]  /*1a8d0*/  LDL.LU R21, [R1+0x2d4] ;  /* 0x0002d40001157983 */ /* 0x000ee80000300800 */
[----:B------:R-:W2:Y:S04]  /*1a8e0*/  LDL.LU R22, [R1+0x2d8] ;  /* 0x0002d80001167983 */ /* 0x000ea80000300800 */
[----:B------:R-:W2:Y:S04]  /*1a8f0*/  LDL.LU R23, [R1+0x2dc] ;  /* 0x0002dc0001177983 */ /* 0x000ea80000300800 */
[----:B--2---:R2:W-:Y:S04]  /*1a900*/  STL.64 [R1+0x5678], R22 ;  /* 0x0056781601007387 */ /* 0x0045e80000100a00 */
[----:B---3--:R3:W-:Y:S04]  /*1a910*/  STL.64 [R1+0x5670], R20 ;  /* 0x0056701401007387 */ /* 0x0087e80000100a00 */
[----:B--2---:R-:W2:Y:S04]  /*1a920*/  LDL.64 R22, [R1+0x118] ;  /* 0x0001180001167983 */ /* 0x004ea80000100a00 */
[----:B--2---:R2:W-:Y:S04]  /*1a930*/  STL.64 [R1+0x56a0], R22 ;  /* 0x0056a01601007387 */ /* 0x0045e80000100a00 */
[----:B---3--:R-:W3:Y:S04]  /*1a940*/  LDL.LU R20, [R1+0x3a0] ;  /* 0x0003a00001147983 */ /* 0x008ee80000300800 */
[----:B------:R-:W3:Y:S04]  /*1a950*/  LDL.LU R21, [R1+0x3a4] ;  /* 0x0003a40001157983 */ /* 0x000ee80000300800 */
[----:B--2---:R-:W2:Y:S04]  /*1a960*/  LDL.LU R22, [R1+0x3a8] ;  /* 0x0003a80001167983 */ /* 0x004ea80000300800 */
[----:B------:R-:W2:Y:S04]  /*1a970*/  LDL.LU R23, [R1+0x3ac] ;  /* 0x0003ac0001177983 */ /* 0x000ea80000300800 */
[----:B--2---:R-:W-:Y:S04]  /*1a980*/  STL.64 [R1+0x56b8], R22 ;  /* 0x0056b81601007387 */ /* 0x004fe80000100a00 */
[----:B---3--:R2:W-:Y:S04]  /*1a990*/  STL.64 [R1+0x56b0], R20 ;  /* 0x0056b01401007387 */ /* 0x0085e80000100a00 */
[----:B--2---:R-:W2:Y:S04]  /*1a9a0*/  LDL.LU R20, [R1+0x3b0] ;  /* 0x0003b00001147983 */ /* 0x004ea80000300800 */
[----:B------:R-:W2:Y:S04]  /*1a9b0*/  LDL.LU R21, [R1+0x3b4] ;  /* 0x0003b40001157983 */ /* 0x000ea80000300800 */
[----:B------:R-:W2:Y:S04]  /*1a9c0*/  LDL.LU R22, [R1+0x3b8] ;  /* 0x0003b80001167983 */ /* 0x000ea80000300800 */
[----:B------:R-:W2:Y:S04]  /*1a9d0*/  LDL.LU R23, [R1+0x3bc] ;  /* 0x0003bc0001177983 */ /* 0x000ea80000300800 */
[----:B------:R-:W3:Y:S04]  /*1a9e0*/  LDL.64 R18, [R1+0xf8] ;  /* 0x0000f80001127983 */ /* 0x000ee80000100a00 */
[----:B------:R-:W3:Y:S04]  /*1a9f0*/  LDL.LU.64 R26, [R1+0x38] ;  /* 0x00003800011a7983 */ /* 0x000ee80000300a00 */
[----:B-1----:R1:W-:Y:S04]  /*1aa00*/  STL [R1+0x5594], R8 ;  /* 0x0055940801007387 */ /* 0x0023e80000100800 */
[----:B----4-:R-:W-:Y:S04]  /*1aa10*/  STL [R1+0x559c], R10 ;  /* 0x00559c0a01007387 */ /* 0x010fe80000100800 */
[----:B------:R-:W-:Y:S04]  /*1aa20*/  STL [R1+0x5598], R2 ;  /* 0x0055980201007387 */ /* 0x000fe80000100800 */
[----:B------:R4:W-:Y:S04]  /*1aa30*/  STL [R1+0x55a0], R9 ;  /* 0x0055a00901007387 */ /* 0x0009e80000100800 */
[----:B------:R4:W-:Y:S04]  /*1aa40*/  STL [R1+0x55a8], R11 ;  /* 0x0055a80b01007387 */ /* 0x0009e80000100800 */
[----:B-1----:R-:W3:Y:S04]  /*1aa50*/  LDL.LU R8, [R1+0x300] ;  /* 0x0003000001087983 */ /* 0x002ee80000300800 */
[----:B----4-:R-:W4:Y:S04]  /*1aa60*/  LDL.LU R9, [R1+0x304] ;  /* 0x0003040001097983 */ /* 0x010f280000300800 */
[----:B------:R-:W4:Y:S04]  /*1aa70*/  LDL.LU R10, [R1+0x308] ;  /* 0x00030800010a7983 */ /* 0x000f280000300800 */
[----:B------:R-:W4:Y:S04]  /*1aa80*/  LDL.LU R11, [R1+0x30c] ;  /* 0x00030c00010b7983 */ /* 0x000f280000300800 */
[----:B------:R-:W-:Y:S01]  /*1aa90*/  STL [R1+0x55a4], R0 ;  /* 0x0055a40001007387 */ /* 0x000fe20000100800 */
[----:B------:R-:W-:-:S02]  /*1aaa0*/  IMAD.MOV.U32 R25, RZ, RZ, R14 ;  /* 0x000000ffff197224 */ /* 0x000fc400078e000e */
[----:B------:R-:W-:Y:S01]  /*1aab0*/  IMAD.MOV.U32 R24, RZ, RZ, R15 ;  /* 0x000000ffff187224 */ /* 0x000fe200078e000f */
[C---:B--2---:R-:W-:Y:S11]  /*1aac0*/  HMMA.1688.F32.TF32 R20, R4.reuse, R14, R20 ;  /* 0x0000000e0414723c */ /* 0x044ff60000081014 */
[----:B------:R-:W-:Y:S11]  /*1aad0*/  @!UPT UIADD3 URZ, URZ, URZ, URZ ;  /* 0x0000003f3f3ff290 */ /* 0x000ff6000fffe03f */
[----:B------:R-:W-:Y:S01]  /*1aae0*/  @!UPT UIADD3 URZ, URZ, URZ, URZ ;  /* 0x0000003f3f3ff290 */ /* 0x000fe2000fffe03f */
[----:B------:R-:W-:Y:S04]  /*1aaf0*/  STL.64 [R1+0x8c0], R20 ;  /* 0x0008c01401007387 */ /* 0x000fe80000100a00 */
[----:B------:R1:W-:Y:S04]  /*1ab00*/  STL.64 [R1+0x8c8], R22 ;  /* 0x0008c81601007387 */ /* 0x0003e80000100a00 */
[----:B-1----:R-:W2:Y:S04]  /*1ab10*/  LDL.LU.64 R22, [R1+0x56b8] ;  /* 0x0056b80001167983 */ /* 0x002ea80000300a00 */
[----:B------:R-:W2:Y:S04]  /*1ab20*/  LDL.LU.64 R20, [R1+0x56b0] ;  /* 0x0056b00001147983 */ /* 0x000ea80000300a00 */
[----:B------:R-:W2:Y:S04]  /*1ab30*/  LDL.LU.64 R14, [R1+0x56a8] ;  /* 0x0056a800010e7983 */ /* 0x000ea80000300a00 */
[----:B------:R-:W-:Y:S04]  /*1ab40*/  STL [R1+0x55b0], R24 ;  /* 0x0055b01801007387 */ /* 0x000fe80000100800 */
[----:B------:R-:W-:Y:S01]  /*1ab50*/  STL [R1+0x55ac], R25 ;  /* 0x0055ac1901007387 */ /* 0x000fe20000100800 */
[----:B--2---:R-:W-:Y:S01]  /*1ab60*/  HMMA.1688.F32.TF32 R20, R4, R14, R20 ;  /* 0x0000000e0414723c */ /* 0x004fe20000081014 */
[----:B------:R-:W-:-:S02]  /*1ab70*/  IMAD.MOV.U32 R29, RZ, RZ, R14 ;  /* 0x000000ffff1d7224 */ /* 0x000fc400078e000e */
[----:B------:R-:W-:Y:S11]  /*1ab80*/  IMAD.MOV.U32 R28, RZ, RZ, R15 ;  /* 0x000000ffff1c7224 */ /* 0x000ff600078e000f */
[----:B------:R-:W-:Y:S09]  /*1ab90*/  @!UPT UIADD3 URZ, URZ, URZ, URZ ;  /* 0x0000003f3f3ff290 */ /* 0x000ff2000fffe03f */
[----:B------:R-:W-:Y:S04]  /*1aba0*/  STL.64 [R1+0x8e0], R20 ;  /* 0x0008e01401007387 */ /* 0x000fe80000100a00 */
[----:B------:R1:W-:Y:S04]  /*1abb0*/  STL.64 [R1+0x8e8], R22 ;  /* 0x0008e81601007387 */ /* 0x0003e80000100a00 */
[----:B-1----:R-:W4:Y:S04]  /*1abc0*/  LDL.LU.64 R22, [R1+0x56a0] ;  /* 0x0056a00001167983 */ /* 0x002f280000300a00 */
[----:B------:R-:W3:Y:S04]  /*1abd0*/  LDL.LU.64 R14, [R1+0x5698] ;  /* 0x00569800010e7983 */ /* 0x000ee80000300a00 */
[----:B------:R-:W3:Y:S02]  /*1abe0*/  LDL.LU.64 R12, [R1+0x5690] ;  /* 0x00569000010c7983 */ /* 0x000ee40000300a00 */
[C---:B---3--:R-:W-:Y:S11]  /*1abf0*/  HMMA.1688.F32.TF32 R12, R4.reuse, R26, R12 ;  /* 0x0000001a040c723c */ /* 0x048ff6000008100c */
[----:B------:R-:W-:Y:S11]  /*1ac00*/  @!UPT UIADD3 URZ, URZ, URZ, URZ ;  /* 0x0000003f3f3ff290 */ /* 0x000ff6000fffe03f */
[----:B------:R-:W-:Y:S01]  /*1ac10*/  @!UPT UIADD3 URZ, URZ, URZ, URZ ;  /* 0x0000003f3f3ff290 */ /* 0x000fe2000fffe03f */
[----:B------:R-:W-:Y:S04]  /*1ac20*/  STL.64 [R1+0x9a0], R12 ;  /* 0x0009a00c01007387 */ /* 0x000fe80000100a00 */
[----:B------:R1:W-:Y:S04]  /*1ac30*/  STL.64 [R1+0x9a8], R14 ;  /* 0x0009a80e01007387 */ /* 0x0003e80000100a00 */
[----:B-1----:R-:W2:Y:S04]  /*1ac40*/  LDL.LU.64 R14, [R1+0x5688] ;  /* 0x00568800010e7983 */ /* 0x002ea80000300a00 */
[----:B------:R1:W-:Y:S04]  /*1ac50*/  STL.64 [R1+0x5560], R26 ;  /* 0x0055601a01007387 */ /* 0x0003e80000100a00 */
[----:B------:R-:W2:Y:S04]  /*1ac60*/  LDL.LU R24, [R1+0x310] ;  /* 0x0003100001187983 */ /* 0x000ea80000300800 */
[----:B------:R-:W2:Y:S04]  /*1ac70*/  LDL.LU R25, [R1+0x314] ;  /* 0x0003140001197983 */ /* 0x000ea80000300800 */
[----:B-1----:R-:W2:Y:S04]  /*1ac80*/  LDL.LU R26, [R1+0x318] ;  /* 0x00031800011a7983 */ /* 0x002ea80000300800 */
[----:B------:R-:W2:Y:S01]  /*1ac90*/  LDL.LU R27, [R1+0x31c] ;  /* 0x00031c00011b7983 */ /* 0x000ea20000300800 */
[C---:B----4-:R-:W-:Y:S08]  /*1aca0*/  HMMA.1688.F32.TF32 R8, R4.reuse, R22, R8 ;  /* 0x000000160408723c */ /* 0x050ff00000081008 */
[----:B--2---:R-:W-:Y:S01]  /*1acb0*/  HMMA.1688.F32.TF32 R24, R4, R14, R24 ;  /* 0x0000000e0418723c */ /* 0x004fe20000081018 */
[----:B------:R-:W-:Y:S11]  /*1acc0*/  IMAD.MOV.U32 R13, RZ, RZ, R15 ;  /* 0x000000ffff0d7224 */ /* 0x000ff600078e000f */
[----:B------:R-:W-:Y:S11]  /*1acd0*/  @!UPT UIADD3 URZ, URZ, URZ, URZ ;  /* 0x0000003f3f3ff290 */ /* 0x000ff6000fffe03f */
[----:B------:R-:W-:Y:S04]  /*1ace0*/  STL.64 [R1+0x9f0], R24 ;  /* 0x0009f01801007387 */ /* 0x000fe80000100a00 */
[----:B------:R1:W-:Y:S02]  /*1acf0*/  STL.64 [R1+0x9f8], R26 ;  /* 0x0009f81a01007387 */ /* 0x0003e40000100a00 */
[----:B-1----:R-:W-:Y:S02]  /*1ad00*/  IMAD.MOV.U32 R26, RZ, RZ, R14 ;  /* 0x000000ffff1a7224 */ /* 0x002fe400078e000e */
[----:B------:R-:W2:Y:S01]  /*1ad10*/  LDL.LU.64 R14, [R1+0x5680] ;  /* 0x00568000010e7983 */ /* 0x000ea20000300a00 */
[----:B------:R-:W-:-:S03]  /*1ad20*/  IMAD.MOV.U32 R27, RZ, RZ, R23 ;  /* 0x000000ffff1b7224 */ /* 0x000fc600078e0017 */
[----:B------:R1:W-:Y:S04]  /*1ad30*/  STL.64 [R1+0xa90], R8 ;  /* 0x000a900801007387 */ /* 0x0003e80000100a00 */
[----:B------:R-:W-:Y:S01]  /*1ad40*/  STL.64 [R1+0xa98], R10 ;  /* 0x000a980a01007387 */ /* 0x000fe20000100a00 */
[----:B-1----:R-:W-:-:S03]  /*1ad50*/  IMAD.MOV.U32 R8, RZ, RZ, R22 ;  /* 0x000000ffff087224 */ /* 0x002fc600078e0016 */
[----:B------:R-:W3:Y:S04]  /*1ad60*/  LDL.LU.64 R22, [R1+0x5678] ;  /* 0x0056780001167983 */ /* 0x000ee80000300a00 */
[----:B------:R-:W3:Y:S04]  /*1ad70*/  LDL.LU.64 R20, [R1+0x5670] ;  /* 0x0056700001147983 */ /* 0x000ee80000300a00 */
[----:B------:R1:W-:Y:S04]  /*1ad80*/  STL.64 [R1+0x5650], R26 ;  /* 0x0056501a01007387 */ /* 0x0003e80000100a00 */
[----:B------:R-:W4:Y:S04]  /*1ad90*/  LDL.LU R24, [R1+0x2e0] ;  /* 0x0002e00001187983 */ /* 0x000f280000300800 */
[----:B------:R-:W4:Y:S04]  /*1ada0*/  LDL.LU R25, [R1+0x2e4] ;  /* 0x0002e40001197983 */ /* 0x000f280000300800 */
[----:B-1----:R-:W4:Y:S04]  /*1adb0*/  LDL.LU R26, [R1+0x2e8] ;  /* 0x0002e800011a7983 */ /* 0x002f280000300800 */
[----:B------:R-:W4:Y:S01]  /*1adc0*/  LDL.LU R27, [R1+0x2ec] ;  /* 0x0002ec00011b7983 */ /* 0x000f220000300800 */
[----:B------:R-:W-:-:S03]  /*1add0*/  IMAD.MOV.U32 R10, RZ, RZ, R18 ;  /* 0x000000ffff0a7224 */ /* 0x000fc600078e0012 */
[----:B--2---:R-:W-:Y:S04]  /*1ade0*/  STL.64 [R1+0x5638], R14 ;  /* 0x0056380e01007387 */ /* 0x004fe80000100a00 */
[----:B------:R3:W-:Y:S01]  /*1adf0*/  STL [R1+0x5630], R13 ;  /* 0x0056300d01007387 */ /* 0x0007e20000100800 */
[C---:B----4-:R-:W-:Y:S08]  /*1ae00*/  HMMA.1688.F32.TF32 R24, R4.reuse, R14, R24 ;  /* 0x0000000e0418723c */ /* 0x050ff00000081018 */
[----:B---3--:R-:W-:Y:S11]  /*1ae10*/  HMMA.1688.F32.TF32 R12, R4, R18, R20 ;  /* 0x00000012040c723c */ /* 0x008ff60000081014 */
[----:B------:R-:W-:Y:S04]  /*1ae20*/  @!UPT UIADD3 URZ, URZ, URZ, URZ ;  /* 0x0000003f3f3ff290 */ /* 0x000fe8000fffe03f */
[----:B------:R1:W-:Y:S04]  /*1ae30*/  STL.64 [R1+0xab0], R24 ;  /* 0x000ab01801007387 */ /* 0x0003e80000100a00 */
[----:B------:R2:W-:Y:S04]  /*1ae40*/  STL.64 [R1+0xab8], R26 ;  /* 0x000ab81a01007387 */ /* 0x0005e80000100a00 */
[----:B------:R-:W-:Y:S04]  /*1ae50*/  STL.64 [R1+0xca0], R12 ;  /* 0x000ca00c01007387 */ /* 0x000fe80000100a00 */
[----:B------:R-:W-:Y:S04]  /*1ae60*/  STL.64 [R1+0xca8], R14 ;  /* 0x000ca80e01007387 */ /* 0x000fe80000100a00 */
[----:B------:R-:W-:Y:S04]  /*1ae70*/  STL [R1+0x565c], R10 ;  /* 0x00565c0a01007387 */ /* 0x000fe80000100800 */
[----:B------:R-:W-:Y:S04]  /*1ae80*/  STL [R1+0x5658], R8 ;  /* 0x0056580801007387 */ /* 0x000fe80000100800 */
[----:B-1----:R-:W3:Y:S04]  /*1ae90*/  LDL.LU R24, [R1+0x2b0] ;  /* 0x0002b00001187983 */ /* 0x002ee80000300800 */
[----:B------:R-:W3:Y:S04]  /*1aea0*/  LDL.LU R25, [R1+0x2b4] ;  /* 0x0002b40001197983 */ /* 0x000ee80000300800 */
[----:B--2---:R-:W2:Y:S04]  /*1aeb0*/  LDL.LU R26, [R1+0x2b8] ;  /* 0x0002b800011a7983 */ /* 0x004ea80000300800 */
[----:B------:R-:W2:Y:S01]  /*1aec0*/  LDL.LU R27, [R1+0x2bc] ;  /* 0x0002bc00011b7983 */ /* 0x000ea20000300800 */
[----:B------:R-:W-:-:S03]  /*1aed0*/  IMAD.MOV.U32 R2, RZ, RZ, R19 ;  /* 0x000000ffff027224 */ /* 0x000fc600078e0013 */
[----:B--2---:R-:W-:Y:S04]  /*1aee0*/  STL.64 [R1+0x5668], R26 ;  /* 0x0056681a01007387 */ /* 0x004fe80000100a00 */
[----:B---3--:R1:W-:Y:S04]  /*1aef0*/  STL.64 [R1+0x5660], R24 ;  /* 0x0056601801007387 */ /* 0x0083e80000100a00 */
[----:B-1----:R-:W2:Y:S04]  /*1af00*/  LDL.LU R24, [R1+0x2c0] ;  /* 0x0002c00001187983 */ /* 0x002ea80000300800 */
[----:B------:R-:W2:Y:S04]  /*1af10*/  LDL.LU R25, [R1+0x2c4] ;  /* 0x0002c40001197983 */ /* 0x000ea80000300800 */
[----:B------:R-:W2:Y:S04]  /*1af20*/  LDL.LU R26, [R1+0x2c8] ;  /* 0x0002c800011a7983 */ /* 0x000ea80000300800 */
[----:B------:R-:W2:Y:S04]  /*1af30*/  LDL.LU R27, [R1+0x2cc] ;  /* 0x0002cc00011b7983 */ /* 0x000ea80000300800 */
[----:B------:R-:W2:Y:S04]  /*1af40*/  LDL.64 R10, [R1+0xe8] ;  /* 0x0000e800010a7983 */ /* 0x000ea80000100a00 */
[----:B------:R-:W3:Y:S04]  /*1af50*/  LDL.LU R20, [R1+0x260] ;  /* 0x0002600001147983 */ /* 0x000ee80000300800 */
[----:B------:R-:W3:Y:S04]  /*1af60*/  LDL.LU R21, [R1+0x264] ;  /* 0x0002640001157983 */ /* 0x000ee80000300800 */
[----:B------:R-:W4:Y:S04]  /*1af70*/  LDL.LU R22, [R1+0x268] ;  /* 0x0002680001167983 */ /* 0x000f280000300800 */
[----:B------:R-:W4:Y:S04]  /*1af80*/  LDL.LU R23, [R1+0x26c] ;  /* 0x00026c0001177983 */ /* 0x000f280000300800 */
[----:B------:R-:W2:Y:S04]  /*1af90*/  LDL.LU R16, [R1+0x280] ;  /* 0x0002800001107983 */ /* 0x000ea80000300800 */
[----:B------:R-:W2:Y:S04]  /*1afa0*/  LDL.LU R17, [R1+0x284] ;  /* 0x0002840001117983 */ /* 0x000ea80000300800 */
[----:B------:R-:W2:Y:S04]  /*1afb0*/  LDL.LU R18, [R1+0x288] ;  /* 0x0002880001127983 */ /* 0x000ea80000300800 */
[----:B------:R-:W2:Y:S04]  /*1afc0*/  LDL.LU R19, [R1+0x28c] ;  /* 0x00028c0001137983 */ /* 0x000ea80000300800 */
[----:B------:R-:W2:Y:S04]  /*1afd0*/  LDL.LU R12, [R1+0x2a0] ;  /* 0x0002a000010c7983 */ /* 0x000ea80000300800 */
[----:B------:R-:W2:Y:S04]  /*1afe0*/  LDL.LU R13, [R1+0x2a4] ;  /* 0x0002a400010d7983 */ /* 0x000ea80000300800 */
[----:B------:R-:W2:Y:S04]  /*1aff0*/  LDL.LU R14, [R1+0x2a8] ;  /* 0x0002a800010e7983 */ /* 0x000ea80000300800 */
[----:B------:R-:W2:Y:S04]  /*1b000*/  LDL.LU R15, [R1+0x2ac] ;  /* 0x0002ac00010f7983 */ /* 0x000ea80000300800 */
[----:B--2---:R1:W-:Y:S04]  /*1b010*/  STL.64 [R1+0x5648], R14 ;  /* 0x0056480e01007387 */ /* 0x0043e80000100a00 */
[----:B------:R-:W-:Y:S04]  /*1b020*/  STL.64 [R1+0x5640], R12 ;  /* 0x0056400c01007387 */ /* 0x000fe80000100a00 */
[----:B-1----:R-:W2:Y:S04]  /*1b030*/  LDL.64 R14, [R1+0xd8] ;  /* 0x0000d800010e7983 */ /* 0x002ea80000100a00 */
[----:B------:R1:W-:Y:S04]  /*1b040*/  STL.64 [R1+0x5618], R18 ;  /* 0x0056181201007387 */ /* 0x0003e80000100a00 */
[----:B------:R-:W-:Y:S04]  /*1b050*/  STL.64 [R1+0x5610], R16 ;  /* 0x0056101001007387 */ /* 0x000fe80000100a00 */
[----:B-1----:R-:W2:Y:S04]  /*1b060*/  LDL.64 R18, [R1+0xb8] ;  /* 0x0000b80001127983 */ /* 0x002ea80000100a00 */
[----:B--2---:R1:W-:Y:S04]  /*1b070*/  STL.64 [R1+0x5628], R18 ;  /* 0x0056281201007387 */ /* 0x0043e80000100a00 */
[----:B-1----:R-:W2:Y:S04]  /*1b080*/  LDL.64 R18, [R1+0xc8] ;  /* 0x0000c80001127983 */ /* 0x002ea80000100a00 */
[----:B----4-:R1:W-:Y:S04]  /*1b090*/  STL.64 [R1+0x55e8], R22 ;  /* 0x0055e81601007387 */ /* 0x0103e80000100a00 */
[----:B---3--:R-:W-:Y:S04]  /*1b0a0*/  STL.64 [R1+0x55e0], R20 ;  /* 0x0055e01401007387 */ /* 0x008fe80000100a00 */
[----:B-1----:R-:W3:Y:S01]  /*1b0b0*/  LDL.64 R22, [R1+0x98] ;  /* 0x0000980001167983 */ /* 0x002ee20000100a00 */
[----:B------:R-:W-:Y:S03]  /*1b0c0*/  HMMA.1688.F32.TF32 R24, R4, R10, R24 ;  /* 0x0000000a0418723c */ /* 0x000fe60000081018 */
[----:B---3--:R1:W-:Y:S04]  /*1b0d0*/  STL.64 [R1+0x5600], R22 ;  /* 0x0056001601007387 */ /* 0x0083e80000100a00 */
[----:B-1----:R-:W3:Y:S04]  /*1b0e0*/  LDL.64 R22, [R1+0xa8] ;  /* 0x0000a80001167983 */ /* 0x002ee80000100a00 */
[----:B---3--:R1:W-:Y:S04]  /*1b0f0*/  STL.64 [R1+0x5620], R22 ;  /* 0x0056201601007387 */ /* 0x0083e80000100a00 */
[----:B------:R-:W3:Y:S04]  /*1b100*/  LDL.LU R20, [R1+0x290] ;  /* 0x0002900001147983 */ /* 0x000ee80000300800 */
[----:B------:R-:W3:Y:S04]  /*1b110*/  LDL.LU R21, [R1+0x294] ;  /* 0x0002940001157983 */ /* 0x000ee80000300800 */
[----:B-1----:R-:W3:Y:S04]  /*1b120*/  LDL.LU R22, [R1+0x298] ;  /* 0x0002980001167983 */ /* 0x002ee80000300800 */
[----:B------:R-:W3:Y:S04]  /*1b130*/  LDL.LU R23, [R1+0x29c] ;  /* 0x00029c0001177983 */ /* 0x000ee80000300800 */
[----:B------:R-:W-:Y:S04]  /*1b140*/  STL.64 [R1+0xc90], R24 ;  /* 0x000c901801007387 */ /* 0x000fe80000100a00 */
[----:B------:R1:W-:Y:S04]  /*1b150*/  STL.64 [R1+0xc98], R26 ;  /* 0x000c981a01007387 */ /* 0x0003e80000100a00 */
[----:B-1----:R-:W4:Y:S04]  /*1b160*/  LDL.LU.64 R26, [R1+0x5668] ;  /* 0x00566800011a7983 */ /* 0x002f280000300a00 */
[----:B------:R-:W4:Y:S01]  /*1b170*/  LDL.LU.64 R24, [R1+0x5660] ;  /* 0x0056600001187983 */ /* 0x000f220000300a00 */
[----:B------:R-:W-:-:S03]  /*1b180*/  IMAD.MOV.U32 R0, RZ, RZ, R10 ;  /* 0x000000ffff007224 */ /* 0x000fc600078e000a */
[----:B------:R-:W2:Y:S04]  /*1b190*/  LDL.LU R10, [R1+0x565c] ;  /* 0x00565c00010a7983 */ /* 0x000ea80000300800 */
[----:B------:R-:W2:Y:S01]  /*1b1a0*/  LDL.LU R8, [R1+0x5658] ;  /* 0x0056580001087983 */ /* 0x000ea20000300800 */
[----:B----4-:R-:W-:Y:S11]  /*1b1b0*/  HMMA.1688.F32.TF32 R24, R4, R14, R24 ;  /* 0x0000000e0418723c */ /* 0x010ff60000081018 */
[----:B------:R-:W-:Y:S11]  /*1b1c0*/  @!UPT UIADD3 URZ, URZ, URZ, URZ ;  /* 0x0000003f3f3ff290 */ /* 0x000ff6000fffe03f */
[----:B------:R-:W-:Y:S01]  /*1b1d0*/  @!UPT UIADD3 URZ, URZ, URZ, URZ ;  /* 0x0000003f3f3ff290 */ /* 0x000fe2000fffe03f */
[----:B------:R-:W-:Y:S04]  /*1b1e0*/  STL.64 [R1+0xc80], R24 ;  /* 0x000c801801007387 */ /* 0x000fe80000100a00 */
[----:B------:R1:W-:Y:S04]  /*1b1f0*/  STL.64 [R1+0xc88], R26 ;  /* 0x000c881a01007387 */ /* 0x0003e80000100a00 */
[----:B-1----:R-:W4:Y:S01]  /*1b200*/  LDL.LU.64 R26, [R1+0x5650] ;  /* 0x00565000011a7983 */ /* 0x002f220000300a00 */
[----:B------:R-:W-:Y:S02]  /*1b210*/  IMAD.MOV.U32 R9, RZ, RZ, R11 ;  /* 0x000000ffff097224 */ /* 0x000fe400078e000b */
[----:B------:R-:W-:-:S02]  /*1b220*/  IMAD.MOV.U32 R25, RZ, RZ, R14 ;  /* 0x000000ffff197224 */ /* 0x000fc400078e000e */
[----:B------:R-:W-:Y:S02]  /*1b230*/  IMAD.MOV.U32 R11, RZ, RZ, R15 ;  /* 0x000000ffff0b7224 */ /* 0x000fe400078e000f */
[----:B------:R-:W2:Y:S04]  /*1b240*/  LDL.LU.64 R14, [R1+0x5648] ;  /* 0x00564800010e7983 */ /* 0x000ea80000300a00 */
[----:B------:R-:W2:Y:S04]  /*1b250*/  LDL.LU.64 R12, [R1+0x5640] ;  /* 0x00564000010c7983 */ /* 0x000ea80000300a00 */
[----:B----4-:R-:W-:Y:S04]  /*1b260*/  STL.64 [R1+0x55f8], R26 ;  /* 0x0055f81a01007387 */ /* 0x010fe80000100a00 */
[----:B------:R1:W-:Y:S04]  /*1b270*/  STL [R1+0x55f0], R25 ;  /* 0x0055f01901007387 */ /* 0x0003e80000100800 */
[----:B------:R-:W4:Y:S04]  /*1b280*/  LDL.LU R24, [R1+0x270] ;  /* 0x0002700001187983 */ /* 0x000f280000300800 */
[----:B-1----:R-:W4:Y:S04]  /*1b290*/  LDL.LU R25, [R1+0x274] ;  /* 0x0002740001197983 */ /* 0x002f280000300800 */
[----:B------:R-:W4:Y:S04]  /*1b2a0*/  LDL.LU R26, [R1+0x278] ;  /* 0x00027800011a7983 */ /* 0x000f280000300800 */
[----:B------:R-:W4:Y:S04]  /*1b2b0*/  LDL.LU R27, [R1+0x27c] ;  /* 0x00027c00011b7983 */ /* 0x000f280000300800 */
[----:B--2---:R-:W-:Y:S04]  /*1b2c0*/  STL.64 [R1+0x55c0], R10 ;  /* 0x0055c00a01007387 */ /* 0x004fe80000100a00 */
[----:B------:R1:W-:Y:S04]  /*1b2d0*/  STL.64 [R1+0x55b8], R8 ;  /* 0x0055b80801007387 */ /* 0x0003e80000100a00 */
[----:B-1----:R-:W2:Y:S04]  /*1b2e0*/  LDL.LU R8, [R1+0x120] ;  /* 0x0001200001087983 */ /* 0x002ea80000300800 */
[----:B------:R-:W2:Y:S04]  /*1b2f0*/  LDL.LU R9, [R1+0x124] ;  /* 0x0001240001097983 */ /* 0x000ea80000300800 */
[----:B------:R-:W2:Y:S04]  /*1b300*/  LDL.LU R10, [R1+0x128] ;  /* 0x00012800010a7983 */ /* 0x000ea80000300800 */
[----:B------:R-:W2:Y:S01]  /*1b310*/  LDL.LU R11, [R1+0x12c] ;  /* 0x00012c00010b7983 */ /* 0x000ea20000300800 */
[----:B------:R-:W-:Y:S01]  /*1b320*/  HMMA.1688.F32.TF32 R12, R4, R18, R12 ;  /* 0x00000012040c723c */ /* 0x000fe2000008100c */
[----:B------:R-:W-:-:S02]  /*1b330*/  IMAD.MOV.U32 R3, RZ, RZ, R19 ;  /* 0x000000ffff037224 */ /* 0x000fc400078e0013 */
[----:B--2---:R-:W-:Y:S04]  /*1b340*/  STL.64 [R1+0x55d0], R10 ;  /* 0x0055d00a01007387 */ /* 0x004fe80000100a00 */
[----:B------:R1:W-:Y:S04]  /*1b350*/  STL.64 [R1+0x55c8], R8 ;  /* 0x0055c80801007387 */ /* 0x0003e80000100a00 */
[----:B-1----:R-:W2:Y:S04]  /*1b360*/  LDL.LU R8, [R1+0x250] ;  /* 0x0002500001087983 */ /* 0x002ea80000300800 */
[----:B------:R-:W2:Y:S04]  /*1b370*/  LDL.LU R9, [R1+0x254] ;  /* 0x0002540001097983 */ /* 0x000ea80000300800 */
[----:B------:R-:W2:Y:S04]  /*1b380*/  LDL.LU R10, [R1+0x258] ;  /* 0x00025800010a7983 */ /* 0x000ea80000300800 */
[----:B------:R-:W2:Y:S04]  /*1b390*/  LDL.LU R11, [R1+0x25c] ;  /* 0x00025c00010b7983 */ /* 0x000ea80000300800 */
[----:B------:R1:W-:Y:S04]  /*1b3a0*/  STL.64 [R1+0xc70], R12 ;  /* 0x000c700c01007387 */ /* 0x0003e80000100a00 */
[----:B------:R3:W-:Y:S01]  /*1b3b0*/  STL.64 [R1+0xc78], R14 ;  /* 0x000c780e01007387 */ /* 0x0007e20000100a00 */
[----:B-1----:R-:W-:-:S03]  /*1b3c0*/  IMAD.MOV.U32 R12, RZ, RZ, R18 ;  /* 0x000000ffff0c7224 */ /* 0x002fc600078e0012 */
[----:B---3--:R-:W3:Y:S04]  /*1b3d0*/  LDL.LU.64 R14, [R1+0x5638] ;  /* 0x00563800010e7983 */ /* 0x008ee80000300a00 */
[----:B------:R-:W2:Y:S04]  /*1b3e0*/  LDL.LU R13, [R1+0x5630] ;  /* 0x00563000010d7983 */ /* 0x000ea80000300800 */
[----:B------:R-:W2:Y:S02]  /*1b3f0*/  LDL.LU.64 R18, [R1+0x5628] ;  /* 0x0056280001127983 */ /* 0x000ea40000300a00 */
[----:B--2---:R-:W-:Y:S02]  /*1b400*/  HMMA.1688.F32.TF32 R20, R4, R18, R20 ;  /* 0x000000120414723c */ /* 0x004fe40000081014 */
[----:B---3--:R1:W-:Y:S04]  /*1b410*/  STL.64 [R1+0x5528], R14 ;  /* 0x0055280e01007387 */ /* 0x0083e80000100a00 */
[----:B------:R2:W-:Y:S01]  /*1b420*/  STL [R1+0x5520], R12 ;  /* 0x0055200c01007387 */ /* 0x0005e20000100800 */
[----:B-1----:R-:W-:-:S02]  /*1b430*/  IMAD.MOV.U32 R14, RZ, RZ, R18 ;  /* 0x000000ffff0e7224 */ /* 0x002fc400078e0012 */
[----:B--2---:R-:W-:Y:S11]  /*1b440*/  IMAD.MOV.U32 R12, RZ, RZ, R19 ;  /* 0x000000ffff0c7224 */ /* 0x004ff600078e0013 */
[----:B------:R-:W-:Y:S03]  /*1b450*/  @!UPT UIADD3 URZ, URZ, URZ, URZ ;  /* 0x0000003f3f3ff290 */ /* 0x000fe6000fffe03f */
[----:B------:R-:W-:Y:S04]  /*1b460*/  STL.64 [R1+0xc60], R20 ;  /* 0x000c601401007387 */ /* 0x000fe80000100a00 */
[----:B------:R1:W-:Y:S04]  /*1b470*/  STL.64 [R1+0xc68], R22 ;  /* 0x000c681601007387 */ /* 0x0003e80000100a00 */
[----:B-1----:R-:W2:Y:S04]  /*1b480*/  LDL.LU.64 R22, [R1+0x5620] ;  /* 0x0056200001167983 */ /* 0x002ea80000300a00 */
[----:B------:R-:W2:Y:S04]  /*1b490*/  LDL.LU.64 R18, [R1+0x5618] ;  /* 0x0056180001127983 */ /* 0x000ea80000300a00 */
[----:B------:R-:W2:Y:S02]  /*1b4a0*/  LDL.LU.64 R16, [R1+0x5610] ;  /* 0x0056100001107983 */ /* 0x000ea40000300a00 */
[----:B--2---:R-:W-:Y:S01]  /*1b4b0*/  HMMA.1688.F32.TF32 R16, R4, R22, R16 ;  /* 0x000000160410723c */ /* 0x004fe20000081010 */
[----:B------:R-:W-:Y:S11]  /*1b4c0*/  IMAD.MOV.U32 R15, RZ, RZ, R23 ;  /* 0x000000ffff0f7224 */ /* 0x000ff600078e0017 */
[----:B------:R-:W-:Y:S11]  /*1b4d0*/  @!UPT UIADD3 URZ, URZ, URZ, URZ ;  /* 0x0000003f3f3ff290 */ /* 0x000ff6000fffe03f */
[----:B------:R1:W-:Y:S04]  /*1b4e0*/  STL.64 [R1+0xc50], R16 ;  /* 0x000c501001007387 */ /* 0x0003e80000100a00 */
[----:B------:R2:W-:Y:S01]  /*1b4f0*/  STL.64 [R1+0xc58], R18 ;  /* 0x000c581201007387 */ /* 0x0005e20000100a00 */
[----:B-1----:R-:W-:-:S03]  /*1b500*/  IMAD.MOV.U32 R16, RZ, RZ, R22 ;  /* 0x000000ffff107224 */ /* 0x002fc600078e0016 */
[----:B--2---:R-:W2:Y:S04]  /*1b510*/  LDL.LU.64 R18, [R1+0x5608] ;  /* 0x0056080001127983 */ /* 0x004ea80000300a00 */
[----:B------:R-:W4:Y:S02]  /*1b520*/  LDL.LU.64 R22, [R1+0x5600] ;  /* 0x0056000001167983 */ /* 0x000f240000300a00 */
[----:B----4-:R-:W-:Y:S01]  /*1b530*/  HMMA.1688.F32.TF32 R24, R4, R22, R24 ;  /* 0x000000160418723c */ /* 0x010fe20000081018 */
[----:B------:R-:W-:Y:S11]  /*1b540*/  IMAD.MOV.U32 R17, RZ, RZ, R23 ;  /* 0x000000ffff117224 */ /* 0x000ff600078e0017 */
[----:B------:R-:W-:Y:S11]  /*1b550*/  @!UPT UIADD3 URZ, URZ, URZ, URZ ;  /* 0x0000003f3f3ff290 */ /* 0x000ff6000fffe03f */
[----:B------:R1:W-:Y:S04]  /*1b560*/  STL.64 [R1+0xc40], R24 ;  /* 0x000c401801007387 */ /* 0x0003e80000100a00 */
[----:B------:R3:W-:Y:S01]  /*1b570*/  STL.64 [R1+0xc48], R26 ;  /* 0x000c481a01007387 */ /* 0x0007e20000100a00 */
[----:B-1----:R-:W-:-:S03]  /*1b580*/  IMAD.MOV.U32 R24, RZ, RZ, R22 ;  /* 0x000000ffff187224 */ /* 0x002fc600078e0016 */
[----:B---3--:R-:W3:Y:S04]  /*1b590*/  LDL.LU.64 R26, [R1+0x55f8] ;  /* 0x0055f800011a7983 */ /* 0x008ee80000300a00 */
[----:B------:R-:W4:Y:S04]  /*1b5a0*/  LDL.LU R25, [R1+0x55f0] ;  /* 0x0055f00001197983 */ /* 0x000f280000300800 */
[----:B------:R-:W2:Y:S04]  /*1b5b0*/  LDL.LU.64 R22, [R1+0x55e8] ;  /* 0x0055e80001167983 */ /* 0x000ea80000300a00 */
[----:B------:R-:W2:Y:S02]  /*1b5c0*/  LDL.LU.64 R20, [R1+0x55e0] ;  /* 0x0055e00001147983 */ /* 0x000ea40000300a00 */
[C---:B--2---:R-:W-:Y:S11]  /*1b5d0*/  HMMA.1688.F32.TF32 R20, R4.reuse, R18, R20 ;  /* 0x000000120414723c */ /* 0x044ff60000081014 */
[----:B------:R-:W-:Y:S11]  /*1b5e0*/  @!UPT UIADD3 URZ, URZ, URZ, URZ ;  /* 0x0000003f3f3ff290 */ /* 0x000ff6000fffe03f */
[----:B------:R-:W-:Y:S01]  /*1b5f0*/  @!UPT UIADD3 URZ, URZ, URZ, URZ ;  /* 0x0000003f3f3ff290 */ /* 0x000fe2000fffe03f */
[----:B------:R-:W-:Y:S04]  /*1b600*/  STL.64 [R1+0xc30], R20 ;  /* 0x000c301401007387 */ /* 0x000fe80000100a00 */
[----:B------:R1:W-:Y:S04]  /*1b610*/  STL.64 [R1+0xc38], R22 ;  /* 0x000c381601007387 */ /* 0x0003e80000100a00 */
[----:B-1----:R-:W2:Y:S04]  /*1b620*/  LDL.LU.64 R22, [R1+0x55d8] ;  /* 0x0055d80001167983 */ /* 0x002ea80000300a00 */
[----:B------:R-:W-:Y:S01]  /*1b630*/  STL.64 [R1+0x5478], R18 ;  /* 0x0054781201007387 */ /* 0x000fe20000100a00 */
        /* <DEDUP_REMOVED lines=8> */
[----:B-1----:R-:W2:Y:S04]  /*1b6c0*/  LDL R22, [R1+0x68] ;  /* 0x0000680001167983 */ /* 0x002ea80000100800 */
[----:B------:R-:W2:Y:S02]  /*1b6d0*/  LDL R23, [R1+0x6c] ;  /* 0x00006c0001177983 */ /* 0x000ea40000100800 */
[----:B--2---:R-:W-:Y:S02]  /*1b6e0*/  HMMA.1688.F32.TF32 R4, R4, R22, R8 ;  /* 0x000000160404723c */ /* 0x004fe40000081008 */
[----:B------:R-:W2:Y:S04]  /*1b6f0*/  LDL.LU.64 R10, [R1+0x55c0] ;  /* 0x0055c000010a7983 */ /* 0x000ea80000300a00 */
[----:B------:R-:W2:Y:S04]  /*1b700*/  LDL.LU.64 R8, [R1+0x55b8] ;  /* 0x0055b80001087983 */ /* 0x000ea80000300a00 */
[----:B------:R-:W2:Y:S11]  /*1b710*/  LDL.LU R20, [R1+0x1d0] ;  /* 0x0001d00001147983 */ /* 0x000eb60000300800 */
[----:B------:R-:W-:Y:S02]  /*1b720*/  @!UPT UIADD3 URZ, URZ, URZ, URZ ;  /* 0x0000003f3f3ff290 */ /* 0x000fe4000fffe03f */
[----:B------:R-:W-:Y:S04]  /*1b730*/  STL.64 [R1+0xc00], R4 ;  /* 0x000c000401007387 */ /* 0x000fe80000100a00 */
[----:B------:R-:W-:Y:S04]  /*1b740*/  STL.64 [R1+0xc08], R6 ;  /* 0x000c080601007387 */ /* 0x000fe80000100a00 */
[----:B------:R-:W2:Y:S04]  /*1b750*/  LDL.LU R21, [R1+0x1d4] ;  /* 0x0001d40001157983 */ /* 0x000ea80000300800 */
[----:B------:R-:W2:Y:S04]  /*1b760*/  LDL.LU R22, [R1+0x1d8] ;  /* 0x0001d80001167983 */ /* 0x000ea80000300800 */
[----:B------:R-:W2:Y:S01]  /*1b770*/  LDL.LU R23, [R1+0x1dc] ;  /* 0x0001dc0001177983 */ /* 0x000ea20000300800 */
[----:B------:R-:W-:-:S02]  /*1b780*/  IMAD.MOV.U32 R18, RZ, RZ, R24 ;  /* 0x000000ffff127224 */ /* 0x000fc400078e0018 */
[----:B------:R-:W-:Y:S01]  /*1b790*/  IMAD.MOV.U32 R19, RZ, RZ, R17 ;  /* 0x000000ffff137224 */ /* 0x000fe200078e0011 */
[----:B--2---:R-:W-:Y:S04]  /*1b7a0*/  STL.64 [R1+0x5488], R22 ;  /* 0x0054881601007387 */ /* 0x004fe80000100a00 */
[----:B------:R1:W-:Y:S04]  /*1b7b0*/  STL.64 [R1+0x5480], R20 ;  /* 0x0054801401007387 */ /* 0x0003e80000100a00 */
[----:B------:R-:W2:Y:S04]  /*1b7c0*/  LDL.LU R24, [R1+0x55b0] ;  /* 0x0055b00001187983 */ /* 0x000ea80000300800 */
[----:B------:R3:W-:Y:S04]  /*1b7d0*/  STL.64 [R1+0x5490], R18 ;  /* 0x0054901201007387 */ /* 0x0007e80000100a00 */
[----:B-1----:R-:W2:Y:S04]  /*1b7e0*/  LDL.LU R20, [R1+0x1e0] ;  /* 0x0001e00001147983 */ /* 0x002ea80000300800 */
[----:B------:R-:W2:Y:S04]  /*1b7f0*/  LDL.LU R21, [R1+0x1e4] ;  /* 0x0001e40001157983 */ /* 0x000ea80000300800 */
[----:B------:R-:W2:Y:S04]  /*1b800*/  LDL.LU R22, [R1+0x1e8] ;  /* 0x0001e80001167983 */ /* 0x000ea80000300800 */
[----:B------:R-:W2:Y:S01]  /*1b810*/  LDL.LU R23, [R1+0x1ec] ;  /* 0x0001ec0001177983 */ /* 0x000ea20000300800 */
[----:B---3--:R-:W-:-:S02]  /*1b820*/  IMAD.MOV.U32 R18, RZ, RZ, R16 ;  /* 0x000000ffff127224 */ /* 0x008fc400078e0010 */
[----:B------:R-:W-:Y:S01]  /*1b830*/  IMAD.MOV.U32 R19, RZ, RZ, R15 ;  /* 0x000000ffff137224 */ /* 0x000fe200078e000f */
[----:B--2---:R-:W-:Y:S04]  /*1b840*/  STL.64 [R1+0x54a0], R22 ;  /* 0x0054a01601007387 */ /* 0x004fe80000100a00 */
[----:B------:R1:W-:Y:S04]  /*1b850*/  STL.64 [R1+0x5498], R20 ;  /* 0x0054981401007387 */ /* 0x0003e80000100a00 */
[----:B------:R2:W-:Y:S04]  /*1b860*/  STL.64 [R1+0x54a8], R18 ;  /* 0x0054a81201007387 */ /* 0x0005e80000100a00 */
[----:B-1----:R-:W3:Y:S04]  /*1b870*/  LDL.LU R20, [R1+0x1f0] ;  /* 0x0001f00001147983 */ /* 0x002ee80000300800 */
[----:B------:R-:W3:Y:S04]  /*1b880*/  LDL.LU R21, [R1+0x1f4] ;  /* 0x0001f40001157983 */ /* 0x000ee80000300800 */
[----:B------:R-:W3:Y:S04]  /*1b890*/  LDL.LU R22, [R1+0x1f8] ;  /* 0x0001f80001167983 */ /* 0x000ee80000300800 */
[----:B------:R-:W3:Y:S01]  /*1b8a0*/  LDL.LU R23, [R1+0x1fc] ;  /* 0x0001fc0001177983 */ /* 0x000ee20000300800 */
[----:B--2---:R-:W-:-:S02]  /*1b8b0*/  IMAD.MOV.U32 R18, RZ, RZ, R14 ;  /* 0x000000ffff127224 */ /* 0x004fc400078e000e */
[----:B------:R-:W-:Y:S01]  /*1b8c0*/  IMAD.MOV.U32 R19, RZ, RZ, R12 ;  /* 0x000000ffff137224 */ /* 0x000fe200078e000c */
[----:B---3--:R-:W-:Y:S04]  /*1b8d0*/  STL.64 [R1+0x54b8], R22 ;  /* 0x0054b81601007387 */ /* 0x008fe80000100a00 */
[----:B------:R1:W-:Y:S04]  /*1b8e0*/  STL.64 [R1+0x54b0], R20 ;  /* 0x0054b01401007387 */ /* 0x0003e80000100a00 */
[----:B------:R2:W-:Y:S04]  /*1b8f0*/  STL.64 [R1+0x54c0], R18 ;  /* 0x0054c01201007387 */ /* 0x0005e80000100a00 */
[----:B-1----:R-:W3:Y:S04]  /*1b900*/  LDL.LU R20, [R1+0x200] ;  /* 0x0002000001147983 */ /* 0x002ee80000300800 */
[----:B------:R-:W3:Y:S04]  /*1b910*/  LDL.LU R21, [R1+0x204] ;  /* 0x0002040001157983 */ /* 0x000ee80000300800 */
[----:B------:R-:W2:Y:S04]  /*1b920*/  LDL.LU R22, [R1+0x208] ;  /* 0x0002080001167983 */ /* 0x000ea80000300800 */
[----:B------:R-:W2:Y:S04]  /*1b930*/  LDL.LU R23, [R1+0x20c] ;  /* 0x00020c0001177983 */ /* 0x000ea80000300800 */
[----:B--2---:R4:W-:Y:S04]  /*1b940*/  STL.64 [R1+0x54d0], R22 ;  /* 0x0054d01601007387 */ /* 0x0049e80000100a00 */
[----:B---3--:R-:W-:Y:S04]  /*1b950*/  STL.64 [R1+0x54c8], R20 ;  /* 0x0054c81401007387 */ /* 0x008fe80000100a00 */
[----:B------:R-:W2:Y:S04]  /*1b960*/  LDL.LU R16, [R1+0x210] ;  /* 0x0002100001107983 */ /* 0x000ea80000300800 */
[----:B------:R-:W2:Y:S04]  /*1b970*/  LDL.LU R17, [R1+0x214] ;  /* 0x0002140001117983 */ /* 0x000ea80000300800 */
[----:B------:R-:W3:Y:S04]  /*1b980*/  LDL.LU R18, [R1+0x218] ;  /* 0x0002180001127983 */ /* 0x000ee80000300800 */
[----:B------:R-:W3:Y:S01]  /*1b990*/  LDL.LU R19, [R1+0x21c] ;  /* 0x00021c0001137983 */ /* 0x000ee20000300800 */
[----:B----4-:R-:W-:-:S02]  /*1b9a0*/  IMAD.MOV.U32 R22, RZ, RZ, R25 ;  /* 0x000000ffff167224 */ /* 0x010fc400078e0019 */
[----:B------:R-:W-:Y:S01]  /*1b9b0*/  IMAD.MOV.U32 R23, RZ, RZ, R11 ;  /* 0x000000ffff177224 */ /* 0x000fe200078e000b */
[----:B---3--:R-:W-:Y:S04]  /*1b9c0*/  STL.64 [R1+0x54e0], R18 ;  /* 0x0054e01201007387 */ /* 0x008fe80000100a00 */
[----:B--2---:R-:W-:Y:S04]  /*1b9d0*/  STL.64 [R1+0x54d8], R16 ;  /* 0x0054d81001007387 */ /* 0x004fe80000100a00 */
[----:B------:R-:W2:Y:S04]  /*1b9e0*/  LDL.LU R25, [R1+0x55ac] ;  /* 0x0055ac0001197983 */ /* 0x000ea80000300800 */
[----:B------:R-:W3:Y:S04]  /*1b9f0*/  LDL.LU R11, [R1+0x55a8] ;  /* 0x0055a800010b7983 */ /* 0x000ee80000300800 */
[----:B------:R1:W-:Y:S02]  /*1ba00*/  STL.64 [R1+0x54e8], R22 ;  /* 0x0054e81601007387 */ /* 0x0003e40000100a00 */
[----:B-1----:R-:W-:-:S02]  /*1ba10*/  IMAD.MOV.U32 R22, RZ, RZ, R0 ;  /* 0x000000ffff167224 */ /* 0x002fc400078e0000 */
[----:B------:R-:W-:Y:S01]  /*1ba20*/  IMAD.MOV.U32 R23, RZ, RZ, R9 ;  /* 0x000000ffff177224 */ /* 0x000fe200078e0009 */
[----:B------:R-:W4:Y:S04]  /*1ba30*/  LDL.LU R0, [R1+0x55a4] ;  /* 0x0055a40001007983 */ /* 0x000f280000300800 */
[----:B------:R-:W3:Y:S04]  /*1ba40*/  LDL.LU R9, [R1+0x55a0] ;  /* 0x0055a00001097983 */ /* 0x000ee80000300800 */
[----:B------:R1:W-:Y:S04]  /*1ba50*/  STL.64 [R1+0x5500], R22 ;  /* 0x0055001601007387 */ /* 0x0003e80000100a00 */
[----:B------:R-:W2:Y:S04]  /*1ba60*/  LDL.LU R16, [R1+0x220] ;  /* 0x0002200001107983 */ /* 0x000ea80000300800 */
[----:B------:R-:W2:Y:S04]  /*1ba70*/  LDL.LU R17, [R1+0x224] ;  /* 0x0002240001117983 */ /* 0x000ea80000300800 */
[----:B------:R-:W2:Y:S04]  /*1ba80*/  LDL.LU R18, [R1+0x228] ;  /* 0x0002280001127983 */ /* 0x000ea80000300800 */
[----:B------:R-:W2:Y:S01]  /*1ba90*/  LDL.LU R19, [R1+0x22c] ;  /* 0x00022c0001137983 */ /* 0x000ea20000300800 */
[----:B-1----:R-:W-:-:S02]  /*1baa0*/  IMAD.MOV.U32 R22, RZ, RZ, R10 ;  /* 0x000000ffff167224 */ /* 0x002fc400078e000a */
[----:B------:R-:W-:Y:S01]  /*1bab0*/  IMAD.MOV.U32 R23, RZ, RZ, R2 ;  /* 0x000000ffff177224 */ /* 0x000fe200078e0002 */
[----:B------:R-:W3:Y:S04]  /*1bac0*/  LDL.LU R10, [R1+0x559c] ;  /* 0x00559c00010a7983 */ /* 0x000ee80000300800 */
[----:B------:R-:W3:Y:S01]  /*1bad0*/  LDL.LU R2, [R1+0x5598] ;  /* 0x0055980001027983 */ /* 0x000ee20000300800 */
[----:B------:R-:W-:-:S03]  /*1bae0*/  IMAD.MOV.U32 R14, RZ, RZ, R8 ;  /* 0x000000ffff0e7224 */ /* 0x000fc600078e0008 */
[----:B------:R-:W-:Y:S01]  /*1baf0*/  STL.64 [R1+0x5518], R22 ;  /* 0x0055181601007387 */ /* 0x000fe20000100a00 */
[----:B------:R-:W-:-:S03]  /*1bb00*/  IMAD.MOV.U32 R15, RZ, RZ, R27 ;  /* 0x000000ffff0f7224 */ /* 0x000fc600078e001b */
[----:B----4-:R-:W-:Y:S04]  /*1bb10*/  LDS R7, [R0+0x6200] ;  /* 0x0062000000077984 */ /* 0x010fe80000000800 */
[----:B------:R-:W-:Y:S04]  /*1bb20*/  LDS R5, [R0+0x4200] ;  /* 0x0042000000057984 */ /* 0x000fe80000000800 */
[----:B--2---:R-:W-:Y:S04]  /*1bb30*/  STL.64 [R1+0x54f8], R18 ;  /* 0x0054f81201007387 */ /* 0x004fe80000100a00 */
[----:B------:R1:W-:Y:S04]  /*1bb40*/  STL.64 [R1+0x54f0], R16 ;  /* 0x0054f01001007387 */ /* 0x0003e80000100a00 */
[----:B---3--:R-:W2:Y:S04]  /*1bb50*/  LDS R6, [R2+0x6200] ;  /* 0x0062000002067984 */ /* 0x008ea80000000800 */
[----:B------:R-:W3:Y:S04]  /*1bb60*/  LDS R4, [R2+0x4200] ;  /* 0x0042000002047984 */ /* 0x000ee80000000800 */
[----:B-1----:R-:W4:Y:S04]  /*1bb70*/  LDL.LU R16, [R1+0x230] ;  /* 0x0002300001107983 */ /* 0x002f280000300800 */
[----:B------:R-:W4:Y:S04]  /*1bb80*/  LDL.LU R17, [R1+0x234] ;  /* 0x0002340001117983 */ /* 0x000f280000300800 */
[----:B------:R-:W2:Y:S04]  /*1bb90*/  LDL.LU R18, [R1+0x238] ;  /* 0x0002380001127983 */ /* 0x000ea80000300800 */
[----:B------:R-:W2:Y:S04]  /*1bba0*/  LDL.LU R19, [R1+0x23c] ;  /* 0x00023c0001137983 */ /* 0x000ea80000300800 */
[----:B------:R-:W2:Y:S04]  /*1bbb0*/  LDL.LU R8, [R1+0x5594] ;  /* 0x0055940001087983 */ /* 0x000ea80000300800 */
[----:B------:R1:W-:Y:S04]  /*1bbc0*/  STL.64 [R1+0x5540], R14 ;  /* 0x0055400e01007387 */ /* 0x0003e80000100a00 */
[----:B------:R-:W2:Y:S04]  /*1bbd0*/  LDL.LU R20, [R1+0x2f0] ;  /* 0x0002f00001147983 */ /* 0x000ea80000300800 */
[----:B------:R-:W2:Y:S01]  /*1bbe0*/  LDL.LU R21, [R1+0x2f4] ;  /* 0x0002f40001157983 */ /* 0x000ea20000300800 */
[----:B-1----:R-:W-:-:S03]  /*1bbf0*/  IMAD.MOV.U32 R14, RZ, RZ, R26 ;  /* 0x000000ffff0e7224 */ /* 0x002fc600078e001a */
[----:B------:R-:W2:Y:S01]  /*1bc00*/  LDL.LU R22, [R1+0x2f8] ;  /* 0x0002f80001167983 */ /* 0x000ea20000300800 */
[----:B------:R-:W-:-:S03]  /*1bc10*/  IMAD.MOV.U32 R15, RZ, RZ, R13 ;  /* 0x000000ffff0f7224 */ /* 0x000fc600078e000d */
[----:B------:R-:W2:Y:S04]  /*1bc20*/  LDL.LU R23, [R1+0x2fc] ;  /* 0x0002fc0001177983 */ /* 0x000ea80000300800 */
[----:B------:R1:W-:Y:S04]  /*1bc30*/  STL.64 [R1+0x5558], R14 ;  /* 0x0055580e01007387 */ /* 0x0003e80000100a00 */
[----:B------:R-:W2:Y:S04]  /*1bc40*/  LDL.LU R12, [R1+0x390] ;  /* 0x00039000010c7983 */ /* 0x000ea80000300800 */
[----:B------:R-:W2:Y:S04]  /*1bc50*/  LDL.LU R13, [R1+0x394] ;  /* 0x00039400010d7983 */ /* 0x000ea80000300800 */
[----:B-1----:R-:W2:Y:S04]  /*1bc60*/  LDL.LU R14, [R1+0x398] ;  /* 0x00039800010e7983 */ /* 0x002ea80000300800 */
[----:B------:R-:W2:Y:S01]  /*1bc70*/  LDL.LU R15, [R1+0x39c] ;  /* 0x00039c00010f7983 */ /* 0x000ea20000300800 */
[----:B------:R-:W-:-:S02]  /*1bc80*/  IMAD.MOV.U32 R26, RZ, RZ, R29 ;  /* 0x000000ffff1a7224 */ /* 0x000fc400078e001d */
[----:B------:R-:W-:Y:S01]  /*1bc90*/  IMAD.MOV.U32 R27, RZ, RZ, R28 ;  /* 0x000000ffff1b7224 */ /* 0x000fe200078e001c */
[----:B--2---:R-:W-:Y:S04]  /*1bca0*/  STL.64 [R1+0x5570], R14 ;  /* 0x0055700e01007387 */ /* 0x004fe80000100a00 */
[----:B------:R1:W-:Y:S04]  /*1bcb0*/  STL.64 [R1+0x5568], R12 ;  /* 0x0055680c01007387 */ /* 0x0003e80000100a00 */
[----:B------:R-:W2:Y:S04]  /*1bcc0*/  LDL.LU R29, [R1+0x5590] ;  /* 0x00559000011d7983 */ /* 0x000ea80000300800 */
[----:B------:R-:W-:Y:S04]  /*1bcd0*/  STL.64 [R1+0x5578], R26 ;  /* 0x0055781a01007387 */ /* 0x000fe80000100a00 */
[----:B-1----:R-:W2:Y:S04]  /*1bce0*/  LDL.LU R12, [R1+0x460] ;  /* 0x00046000010c7983 */ /* 0x002ea80000300800 */
[----:B------:R-:W2:Y:S04]  /*1bcf0*/  LDL.LU R13, [R1+0x464] ;  /* 0x00046400010d7983 */ /* 0x000ea80000300800 */
[----:B------:R-:W2:Y:S04]  /*1bd00*/  LDL.LU R14, [R1+0x468] ;  /* 0x00046800010e7983 */ /* 0x000ea80000300800 */
[----:B------:R-:W2:Y:S04]  /*1bd10*/  LDL.LU R15, [R1+0x46c] ;  /* 0x00046c00010f7983 */ /* 0x000ea80000300800 */
[----:B--2---:R-:W-:Y:S04]  /*1bd20*/  STL.64 [R1+0x5588], R14 ;  /* 0x0055880e01007387 */ /* 0x004fe80000100a00 */
[----:B------:R1:W-:Y:S04]  /*1bd30*/  STL.64 [R1+0x5580], R12 ;  /* 0x0055800c01007387 */ /* 0x0003e80000100a00 */
[----:B-1----:R-:W2:Y:S04]  /*1bd40*/  LDL.LU R12, [R1+0x470] ;  /* 0x00047000010c7983 */ /* 0x002ea80000300800 */
[----:B------:R-:W2:Y:S04]  /*1bd50*/  LDL.LU R13, [R1+0x474] ;  /* 0x00047400010d7983 */ /* 0x000ea80000300800 */
[----:B------:R-:W2:Y:S04]  /*1bd60*/  LDL.LU R14, [R1+0x478] ;  /* 0x00047800010e7983 */ /* 0x000ea80000300800 */
[----:B------:R-:W2:Y:S04]  /*1bd70*/  LDL.LU R15, [R1+0x47c] ;  /* 0x00047c00010f7983 */ /* 0x000ea80000300800 */
[----:B------:R-:W-:Y:S04]  /*1bd80*/  STL.64 [R1+0x5538], R22 ;  /* 0x0055381601007387 */ /* 0x000fe80000100a00 */
[----:B------:R1:W-:Y:S04]  /*1bd90*/  STL.64 [R1+0x5530], R20 ;  /* 0x0055301401007387 */ /* 0x0003e80000100a00 */
[----:B-1----:R-:W2:Y:S04]  /*1bda0*/  LDL.LU R20, [R1+0x330] ;  /* 0x0003300001147983 */ /* 0x002ea80000300800 */
[----:B------:R-:W2:Y:S04]  /*1bdb0*/  LDL.LU R21, [R1+0x334] ;  /* 0x0003340001157983 */ /* 0x000ea80000300800 */
[----:B------:R-:W2:Y:S04]  /*1bdc0*/  LDL.LU R22, [R1+0x338] ;  /* 0x0003380001167983 */ /* 0x000ea80000300800 */
[----:B------:R-:W2:Y:S01]  /*1bdd0*/  LDL.LU R23, [R1+0x33c] ;  /* 0x00033c0001177983 */ /* 0x000ea20000300800 */
[----:B------:R-:W-:-:S02]  /*1bde0*/  IMAD.MOV.U32 R26, RZ, RZ, R25 ;  /* 0x000000ffff1a7224 */ /* 0x000fc400078e0019 */
[----:B------:R-:W-:Y:S01]  /*1bdf0*/  IMAD.MOV.U32 R27, RZ, RZ, R24 ;  /* 0x000000ffff1b7224 */ /* 0x000fe200078e0018 */
[----:B--2---:R-:W-:Y:S04]  /*1be00*/  STL.64 [R1+0x5550], R22 ;  /* 0x0055501601007387 */ /* 0x004fe80000100a00 */
[----:B------:R1:W-:Y:S04]  /*1be10*/  STL.64 [R1+0x5548], R20 ;  /* 0x0055481401007387 */ /* 0x0003e80000100a00 */
[----:B-1----:R-:W2:Y:S04]  /*1be20*/  LDL.LU R20, [R1+0x340] ;  /* 0x0003400001147983 */ /* 0x002ea80000300800 */
[----:B------:R-:W2:Y:S04]  /*1be30*/  LDL.LU R21, [R1+0x344] ;  /* 0x0003440001157983 */ /* 0x000ea80000300800 */
[----:B------:R-:W2:Y:S04]  /*1be40*/  LDL.LU R22, [R1+0x348] ;  /* 0x0003480001167983 */ /* 0x000ea80000300800 */
[----:B------:R-:W2:Y:S04]  /*1be50*/  LDL.LU R23, [R1+0x34c] ;  /* 0x00034c0001177983 */ /* 0x000ea80000300800 */
[----:B------:R-:W-:Y:S04]  /*1be60*/  STL.64 [R1+0x5510], R18 ;  /* 0x0055101201007387 */ /* 0x000fe80000100a00 */
[----:B----4-:R1:W-:Y:S04]  /*1be70*/  STL.64 [R1+0x5508], R16 ;  /* 0x0055081001007387 */ /* 0x0103e80000100a00 */
[----:B-1----:R-:W4:Y:S04]  /*1be80*/  LDL.LU R16, [R1+0x240] ;  /* 0x0002400001107983 */ /* 0x002f280000300800 */
[----:B------:R-:W4:Y:S04]  /*1be90*/  LDL.LU R17, [R1+0x244] ;  /* 0x0002440001117983 */ /* 0x000f280000300800 */
[----:B------:R-:W4:Y:S04]  /*1bea0*/  LDL.LU R18, [R1+0x248] ;  /* 0x0002480001127983 */ /* 0x000f280000300800 */
[----:B------:R-:W4:Y:S04]  /*1beb0*/  LDL.LU R19, [R1+0x24c] ;  /* 0x00024c0001137983 */ /* 0x000f280000300800 */
[----:B------:R1:W-:Y:S04]  /*1bec0*/  STL.64 [R1+0x5458], R6 ;  /* 0x0054580601007387 */ /* 0x0003e80000100a00 */
[----:B---3--:R3:W-:Y:S04]  /*1bed0*/  STL.64 [R1+0x5450], R4 ;  /* 0x0054500401007387 */ /* 0x0087e80000100a00 */
[----:B-1----:R-:W2:Y:S01]  /*1bee0*/  LDL.64 R6, [R1+0x68] ;  /* 0x0000680001067983 */ /* 0x002ea20000100a00 */
[C---:B------:R-:W-:Y:S03]  /*1bef0*/  HMMA.1688.F32.TF32 R24, R8.reuse, R26, R12 ;  /* 0x0000001a0818723c */ /* 0x040fe6000008100c */
[----:B--2---:R1:W-:Y:S04]  /*1bf00*/  STL.64 [R1+0x5468], R6 ;  /* 0x0054680601007387 */ /* 0x0043e80000100a00 */
[----:B---3--:R-:W2:Y:S04]  /*1bf10*/  LDL.LU R4, [R1+0x1c0] ;  /* 0x0001c00001047983 */ /* 0x008ea80000300800 */
[----:B------:R-:W2:Y:S04]  /*1bf20*/  LDL.LU R5, [R1+0x1c4] ;  /* 0x0001c40001057983 */ /* 0x000ea80000300800 */
[----:B-1----:R-:W2:Y:S04]  /*1bf30*/  LDL.LU R6, [R1+0x1c8] ;  /* 0x0001c80001067983 */ /* 0x002ea80000300800 */
[----:B------:R-:W3:Y:S04]  /*1bf40*/  LDL.LU.64 R14, [R1+0x5588] ;  /* 0x00558800010e7983 */ /* 0x000ee80000300a00 */
[----:B------:R-:W3:Y:S04]  /*1bf50*/  LDL.LU.64 R12, [R1+0x5580] ;  /* 0x00558000010c7983 */ /* 0x000ee80000300a00 */
[----:B------:R-:W-:Y:S04]  /*1bf60*/  STL.64 [R1+0x350], R24 ;  /* 0x0003501801007387 */ /* 0x000fe80000100a00 */
[----:B------:R1:W-:Y:S04]  /*1bf70*/  STL.64 [R1+0x358], R26 ;  /* 0x0003581a01007387 */ /* 0x0003e80000100a00 */
[----:B-1----:R-:W3:Y:S01]  /*1bf80*/  LDL.LU.64 R26, [R1+0x5578] ;  /* 0x00557800011a7983 */ /* 0x002ee20000300a00 */
[----:B------:R-:W-:Y:S01]  /*1bf90*/  IMAD.MOV.U32 R7, RZ, RZ, R29 ;  /* 0x000000ffff077224 */ /* 0x000fe200078e001d */
[----:B---3--:R-:W-:Y:S02]  /*1bfa0*/  HMMA.1688.F32.TF32 R24, R8, R26, R12 ;  /* 0x0000001a0818723c */ /* 0x008fe4000008100c */
[----:B------:R-:W3:Y:S04]  /*1bfb0*/  LDL.LU.64 R14, [R1+0x5570] ;  /* 0x00557000010e7983 */ /* 0x000ee80000300a00 */
[----:B------:R-:W3:Y:S11]  /*1bfc0*/  LDL.LU.64 R12, [R1+0x5568] ;  /* 0x00556800010c7983 */ /* 0x000ef60000300a00 */
[----:B------:R-:W-:Y:S06]  /*1bfd0*/  @!UPT UIADD3 URZ, URZ, URZ, URZ ;  /* 0x0000003f3f3ff290 */ /* 0x000fec000fffe03f */
[----:B------:R-:W-:Y:S01]  /*1bfe0*/  STL.64 [R1+0x3a0], R24 ;  /* 0x0003a01801007387 */ /* 0x000fe20000100a00 */
[----:B------:R-:W-:-:S03]  /*1bff0*/  IMAD.MOV.U32 R29, RZ, RZ, R27 ;  /* 0x000000ffff1d7224 */ /* 0x000fc600078e001b */
[----:B------:R1:W-:Y:S04]  /*1c000*/  STL [R1+0x3a8], R26 ;  /* 0x0003a81a01007387 */ /* 0x0003e80000100800 */
[----:B-1----:R-:W3:Y:S04]  /*1c010*/  LDL.LU.64 R26, [R1+0x5560] ;  /* 0x00556000011a7983 */ /* 0x002ee80000300a00 */
[----:B------:R-:W-:Y:S01]  /*1c020*/  STL [R1+0x4c80], R29 ;  /* 0x004c801d01007387 */ /* 0x000fe20000100800 */
[C---:B---3--:R-:W-:Y:S11]  /*1c030*/  HMMA.1688.F32.TF32 R12, R8.reuse, R26, R12 ;  /* 0x0000001a080c723c */ /* 0x048ff6000008100c */
[----:B------:R-:W-:Y:S11]  /*1c040*/  @!UPT UIADD3 URZ, URZ, URZ, URZ ;  /* 0x0000003f3f3ff290 */ /* 0x000ff6000fffe03f */
[----:B------:R-:W-:Y:S01]  /*1c050*/  @!UPT UIADD3 URZ, URZ, URZ, URZ ;  /* 0x0000003f3f3ff290 */ /* 0x000fe2000fffe03f */
[----:B------:R-:W-:Y:S04]  /*1c060*/  STL.64 [R1+0x800], R12 ;  /* 0x0008000c01007387 */ /* 0x000fe80000100a00 */
[----:B------:R1:W-:Y:S04]  /*1c070*/  STL.64 [R1+0x808], R14 ;  /* 0x0008080e01007387 */ /* 0x0003e80000100a00 */
[----:B-1----:R-:W3:Y:S04]  /*1c080*/  LDL.LU.64 R14, [R1+0x5558] ;  /* 0x00555800010e7983 */ /* 0x002ee80000300a00 */
[----:B------:R1:W-:Y:S04]  /*1c090*/  STL.64 [R1+0x5460], R26 ;  /* 0x0054601a01007387 */ /* 0x0003e80000100a00 */
[----:B------:R-:W2:Y:S04]  /*1c0a0*/  LDL.LU R24, [R1+0x10] ;  /* 0x0000100001187983 */ /* 0x000ea80000300800 */
[----:B------:R-:W2:Y:S04]  /*1c0b0*/  LDL.LU R25, [R1+0x14] ;  /* 0x0000140001197983 */ /* 0x000ea80000300800 */
[----:B-1----:R-:W2:Y:S04]  /*1c0c0*/  LDL.LU R26, [R1+0x18] ;  /* 0x00001800011a7983 */ /* 0x002ea80000300800 */
[----:B------:R-:W2:Y:S01]  /*1c0d0*/  LDL.LU R27, [R1+0x1c] ;  /* 0x00001c00011b7983 */ /* 0x000ea20000300800 */
[C---:B---3--:R-:W-:Y:S03]  /*1c0e0*/  HMMA.1688.F32.TF32 R12, R8.reuse, R14, R20 ;  /* 0x0000000e080c723c */ /* 0x048fe60000081014 */
[----:B------:R-:W3:Y:S04]  /*1c0f0*/  LDL.LU.64 R22, [R1+0x5550] ;  /* 0x0055500001167983 */ /* 0x000ee80000300a00 */
[----:B------:R-:W3:Y:S11]  /*1c100*/  LDL.LU.64 R20, [R1+0x5548] ;  /* 0x0055480001147983 */ /* 0x000ef60000300a00 */
[----:B------:R-:W-:Y:S05]  /*1c110*/  @!UPT UIADD3 URZ, URZ, URZ, URZ ;  /* 0x0000003f3f3ff290 */ /* 0x000fea000fffe03f */
[----:B------:R-:W-:Y:S04]  /*1c120*/  STL.64 [R1+0x820], R12 ;  /* 0x0008200c01007387 */ /* 0x000fe80000100a00 */
[----:B------:R1:W-:Y:S04]  /*1c130*/  STL.64 [R1+0x828], R14 ;  /* 0x0008280e01007387 */ /* 0x0003e80000100a00 */
[----:B-1----:R-:W3:Y:S02]  /*1c140*/  LDL.LU.64 R14, [R1+0x5540] ;  /* 0x00554000010e7983 */ /* 0x002ee40000300a00 */
[C---:B---3--:R-:W-:Y:S02]  /*1c150*/  HMMA.1688.F32.TF32 R12, R8.reuse, R14, R20 ;  /* 0x0000000e080c723c */ /* 0x048fe40000081014 */
[----:B------:R-:W3:Y:S04]  /*1c160*/  LDL.LU.64 R22, [R1+0x5538] ;  /* 0x0055380001167983 */ /* 0x000ee80000300a00 */
[----:B------:R-:W3:Y:S11]  /*1c170*/  LDL.LU.64 R20, [R1+0x5530] ;  /* 0x0055300001147983 */ /* 0x000ef60000300a00 */
[----:B------:R-:W-:Y:S06]  /*1c180*/  @!UPT UIADD3 URZ, URZ, URZ, URZ ;  /* 0x0000003f3f3ff290 */ /* 0x000fec000fffe03f */
[----:B------:R-:W-:Y:S04]  /*1c190*/  STL.64 [R1+0x850], R12 ;  /* 0x0008500c01007387 */ /* 0x000fe80000100a00 */
[----:B------:R1:W-:Y:S04]  /*1c1a0*/  STL.64 [R1+0x858], R14 ;  /* 0x0008580e01007387 */ /* 0x0003e80000100a00 */
[----:B-1----:R-:W3:Y:S04]  /*1c1b0*/  LDL.LU.64 R14, [R1+0x5528] ;  /* 0x00552800010e7983 */ /* 0x002ee80000300a00 */
[----:B------:R-:W2:Y:S01]  /*1c1c0*/  LDL.LU R12, [R1+0x5520] ;  /* 0x00552000010c7983 */ /* 0x000ea20000300800 */
[C---:B---3--:R-:W-:Y:S11]  /*1c1d0*/  HMMA.1688.F32.TF32 R20, R8.reuse, R14, R20 ;  /* 0x0000000e0814723c */ /* 0x048ff60000081014 */
[----:B------:R-:W-:Y:S11]  /*1c1e0*/  @!UPT UIADD3 URZ, URZ, URZ, URZ ;  /* 0x0000003f3f3ff290 */ /* 0x000ff6000fffe03f */
[----:B------:R-:W-:Y:S01]  /*1c1f0*/  @!UPT UIADD3 URZ, URZ, URZ, URZ ;  /* 0x0000003f3f3ff290 */ /* 0x000fe2000fffe03f */
[----:B------:R-:W-:Y:S04]  /*1c200*/  STL.64 [R1+0x8a0], R20 ;  /* 0x0008a01401007387 */ /* 0x000fe80000100a00 */
[----:B------:R1:W-:Y:S04]  /*1c210*/  STL.64 [R1+0x8a8], R22 ;  /* 0x0008a81601007387 */ /* 0x0003e80000100a00 */
[----:B-1----:R-:W4:Y:S04]  /*1c220*/  LDL.LU.64 R22, [R1+0x5518] ;  /* 0x0055180001167983 */ /* 0x002f280000300a00 */
[----:B------:R-:W-:Y:S01]  /*1c230*/  STL.64 [R1+0x5440], R14 ;  /* 0x0054400e01007387 */ /* 0x000fe20000100a00 */
[C---:B----4-:R-:W-:Y:S03]  /*1c240*/  HMMA.1688.F32.TF32 R20, R8.reuse, R22, R16 ;  /* 0x000000160814723c */ /* 0x050fe60000081010 */
        /* <DEDUP_REMOVED lines=12> */
[----:B-1----:R-:W3:Y:S01]  /*1c310*/  LDL.LU.64 R22, [R1+0x54e8] ;  /* 0x0054e80001167983 */ /* 0x002ee20000300a00 */
[----:B--2---:R-:W-:Y:S02]  /*1c320*/  IMAD.MOV.U32 R14, RZ, RZ, R12 ;  /* 0x000000ffff0e7224 */ /* 0x004fe400078e000c */
[----:B------:R-:W-:Y:S01]  /*1c330*/  IMAD.MOV.U32 R15, RZ, RZ, R3 ;  /* 0x000000ffff0f7224 */ /* 0x000fe200078e0003 */
[C---:B---3--:R-:W-:Y:S01]  /*1c340*/  HMMA.1688.F32.TF32 R20, R8.reuse, R22, R16 ;  /* 0x000000160814723c */ /* 0x048fe20000081010 */
[----:B------:R-:W2:Y:S04]  /*1c350*/  LDL.LU.64 R18, [R1+0x54e0] ;  /* 0x0054e00001127983 */ /* 0x000ea80000300a00 */
[----:B------:R-:W2:Y:S11]  /*1c360*/  LDL.LU.64 R16, [R1+0x54d8] ;  /* 0x0054d80001107983 */ /* 0x000eb60000300a00 */
[----:B------:R-:W-:Y:S07]  /*1c370*/  @!UPT UIADD3 URZ, URZ, URZ, URZ ;  /* 0x0000003f3f3ff290 */ /* 0x000fee000fffe03f */
[----:B------:R-:W-:Y:S04]  /*1c380*/  STL.64 [R1+0xbc0], R20 ;  /* 0x000bc01401007387 */ /* 0x000fe80000100a00 */
[----:B------:R1:W-:Y:S04]  /*1c390*/  STL.64 [R1+0xbc8], R22 ;  /* 0x000bc81601007387 */ /* 0x0003e80000100a00 */
[----:B-1----:R-:W3:Y:S04]  /*1c3a0*/  LDL.LU.64 R22, [R1+0x54d0] ;  /* 0x0054d00001167983 */ /* 0x002ee80000300a00 */
[----:B------:R-:W3:Y:S01]  /*1c3b0*/  LDL.LU.64 R20, [R1+0x54c8] ;  /* 0x0054c80001147983 */ /* 0x000ee20000300a00 */
[C---:B--2---:R-:W-:Y:S03]  /*1c3c0*/  HMMA.1688.F32.TF32 R12, R8.reuse, R14, R16 ;  /* 0x0000000e080c723c */ /* 0x044fe60000081010 */
[----:B------:R-:W3:Y:S11]  /*1c3d0*/  LDL.LU.64 R18, [R1+0x54c0] ;  /* 0x0054c00001127983 */ /* 0x000ef60000300a00 */
[----:B------:R-:W-:Y:S09]  /*1c3e0*/  @!UPT UIADD3 URZ, URZ, URZ, URZ ;  /* 0x0000003f3f3ff290 */ /* 0x000ff2000fffe03f */
[----:B------:R-:W-:Y:S04]  /*1c3f0*/  STL.64 [R1+0xbb0], R12 ;  /* 0x000bb00c01007387 */ /* 0x000fe80000100a00 */
[----:B------:R1:W-:Y:S04]  /*1c400*/  STL.64 [R1+0xbb8], R14 ;  /* 0x000bb80e01007387 */ /* 0x0003e80000100a00 */
[----:B-1----:R-:W2:Y:S01]  /*1c410*/  LDL.64 R14, [R1+0x48] ;  /* 0x00004800010e7983 */ /* 0x002ea20000100a00 */
[C---:B---3--:R-:W-:Y:S03]  /*1c420*/  HMMA.1688.F32.TF32 R16, R8.reuse, R18, R20 ;  /* 0x000000120810723c */ /* 0x048fe60000081014 */
[----:B--2---:R1:W-:Y:S04]  /*1c430*/  STL.64 [R1+0x5448], R14 ;  /* 0x0054480e01007387 */ /* 0x0043e80000100a00 */
[----:B-1----:R-:W2:Y:S04]  /*1c440*/  LDL.64 R14, [R1+0x58] ;  /* 0x00005800010e7983 */ /* 0x002ea80000100a00 */
[----:B------:R-:W3:Y:S04]  /*1c450*/  LDL.LU.64 R22, [R1+0x54b8] ;  /* 0x0054b80001167983 */ /* 0x000ee80000300a00 */
[----:B------:R-:W3:Y:S08]  /*1c460*/  LDL.LU.64 R20, [R1+0x54b0] ;  /* 0x0054b00001147983 */ /* 0x000ef00000300a00 */
        /* <DEDUP_REMOVED lines=17> */
[C---:B---3--:R-:W-:Y:S11]  /*1c580*/  HMMA.1688.F32.TF32 R20, R8.reuse, R18, R20 ;  /* 0x000000120814723c */ /* 0x048ff60000081014 */
[----:B------:R-:W-:Y:S11]  /*1c590*/  @!UPT UIADD3 URZ, URZ, URZ, URZ ;  /* 0x0000003f3f3ff290 */ /* 0x000ff6000fffe03f */
[----:B------:R-:W-:Y:S01]  /*1c5a0*/  @!UPT UIADD3 URZ, URZ, URZ, URZ ;  /* 0x0000003f3f3ff290 */ /* 0x000fe2000fffe03f */
[----:B------:R-:W-:Y:S04]  /*1c5b0*/  STL.64 [R1+0xb70], R20 ;  /* 0x000b701401007387 */ /* 0x000fe80000100a00 */
[----:B------:R1:W-:Y:S04]  /*1c5c0*/  STL.64 [R1+0xb78], R22 ;  /* 0x000b781601007387 */ /* 0x0003e80000100a00 */
[----:B-1----:R-:W3:Y:S04]  /*1c5d0*/  LDL.LU.64 R22, [R1+0x5470] ;  /* 0x0054700001167983 */ /* 0x002ee80000300a00 */
[----:B------:R1:W-:Y:S04]  /*1c5e0*/  STL.64 [R1+0x5390], R18 ;  /* 0x0053901201007387 */ /* 0x0003e80000100a00 */
[----:B------:R-:W4:Y:S04]  /*1c5f0*/  LDL.LU R16, [R1+0x450] ;  /* 0x0004500001107983 */ /* 0x000f280000300800 */
[----:B------:R-:W4:Y:S04]  /*1c600*/  LDL.LU R17, [R1+0x454] ;  /* 0x0004540001117983 */ /* 0x000f280000300800 */
[----:B-1----:R-:W4:Y:S04]  /*1c610*/  LDL.LU R18, [R1+0x458] ;  /* 0x0004580001127983 */ /* 0x002f280000300800 */
[----:B------:R-:W4:Y:S01]  /*1c620*/  LDL.LU R19, [R1+0x45c] ;  /* 0x00045c0001137983 */ /* 0x000f220000300800 */
[C---:B---3--:R-:W-:Y:S11]  /*1c630*/  HMMA.1688.F32.TF32 R4, R8.reuse, R22, R4 ;  /* 0x000000160804723c */ /* 0x048ff60000081004 */
[----:B------:R-:W-:Y:S11]  /*1c640*/  @!UPT UIADD3 URZ, URZ, URZ, URZ ;  /* 0x0000003f3f3ff290 */ /* 0x000ff6000fffe03f */
[----:B------:R-:W-:Y:S01]  /*1c650*/  @!UPT UIADD3 URZ, URZ, URZ, URZ ;  /* 0x0000003f3f3ff290 */ /* 0x000fe2000fffe03f */
[----:B------:R-:W-:Y:S04]  /*1c660*/  STL.64 [R1+0xb60], R4 ;  /* 0x000b600401007387 */ /* 0x000fe80000100a00 */
[----:B------:R1:W-:Y:S04]  /*1c670*/  STL.64 [R1+0xb68], R6 ;  /* 0x000b680601007387 */ /* 0x0003e80000100a00 */
[----:B-1----:R-:W3:Y:S04]  /*1c680*/  LDL.LU.64 R6, [R1+0x5468] ;  /* 0x0054680001067983 */ /* 0x002ee80000300a00 */
[----:B------:R1:W-:Y:S04]  /*1c690*/  STL.64 [R1+0x53b0], R22 ;  /* 0x0053b01601007387 */ /* 0x0003e80000100a00 */
[----:B-1----:R-:W2:Y:S01]  /*1c6a0*/  LDL.64 R22, [R1+0x28] ;  /* 0x0000280001167983 */ /* 0x002ea20000100a00 */
[----:B---3--:R-:W-:Y:S03]  /*1c6b0*/  HMMA.1688.F32.TF32 R8, R8, R6, R24 ;  /* 0x000000060808723c */ /* 0x008fe60000081018 */
[----:B------:R-:W4:Y:S11]  /*1c6c0*/  LDL.LU.64 R26, [R1+0x5460] ;  /* 0x00546000011a7983 */ /* 0x000f360000300a00 */
[----:B------:R-:W-:Y:S09]  /*1c6d0*/  @!UPT UIADD3 URZ, URZ, URZ, URZ ;  /* 0x0000003f3f3ff290 */ /* 0x000ff2000fffe03f */
[----:B------:R-:W-:Y:S04]  /*1c6e0*/  STL.64 [R1+0xb50], R8 ;  /* 0x000b500801007387 */ /* 0x000fe80000100a00 */
[----:B------:R-:W-:Y:S04]  /*1c6f0*/  STL.64 [R1+0xb58], R10 ;  /* 0x000b580a01007387 */ /* 0x000fe80000100a00 */
[----:B------:R-:W-:Y:S04]  /*1c700*/  LDS R10, [R2+0x6300] ;  /* 0x00630000020a7984 */ /* 0x000fe80000000800 */
[----:B------:R-:W1:Y:S04]  /*1c710*/  LDS R11, [R0+0x6300] ;  /* 0x00630000000b7984 */ /* 0x000e680000000800 */
[----:B------:R-:W-:Y:S04]  /*1c720*/  LDS R8, [R2+0x4300] ;  /* 0x0043000002087984 */ /* 0x000fe80000000800 */
[----:B------:R-:W3:Y:S01]  /*1c730*/  LDS R9, [R0+0x4300] ;  /* 0x0043000000097984 */ /* 0x000ee20000000800 */
[----:B------:R-:W-:-:S02]  /*1c740*/  IMAD.MOV.U32 R25, RZ, RZ, R7 ;  /* 0x000000ffff197224 */ /* 0x000fc400078e0007 */
[----:B------:R-:W-:Y:S02]  /*1c750*/  IMAD.MOV.U32 R28, RZ, RZ, R6 ;  /* 0x000000ffff1c7224 */ /* 0x000fe400078e0006 */
[----:B------:R-:W2:Y:S04]  /*1c760*/  LDL.LU.64 R6, [R1+0x5458] ;  /* 0x0054580001067983 */ /* 0x000ea80000300a00 */
[----:B------:R-:W2:Y:S04]  /*1c770*/  LDL.LU.64 R4, [R1+0x5450] ;  /* 0x0054500001047983 */ /* 0x000ea80000300a00 */
[----:B------:R-:W-:Y:S04]  /*1c780*/  STL [R1+0x5364], R25 ;  /* 0x0053641901007387 */ /* 0x000fe80000100800 */
[----:B------:R-:W-:Y:S04]  /*1c790*/  STL [R1+0x5360], R28 ;  /* 0x0053601c01007387 */ /* 0x000fe80000100800 */
[----:B------:R-:W-:Y:S04]  /*1c7a0*/  STL [R1+0x5368], R2 ;  /* 0x0053680201007387 */ /* 0x000fe80000100800 */
[----:B------:R-:W-:Y:S04]  /*1c7b0*/  STL [R1+0x536c], R0 ;  /* 0x00536c0001007387 */ /* 0x000fe80000100800 */
[----:B-1----:R-:W-:Y:S04]  /*1c7c0*/  STL.64 [R1+0x5348], R10 ;  /* 0x0053480a01007387 */ /* 0x002fe80000100a00 */
[----:B---3--:R1:W-:Y:S04]  /*1c7d0*/  STL.64 [R1+0x5340], R8 ;  /* 0x0053400801007387 */ /* 0x0083e80000100a00 */
[----:B-1----:R-:W2:Y:S04]  /*1c7e0*/  LDL.LU R8, [R1+0x490] ;  /* 0x0004900001087983 */ /* 0x002ea80000300800 */
[----:B------:R-:W2:Y:S04]  /*1c7f0*/  LDL.LU R9, [R1+0x494] ;  /* 0x0004940001097983 */ /* 0x000ea80000300800 */
[----:B------:R-:W2:Y:S04]  /*1c800*/  LDL.LU R10, [R1+0x498] ;  /* 0x00049800010a7983 */ /* 0x000ea80000300800 */
[----:B------:R-:W2:Y:S02]  /*1c810*/  LDL.LU R11, [R1+0x49c] ;  /* 0x00049c00010b7983 */ /* 0x000ea40000300800 */
[C---:B--2---:R-:W-:Y:S11]  /*1c820*/  HMMA.1688.F32.TF32 R8, R4.reuse, R14, R8 ;  /* 0x0000000e0408723c */ /* 0x044ff60000081008 */
[----:B------:R-:W-:Y:S11]  /*1c830*/  @!UPT UIADD3 URZ, URZ, URZ, URZ ;  /* 0x0000003f3f3ff290 */ /* 0x000ff6000fffe03f */
[----:B------:R-:W-:Y:S01]  /*1c840*/  @!UPT UIADD3 URZ, URZ, URZ, URZ ;  /* 0x0000003f3f3ff290 */ /* 0x000fe2000fffe03f */
[----:B------:R1:W-:Y:S04]  /*1c850*/  STL.64 [R1+0x2d0], R8 ;  /* 0x0002d00801007387 */ /* 0x0003e80000100a00 */
[----:B------:R-:W-:Y:S01]  /*1c860*/  STL.64 [R1+0x2d8], R10 ;  /* 0x0002d80a01007387 */ /* 0x000fe20000100a00 */
[----:B-1----:R-:W-:Y:S02]  /*1c870*/  IMAD.MOV.U32 R8, RZ, RZ, R15 ;  /* 0x000000ffff087224 */ /* 0x002fe400078e000f */
[----:B------:R-:W-:Y:S02]  /*1c880*/  IMAD.MOV.U32 R9, RZ, RZ, R14 ;  /* 0x000000ffff097224 */ /* 0x000fe400078e000e */
[----:B------:R-:W2:Y:S04]  /*1c890*/  LDL.LU.64 R14, [R1+0x5448] ;  /* 0x00544800010e7983 */ /* 0x000ea80000300a00 */
[----:B------:R1:W-:Y:S04]  /*1c8a0*/  STL [R1+0x5374], R8 ;  /* 0x0053740801007387 */ /* 0x0003e80000100800 */
[----:B------:R3:W-:Y:S04]  /*1c8b0*/  STL [R1+0x5370], R9 ;  /* 0x0053700901007387 */ /* 0x0007e80000100800 */
[----:B-1----:R-:W2:Y:S04]  /*1c8c0*/  LDL.LU R8, [R1+0x480] ;  /* 0x0004800001087983 */ /* 0x002ea80000300800 */
[----:B---3--:R-:W2:Y:S04]  /*1c8d0*/  LDL.LU R9, [R1+0x484] ;  /* 0x0004840001097983 */ /* 0x008ea80000300800 */
[----:B------:R-:W2:Y:S04]  /*1c8e0*/  LDL.LU R10, [R1+0x488] ;  /* 0x00048800010a7983 */ /* 0x000ea80000300800 */
[----:B------:R-:W2:Y:S01]  /*1c8f0*/  LDL.LU R11, [R1+0x48c] ;  /* 0x00048c00010b7983 */ /* 0x000ea20000300800 */
[C---:B----4-:R-:W-:Y:S08]  /*1c900*/  HMMA.1688.F32.TF32 R16, R4.reuse, R26, R16 ;  /* 0x0000001a0410723c */ /* 0x050ff00000081010 */
[----:B--2---:R-:W-:Y:S11]  /*1c910*/  HMMA.1688.F32.TF32 R8, R4, R14, R8 ;  /* 0x0000000e0408723c */ /* 0x004ff60000081008 */
[----:B------:R-:W-:Y:S11]  /*1c920*/  @!UPT UIADD3 URZ, URZ, URZ, URZ ;  /* 0x0000003f3f3ff290 */ /* 0x000ff6000fffe03f */
[----:B------:R-:W-:Y:S01]  /*1c930*/  @!UPT UIADD3 URZ, URZ, URZ, URZ ;  /* 0x0000003f3f3ff290 */ /* 0x000fe2000fffe03f */
[----:B------:R-:W-:Y:S04]  /*1c940*/  STL.64 [R1+0x2e0], R8 ;  /* 0x0002e00801007387 */ /* 0x000fe80000100a00 */
[----:B------:R1:W-:Y:S02]  /*1c950*/  STL.64 [R1+0x2e8], R10 ;  /* 0x0002e80a01007387 */ /* 0x0003e40000100a00 */
[----:B-1----:R-:W-:Y:S02]  /*1c960*/  IMAD.MOV.U32 R11, RZ, RZ, R14 ;  /* 0x000000ffff0b7224 */ /* 0x002fe400078e000e */
[----:B------:R-:W-:Y:S02]  /*1c970*/  IMAD.MOV.U32 R10, RZ, RZ, R15 ;  /* 0x000000ffff0a7224 */ /* 0x000fe400078e000f */
[----:B------:R-:W2:Y:S04]  /*1c980*/  LDL.LU.64 R14, [R1+0x5440] ;  /* 0x00544000010e7983 */ /* 0x000ea80000300a00 */
[----:B------:R-:W-:Y:S04]  /*1c990*/  STL [R1+0x5378], R11 ;  /* 0x0053780b01007387 */ /* 0x000fe80000100800 */
[----:B------:R1:W-:Y:S04]  /*1c9a0*/  STL [R1+0x53d8], R10 ;  /* 0x0053d80a01007387 */ /* 0x0003e80000100800 */
[----:B------:R-:W3:Y:S04]  /*1c9b0*/  LDL.LU R8, [R1+0x380] ;  /* 0x0003800001087983 */ /* 0x000ee80000300800 */
[----:B------:R-:W3:Y:S04]  /*1c9c0*/  LDL.LU R9, [R1+0x384] ;  /* 0x0003840001097983 */ /* 0x000ee80000300800 */
[----:B-1----:R-:W3:Y:S04]  /*1c9d0*/  LDL.LU R10, [R1+0x388] ;  /* 0x00038800010a7983 */ /* 0x002ee80000300800 */
[----:B------:R-:W3:Y:S04]  /*1c9e0*/  LDL.LU R11, [R1+0x38c] ;  /* 0x00038c00010b7983 */ /* 0x000ee80000300800 */
[----:B------:R-:W-:Y:S04]  /*1c9f0*/  STL.64 [R1+0x2f0], R16 ;  /* 0x0002f01001007387 */ /* 0x000fe80000100a00 */
[----:B------:R1:W-:Y:S04]  /*1ca00*/  STL.64 [R1+0x2f8], R18 ;  /* 0x0002f81201007387 */ /* 0x0003e80000100a00 */
[----:B-1----:R-:W4:Y:S01]  /*1ca10*/  LDL.64 R18, [R1+0x98] ;  /* 0x0000980001127983 */ /* 0x002f220000100a00 */
[----:B------:R-:W-:-:S02]  /*1ca20*/  IMAD.MOV.U32 R13, RZ, RZ, R22 ;  /* 0x000000ffff0d7224 */ /* 0x000fc400078e0016 */
[----:B------:R-:W-:Y:S01]  /*1ca30*/  IMAD.MOV.U32 R12, RZ, RZ, R23 ;  /* 0x000000ffff0c7224 */ /* 0x000fe200078e0017 */
[C---:B---3--:R-:W-:Y:S01]  /*1ca40*/  HMMA.1688.F32.TF32 R8, R4.reuse, R22, R8 ;  /* 0x000000160408723c */ /* 0x048fe20000081008 */
[----:B----4-:R-:W-:Y:S04]  /*1ca50*/  STL.64 [R1+0x53a8], R18 ;  /* 0x0053a81201007387 */ /* 0x010fe80000100a00 */
[----:B------:R-:W-:Y:S11]  /*1ca60*/  STL.64 [R1+0x5310], R26 ;  /* 0x0053101a01007387 */ /* 0x000ff60000100a00 */
[----:B------:R-:W-:Y:S07]  /*1ca70*/  @!UPT UIADD3 URZ, URZ, URZ, URZ ;  /* 0x0000003f3f3ff290 */ /* 0x000fee000fffe03f */
[----:B------:R1:W-:Y:S04]  /*1ca80*/  STL.64 [R1+0x310], R8 ;  /* 0x0003100801007387 */ /* 0x0003e80000100a00 */
[----:B------:R3:W-:Y:S04]  /*1ca90*/  STL.64 [R1+0x318], R10 ;  /* 0x0003180a01007387 */ /* 0x0007e80000100a00 */
[----:B--2---:R2:W-:Y:S04]  /*1caa0*/  STL.64 [R1+0x5438], R14 ;  /* 0x0054380e01007387 */ /* 0x0045e80000100a00 */
[----:B------:R-:W-:Y:S04]  /*1cab0*/  STL.64 [R1+0x5430], R12 ;  /* 0x0054300c01007387 */ /* 0x000fe80000100a00 */
[----:B------:R-:W4:Y:S04]  /*1cac0*/  LDL.LU R20, [R1+0x160] ;  /* 0x0001600001147983 */ /* 0x000f280000300800 */
[----:B------:R-:W4:Y:S04]  /*1cad0*/  LDL.LU R21, [R1+0x164] ;  /* 0x0001640001157983 */ /* 0x000f280000300800 */
[----:B------:R-:W4:Y:S04]  /*1cae0*/  LDL.LU R22, [R1+0x168] ;  /* 0x0001680001167983 */ /* 0x000f280000300800 */
[----:B------:R-:W4:Y:S04]  /*1caf0*/  LDL.LU R23, [R1+0x16c] ;  /* 0x00016c0001177983 */ /* 0x000f280000300800 */
[----:B-1----:R-:W4:Y:S04]  /*1cb00*/  LDL.LU R8, [R1+0x180] ;  /* 0x0001800001087983 */ /* 0x002f280000300800 */
[----:B------:R-:W4:Y:S04]  /*1cb10*/  LDL.LU R9, [R1+0x184] ;  /* 0x0001840001097983 */ /* 0x000f280000300800 */
[----:B---3--:R-:W3:Y:S04]  /*1cb20*/  LDL.LU R10, [R1+0x188] ;  /* 0x00018800010a7983 */ /* 0x008ee80000300800 */
[----:B------:R-:W3:Y:S04]  /*1cb30*/  LDL.LU R11, [R1+0x18c] ;  /* 0x00018c00010b7983 */ /* 0x000ee80000300800 */
[----:B------:R-:W4:Y:S04]  /*1cb40*/  LDL.LU R24, [R1+0x370] ;  /* 0x0003700001187983 */ /* 0x000f280000300800 */
[----:B------:R-:W4:Y:S04]  /*1cb50*/  LDL.LU R25, [R1+0x374] ;  /* 0x0003740001197983 */ /* 0x000f280000300800 */
[----:B------:R-:W4:Y:S04]  /*1cb60*/  LDL.LU R26, [R1+0x378] ;  /* 0x00037800011a7983 */ /* 0x000f280000300800 */
[----:B------:R-:W4:Y:S04]  /*1cb70*/  LDL.LU R27, [R1+0x37c] ;  /* 0x00037c00011b7983 */ /* 0x000f280000300800 */
[----:B--2---:R-:W2:Y:S04]  /*1cb80*/  LDL.64 R14, [R1+0x118] ;  /* 0x00011800010e7983 */ /* 0x004ea80000100a00 */
[----:B---3--:R1:W-:Y:S04]  /*1cb90*/  STL.64 [R1+0x53e8], R10 ;  /* 0x0053e80a01007387 */ /* 0x0083e80000100a00 */
[----:B----4-:R-:W-:Y:S04]  /*1cba0*/  STL.64 [R1+0x53e0], R8 ;  /* 0x0053e00801007387 */ /* 0x010fe80000100a00 */
[----:B-1----:R-:W3:Y:S04]  /*1cbb0*/  LDL.64 R10, [R1+0xd8] ;  /* 0x0000d800010a7983 */ /* 0x002ee80000100a00 */
[----:B---3--:R1:W-:Y:S04]  /*1cbc0*/  STL.64 [R1+0x53f8], R10 ;  /* 0x0053f80a01007387 */ /* 0x0083e80000100a00 */
[----:B-1----:R-:W3:Y:S04]  /*1cbd0*/  LDL.64 R10, [R1+0xe8] ;  /* 0x0000e800010a7983 */ /* 0x002ee80000100a00 */
[----:B---3--:R1:W-:Y:S04]  /*1cbe0*/  STL.64 [R1+0x5410], R10 ;  /* 0x0054100a01007387 */ /* 0x0083e80000100a00 */
[----:B-1----:R-:W3:Y:S04]  /*1cbf0*/  LDL.64 R10, [R1+0xf8] ;  /* 0x0000f800010a7983 */ /* 0x002ee80000100a00 */
[----:B---3--:R1:W-:Y:S04]  /*1cc00*/  STL.64 [R1+0x5428], R10 ;  /* 0x0054280a01007387 */ /* 0x0083e80000100a00 */
[----:B------:R-:W3:Y:S04]  /*1cc10*/  LDL.LU R8, [R1+0x320] ;  /* 0x0003200001087983 */ /* 0x000ee80000300800 */
[----:B------:R-:W3:Y:S04]  /*1cc20*/  LDL.LU R9, [R1+0x324] ;  /* 0x0003240001097983 */ /* 0x000ee80000300800 */
[----:B-1----:R-:W3:Y:S04]  /*1cc30*/  LDL.LU R10, [R1+0x328] ;  /* 0x00032800010a7983 */ /* 0x002ee80000300800 */
[----:B------:R-:W3:Y:S04]  /*1cc40*/  LDL.LU R11, [R1+0x32c] ;  /* 0x00032c00010b7983 */ /* 0x000ee80000300800 */
[----:B------:R1:W-:Y:S04]  /*1cc50*/  STL.64 [R1+0x53c0], R22 ;  /* 0x0053c01601007387 */ /* 0x0003e80000100a00 */
[----:B------:R-:W-:Y:S04]  /*1cc60*/  STL.64 [R1+0x53b8], R20 ;  /* 0x0053b81401007387 */ /* 0x000fe80000100a00 */
[----:B-1----:R-:W4:Y:S04]  /*1cc70*/  LDL.64 R22, [R1+0xb8] ;  /* 0x0000b80001167983 */ /* 0x002f280000100a00 */
[----:B----4-:R1:W-:Y:S04]  /*1cc80*/  STL.64 [R1+0x53d0], R22 ;  /* 0x0053d01601007387 */ /* 0x0103e80000100a00 */
[----:B-1----:R-:W4:Y:S04]  /*1cc90*/  LDL.64 R22, [R1+0xc8] ;  /* 0x0000c80001167983 */ /* 0x002f280000100a00 */
[----:B----4-:R1:W-:Y:S04]  /*1cca0*/  STL.64 [R1+0x53f0], R22 ;  /* 0x0053f01601007387 */ /* 0x0103e80000100a00 */
[----:B------:R-:W4:Y:S04]  /*1ccb0*/  LDL.LU R20, [R1+0x190] ;  /* 0x0001900001147983 */ /* 0x000f280000300800 */
[----:B------:R-:W4:Y:S04]  /*1ccc0*/  LDL.LU R21, [R1+0x194] ;  /* 0x0001940001157983 */ /* 0x000f280000300800 */
[----:B-1----:R-:W2:Y:S04]  /*1ccd0*/  LDL.LU R22, [R1+0x198] ;  /* 0x0001980001167983 */ /* 0x002ea80000300800 */
[----:B------:R-:W2:Y:S04]  /*1cce0*/  LDL.LU R23, [R1+0x19c] ;  /* 0x00019c0001177983 */ /* 0x000ea80000300800 */
[----:B--2---:R-:W-:Y:S04]  /*1ccf0*/  STL.64 [R1+0x5408], R22 ;  /* 0x0054081601007387 */ /* 0x004fe80000100a00 */
[----:B----4-:R1:W-:Y:S04]  /*1cd00*/  STL.64 [R1+0x5400], R20 ;  /* 0x0054001401007387 */ /* 0x0103e80000100a00 */
[----:B-1----:R-:W2:Y:S04]  /*1cd10*/  LDL.LU R20, [R1+0x1a0] ;  /* 0x0001a00001147983 */ /* 0x002ea80000300800 */
[----:B------:R-:W2:Y:S04]  /*1cd20*/  LDL.LU R21, [R1+0x1a4] ;  /* 0x0001a40001157983 */ /* 0x000ea80000300800 */
[----:B------:R-:W4:Y:S04]  /*1cd30*/  LDL.LU R22, [R1+0x1a8] ;  /* 0x0001a80001167983 */ /* 0x000f280000300800 */
[----:B------:R-:W4:Y:S01]  /*1cd40*/  LDL.LU R23, [R1+0x1ac] ;  /* 0x0001ac0001177983 */ /* 0x000f220000300800 */
[----:B------:R-:W-:Y:S03]  /*1cd50*/  HMMA.1688.F32.TF32 R24, R4, R14, R24 ;  /* 0x0000000e0418723c */ /* 0x000fe60000081018 */
[----:B----4-:R-:W-:Y:S04]  /*1cd60*/  STL.64 [R1+0x5420], R22 ;  /* 0x0054201601007387 */ /* 0x010fe80000100a00 */
[----:B--2---:R1:W-:Y:S04]  /*1cd70*/  STL.64 [R1+0x5418], R20 ;  /* 0x0054181401007387 */ /* 0x0043e80000100a00 */
[----:B-1----:R-:W2:Y:S04]  /*1cd80*/  LDL.LU R20, [R1+0x1b0] ;  /* 0x0001b00001147983 */ /* 0x002ea80000300800 */
[----:B------:R-:W2:Y:S04]  /*1cd90*/  LDL.LU R21, [R1+0x1b4] ;  /* 0x0001b40001157983 */ /* 0x000ea80000300800 */
[----:B------:R-:W2:Y:S04]  /*1cda0*/  LDL.LU R22, [R1+0x1b8] ;  /* 0x0001b80001167983 */ /* 0x000ea80000300800 */
[----:B------:R-:W2:Y:S04]  /*1cdb0*/  LDL.LU R23, [R1+0x1bc] ;  /* 0x0001bc0001177983 */ /* 0x000ea80000300800 */
[----:B------:R-:W4:Y:S04]  /*1cdc0*/  LDL.64 R18, [R1+0xa8] ;  /* 0x0000a80001127983 */ /* 0x000f280000100a00 */
[----:B----4-:R1:W-:Y:S04]  /*1cdd0*/  STL.64 [R1+0x53c8], R18 ;  /* 0x0053c81201007387 */ /* 0x0103e80000100a00 */
[----:B------:R-:W4:Y:S04]  /*1cde0*/  LDL.LU R16, [R1+0x170] ;  /* 0x0001700001107983 */ /* 0x000f280000300800 */
[----:B------:R-:W4:Y:S04]  /*1cdf0*/  LDL.LU R17, [R1+0x174] ;  /* 0x0001740001117983 */ /* 0x000f280000300800 */
[----:B-1----:R-:W4:Y:S04]  /*1ce00*/  LDL.LU R18, [R1+0x178] ;  /* 0x0001780001127983 */ /* 0x002f280000300800 */
[----:B------:R-:W4:Y:S04]  /*1ce10*/  LDL.LU R19, [R1+0x17c] ;  /* 0x00017c0001137983 */ /* 0x000f280000300800 */
[----:B------:R-:W-:Y:S04]  /*1ce20*/  STL.64 [R1+0x330], R24 ;  /* 0x0003301801007387 */ /* 0x000fe80000100a00 */
[----:B------:R1:W-:Y:S02]  /*1ce30*/  STL.64 [R1+0x338], R26 ;  /* 0x0003381a01007387 */ /* 0x0003e40000100a00 */
[----:B-1----:R-:W-:-:S02]  /*1ce40*/  IMAD.MOV.U32 R27, RZ, RZ, R14 ;  /* 0x000000ffff1b7224 */ /* 0x002fc400078e000e */
[----:B------:R-:W-:Y:S02]  /*1ce50*/  IMAD.MOV.U32 R26, RZ, RZ, R15 ;  /* 0x000000ffff1a7224 */ /* 0x000fe400078e000f */
[----:B------:R-:W3:Y:S04]  /*1ce60*/  LDL.LU.64 R14, [R1+0x5438] ;  /* 0x00543800010e7983 */ /* 0x000ee80000300a00 */
[----:B------:R-:W2:Y:S01]  /*1ce70*/  LDL.LU.64 R12, [R1+0x5430] ;  /* 0x00543000010c7983 */ /* 0x000ea20000300a00 */
[C---:B---3--:R-:W-:Y:S11]  /*1ce80*/  HMMA.1688.F32.TF32 R8, R4.reuse, R14, R8 ;  /* 0x0000000e0408723c */ /* 0x048ff60000081008 */
[----:B------:R-:W-:Y:S11]  /*1ce90*/  @!UPT UIADD3 URZ, URZ, URZ, URZ ;  /* 0x0000003f3f3ff290 */ /* 0x000ff6000fffe03f */
[----:B------:R-:W-:Y:S01]  /*1cea0*/  @!UPT UIADD3 URZ, URZ, URZ, URZ ;  /* 0x0000003f3f3ff290 */ /* 0x000fe2000fffe03f */
[----:B------:R-:W-:Y:S04]  /*1ceb0*/  STL.64 [R1+0x7e0], R8 ;  /* 0x0007e00801007387 */ /* 0x000fe80000100a00 */
[----:B------:R1:W-:Y:S04]  /*1cec0*/  STL.64 [R1+0x7e8], R10 ;  /* 0x0007e80a01007387 */ /* 0x0003e80000100a00 */
[----:B-1----:R-:W2:Y:S04]  /*1ced0*/  LDL.LU.64 R10, [R1+0x5428] ;  /* 0x00542800010a7983 */ /* 0x002ea80000300a00 */
[----:B------:R1:W-:Y:S01]  /*1cee0*/  STL.64 [R1+0x52d8], R14 ;  /* 0x0052d80e01007387 */ /* 0x0003e20000100a00 */
[----:B--2---:R-:W-:Y:S01]  /*1cef0*/  HMMA.1688.F32.TF32 R20, R4, R10, R20 ;  /* 0x0000000a0414723c */ /* 0x004fe20000081014 */
[----:B-1----:R-:W-:-:S02]  /*1cf00*/  IMAD.MOV.U32 R15, RZ, RZ, R10 ;  /* 0x000000ffff0f7224 */ /* 0x002fc400078e000a */
[----:B------:R-:W-:Y:S11]  /*1cf10*/  IMAD.MOV.U32 R14, RZ, RZ, R11 ;  /* 0x000000ffff0e7224 */ /* 0x000ff600078e000b */
[----:B------:R-:W-:Y:S09]  /*1cf20*/  @!UPT UIADD3 URZ, URZ, URZ, URZ ;  /* 0x0000003f3f3ff290 */ /* 0x000ff2000fffe03f */
[----:B------:R-:W-:Y:S04]  /*1cf30*/  STL.64 [R1+0xb40], R20 ;  /* 0x000b401401007387 */ /* 0x000fe80000100a00 */
[----:B------:R1:W-:Y:S04]  /*1cf40*/  STL.64 [R1+0xb48], R22 ;  /* 0x000b481601007387 */ /* 0x0003e80000100a00 */
[----:B-1----:R-:W2:Y:S04]  /*1cf50*/  LDL.LU.64 R22, [R1+0x5420] ;  /* 0x0054200001167983 */ /* 0x002ea80000300a00 */
[----:B------:R-:W2:Y:S04]  /*1cf60*/  LDL.LU.64 R20, [R1+0x5418] ;  /* 0x0054180001147983 */ /* 0x000ea80000300a00 */
[----:B------:R-:W2:Y:S04]  /*1cf70*/  LDL.LU.64 R10, [R1+0x5410] ;  /* 0x00541000010a7983 */ /* 0x000ea80000300a00 */
[----:B------:R-:W-:Y:S04]  /*1cf80*/  STL.64 [R1+0x5388], R14 ;  /* 0x0053880e01007387 */ /* 0x000fe80000100a00 */
[----:B------:R1:W-:Y:S04]  /*1cf90*/  STL.64 [R1+0x5380], R12 ;  /* 0x0053800c01007387 */ /* 0x0003e80000100a00 */
[----:B-1----:R-:W3:Y:S04]  /*1cfa0*/  LDL.LU R12, [R1+0x140] ;  /* 0x00014000010c7983 */ /* 0x002ee80000300800 */
[----:B------:R-:W3:Y:S04]  /*1cfb0*/  LDL.LU R13, [R1+0x144] ;  /* 0x00014400010d7983 */ /* 0x000ee80000300800 */
[----:B------:R-:W3:Y:S04]  /*1cfc0*/  LDL.LU R14, [R1+0x148] ;  /* 0x00014800010e7983 */ /* 0x000ee80000300800 */
[----:B------:R-:W3:Y:S01]  /*1cfd0*/  LDL.LU R15, [R1+0x14c] ;  /* 0x00014c00010f7983 */ /* 0x000ee20000300800 */
[----:B--2---:R-:W-:Y:S01]  /*1cfe0*/  HMMA.1688.F32.TF32 R20, R4, R10, R20 ;  /* 0x0000000a0414723c */ /* 0x004fe20000081014 */
[----:B------:R-:W-:-:S02]  /*1cff0*/  IMAD.MOV.U32 R28, RZ, RZ, R10 ;  /* 0x000000ffff1c7224 */ /* 0x000fc400078e000a */
[----:B------:R-:W-:Y:S01]  /*1d000*/  IMAD.MOV.U32 R29, RZ, RZ, R11 ;  /* 0x000000ffff1d7224 */ /* 0x000fe200078e000b */
[----:B---3--:R-:W-:Y:S04]  /*1d010*/  STL.64 [R1+0x53a0], R14 ;  /* 0x0053a00e01007387 */ /* 0x008fe80000100a00 */
[----:B------:R1:W-:Y:S04]  /*1d020*/  STL.64 [R1+0x5398], R12 ;  /* 0x0053980c01007387 */ /* 0x0003e80000100a00 */
[----:B-1----:R-:W2:Y:S04]  /*1d030*/  LDL.LU R12, [R1+0x150] ;  /* 0x00015000010c7983 */ /* 0x002ea80000300800 */
[----:B------:R-:W2:Y:S04]  /*1d040*/  LDL.LU R13, [R1+0x154] ;  /* 0x00015400010d7983 */ /* 0x000ea80000300800 */
[----:B------:R-:W2:Y:S04]  /*1d050*/  LDL.LU R14, [R1+0x158] ;  /* 0x00015800010e7983 */ /* 0x000ea80000300800 */
[----:B------:R-:W2:Y:S04]  /*1d060*/  LDL.LU R15, [R1+0x15c] ;  /* 0x00015c00010f7983 */ /* 0x000ea80000300800 */
[----:B------:R-:W-:Y:S04]  /*1d070*/  STL.64 [R1+0xb30], R20 ;  /* 0x000b301401007387 */ /* 0x000fe80000100a00 */
[----:B------:R1:W-:Y:S04]  /*1d080*/  STL.64 [R1+0xb38], R22 ;  /* 0x000b381601007387 */ /* 0x0003e80000100a00 */
[----:B-1----:R-:W3:Y:S04]  /*1d090*/  LDL.LU.64 R22, [R1+0x5408] ;  /* 0x0054080001167983 */ /* 0x002ee80000300a00 */
[----:B------:R-:W3:Y:S04]  /*1d0a0*/  LDL.LU.64 R20, [R1+0x5400] ;  /* 0x0054000001147983 */ /* 0x000ee80000300a00 */
        /* <DEDUP_REMOVED lines=10> */
[----:B---3--:R-:W-:Y:S01]  /*1d150*/  HMMA.1688.F32.TF32 R8, R4, R22, R8 ;  /* 0x000000160408723c */ /* 0x008fe20000081008 */
[----:B------:R-:W-:Y:S11]  /*1d160*/  IMAD.MOV.U32 R0, RZ, RZ, R23 ;  /* 0x000000ffff007224 */ /* 0x000ff600078e0017 */
[----:B------:R-:W-:Y:S11]  /*1d170*/  @!UPT UIADD3 URZ, URZ, URZ, URZ ;  /* 0x0000003f3f3ff290 */ /* 0x000ff6000fffe03f */
[----:B------:R1:W-:Y:S04]  /*1d180*/  STL.64 [R1+0xb10], R8 ;  /* 0x000b100801007387 */ /* 0x0003e80000100a00 */
[----:B------:R3:W-:Y:S01]  /*1d190*/  STL.64 [R1+0xb18], R10 ;  /* 0x000b180a01007387 */ /* 0x0007e20000100a00 */
[----:B-1----:R-:W-:-:S03]  /*1d1a0*/  IMAD.MOV.U32 R9, RZ, RZ, R22 ;  /* 0x000000ffff097224 */ /* 0x002fc600078e0016 */
[----:B---3--:R-:W3:Y:S04]  /*1d1b0*/  LDL.LU R10, [R1+0x53d8] ;  /* 0x0053d800010a7983 */ /* 0x008ee80000300800 */
[----:B------:R-:W4:Y:S02]  /*1d1c0*/  LDL.LU.64 R22, [R1+0x53d0] ;  /* 0x0053d00001167983 */ /* 0x000f240000300a00 */
[C---:B----4-:R-:W-:Y:S01]  /*1d1d0*/  HMMA.1688.F32.TF32 R16, R4.reuse, R22, R16 ;  /* 0x000000160410723c */ /* 0x050fe20000081010 */
[----:B------:R-:W-:Y:S02]  /*1d1e0*/  IMAD.MOV.U32 R11, RZ, RZ, R22 ;  /* 0x000000ffff0b7224 */ /* 0x000fe400078e0016 */
        /* <DEDUP_REMOVED lines=11> */
[----:B------:R4:W-:Y:S01]  /*1d2a0*/  STL.64 [R1+0xaf8], R22 ;  /* 0x000af81601007387 */ /* 0x0009e20000100a00 */
[----:B-1----:R-:W-:Y:S02]  /*1d2b0*/  IMAD.MOV.U32 R21, RZ, RZ, R18 ;  /* 0x000000ffff157224 */ /* 0x002fe400078e0012 */
[----:B------:R-:W-:Y:S01]  /*1d2c0*/  IMAD.MOV.U32 R20, RZ, RZ, R19 ;  /* 0x000000ffff147224 */ /* 0x000fe200078e0013 */
[----:B----4-:R-:W4:Y:S04]  /*1d2d0*/  LDL.LU.64 R22, [R1+0x53b0] ;  /* 0x0053b00001167983 */ /* 0x010f280000300a00 */
        /* <DEDUP_REMOVED lines=18> */
[----:B------:R-:W4:Y:S04]  /*1d400*/  LDL.LU R16, [R1+0x130] ;  /* 0x0001300001107983 */ /* 0x000f280000300800 */
[----:B------:R-:W4:Y:S04]  /*1d410*/  LDL.LU R17, [R1+0x134] ;  /* 0x0001340001117983 */ /* 0x000f280000300800 */
[----:B-1----:R-:W4:Y:S04]  /*1d420*/  LDL.LU R18, [R1+0x138] ;  /* 0x0001380001127983 */ /* 0x002f280000300800 */
[----:B------:R-:W4:Y:S02]  /*1d430*/  LDL.LU R19, [R1+0x13c] ;  /* 0x00013c0001137983 */ /* 0x000f240000300800 */
[----:B----4-:R-:W-:Y:S11]  /*1d440*/  HMMA.1688.F32.TF32 R16, R4, R22, R16 ;  /* 0x000000160410723c */ /* 0x010ff60000081010 */
[----:B------:R-:W-:Y:S11]  /*1d450*/  @!UPT UIADD3 URZ, URZ, URZ, URZ ;  /* 0x0000003f3f3ff290 */ /* 0x000ff6000fffe03f */
[----:B------:R-:W-:Y:S01]  /*1d460*/  @!UPT UIADD3 URZ, URZ, URZ, URZ ;  /* 0x0000003f3f3ff290 */ /* 0x000fe2000fffe03f */
[----:B------:R1:W-:Y:S04]  /*1d470*/  STL.64 [R1+0xac0], R16 ;  /* 0x000ac01001007387 */ /* 0x0003e80000100a00 */
[----:B------:R4:W-:Y:S04]  /*1d480*/  STL.64 [R1+0xac8], R18 ;  /* 0x000ac81201007387 */ /* 0x0009e80000100a00 */
[----:B-1----:R-:W2:Y:S04]  /*1d490*/  LDL.LU R16, [R1+0x3e0] ;  /* 0x0003e00001107983 */ /* 0x002ea80000300800 */
[----:B------:R-:W2:Y:S04]  /*1d4a0*/  LDL.LU R17, [R1+0x3e4] ;  /* 0x0003e40001117983 */ /* 0x000ea80000300800 */
[----:B----4-:R-:W4:Y:S04]  /*1d4b0*/  LDL.LU R18, [R1+0x3e8] ;  /* 0x0003e80001127983 */ /* 0x010f280000300800 */
[----:B------:R-:W4:Y:S04]  /*1d4c0*/  LDL.LU R19, [R1+0x3ec] ;  /* 0x0003ec0001137983 */ /* 0x000f280000300800 */
[----:B----4-:R1:W-:Y:S04]  /*1d4d0*/  STL.64 [R1+0x5240], R18 ;  /* 0x0052401201007387 */ /* 0x0103e80000100a00 */
[----:B--2---:R-:W-:Y:S01]  /*1d4e0*/  STL.64 [R1+0x5238], R16 ;  /* 0x0052381001007387 */ /* 0x004fe20000100a00 */
[----:B-1----:R-:W-:-:S02]  /*1d4f0*/  IMAD.MOV.U32 R18, RZ, RZ, R21 ;  /* 0x000000ffff127224 */ /* 0x002fc400078e0015 */
[----:B------:R-:W-:-:S05]  /*1d500*/  IMAD.MOV.U32 R19, RZ, RZ, R20 ;  /* 0x000000ffff137224 */ /* 0x000fca00078e0014 */
[----:B------:R-:W-:Y:S04]  /*1d510*/  STL.64 [R1+0x5258], R18 ;  /* 0x0052581201007387 */ /* 0x000fe80000100a00 */
[----:B------:R1:W-:Y:S04]  /*1d520*/  STL.64 [R1+0x5228], R22 ;  /* 0x0052281601007387 */ /* 0x0003e80000100a00 */
[----:B------:R-:W2:Y:S04]  /*1d530*/  LDL.LU R20, [R1+0x3d0] ;  /* 0x0003d00001147983 */ /* 0x000ea80000300800 */
[----:B------:R-:W2:Y:S04]  /*1d540*/  LDL.LU R21, [R1+0x3d4] ;  /* 0x0003d40001157983 */ /* 0x000ea80000300800 */
[----:B-1----:R-:W4:Y:S04]  /*1d550*/  LDL.LU R22, [R1+0x3d8] ;  /* 0x0003d80001167983 */ /* 0x002f280000300800 */
[----:B------:R-:W4:Y:S01]  /*1d560*/  LDL.LU R23, [R1+0x3dc] ;  /* 0x0003dc0001177983 */ /* 0x000f220000300800 */
[----:B------:R-:W-:-:S02]  /*1d570*/  IMAD.MOV.U32 R18, RZ, RZ, R11 ;  /* 0x000000ffff127224 */ /* 0x000fc400078e000b */
[----:B------:R-:W-:Y:S01]  /*1d580*/  IMAD.MOV.U32 R19, RZ, RZ, R8 ;  /* 0x000000ffff137224 */ /* 0x000fe200078e0008 */
[----:B------:R-:W2:Y:S04]  /*1d590*/  LDL.LU R11, [R1+0x5378] ;  /* 0x00537800010b7983 */ /* 0x000ea80000300800 */
[----:B------:R-:W3:Y:S04]  /*1d5a0*/  LDL.LU R8, [R1+0x5374] ;  /* 0x0053740001087983 */ /* 0x000ee80000300800 */
[----:B------:R1:W-:Y:S02]  /*1d5b0*/  STL.64 [R1+0x5270], R18 ;  /* 0x0052701201007387 */ /* 0x0003e40000100a00 */
[----:B-1----:R-:W-:-:S02]  /*1d5c0*/  IMAD.MOV.U32 R18, RZ, RZ, R9 ;  /* 0x000000ffff127224 */ /* 0x002fc400078e0009 */
[----:B------:R-:W-:Y:S01]  /*1d5d0*/  IMAD.MOV.U32 R19, RZ, RZ, R0 ;  /* 0x000000ffff137224 */ /* 0x000fe200078e0000 */
[----:B------:R-:W3:Y:S04]  /*1d5e0*/  LDL.LU R9, [R1+0x5370] ;  /* 0x0053700001097983 */ /* 0x000ee80000300800 */
[----:B------:R-:W3:Y:S04]  /*1d5f0*/  LDL.LU R0, [R1+0x536c] ;  /* 0x00536c0001007983 */ /* 0x000ee80000300800 */
[----:B------:R-:W-:Y:S04]  /*1d600*/  STL.64 [R1+0x5288], R18 ;  /* 0x0052881201007387 */ /* 0x000fe80000100a00 */
[----:B----4-:R-:W-:Y:S04]  /*1d610*/  STL.64 [R1+0x5250], R22 ;  /* 0x0052501601007387 */ /* 0x010fe80000100a00 */
[----:B--2---:R1:W-:Y:S04]  /*1d620*/  STL.64 [R1+0x5248], R20 ;  /* 0x0052481401007387 */ /* 0x0043e80000100a00 */
[----:B-1----:R-:W2:Y:S04]  /*1d630*/  LDL.LU R20, [R1+0x3f0] ;  /* 0x0003f00001147983 */ /* 0x002ea80000300800 */
[----:B------:R-:W2:Y:S04]  /*1d640*/  LDL.LU R21, [R1+0x3f4] ;  /* 0x0003f40001157983 */ /* 0x000ea80000300800 */
[----:B------:R-:W4:Y:S04]  /*1d650*/  LDL.LU R22, [R1+0x3f8] ;  /* 0x0003f80001167983 */ /* 0x000f280000300800 */
[----:B------:R-:W4:Y:S01]  /*1d660*/  LDL.LU R23, [R1+0x3fc] ;  /* 0x0003fc0001177983 */ /* 0x000f220000300800 */
[----:B------:R-:W-:-:S02]  /*1d670*/  IMAD.MOV.U32 R18, RZ, RZ, R2 ;  /* 0x000000ffff127224 */ /* 0x000fc400078e0002 */
[----:B------:R-:W-:Y:S01]  /*1d680*/  IMAD.MOV.U32 R19, RZ, RZ, R25 ;  /* 0x000000ffff137224 */ /* 0x000fe200078e0019 */
[----:B------:R-:W2:Y:S04]  /*1d690*/  LDL.LU R2, [R1+0x5368] ;  /* 0x0053680001027983 */ /* 0x000ea80000300800 */
        /* <DEDUP_REMOVED lines=11> */
[----:B------:R1:W-:Y:S02]  /*1d750*/  STL.64 [R1+0x52b8], R18 ;  /* 0x0052b81201007387 */ /* 0x0003e40000100a00 */
[----:B-1----:R-:W-:Y:S02]  /*1d760*/  IMAD.MOV.U32 R18, RZ, RZ, R15 ;  /* 0x000000ffff127224 */ /* 0x002fe400078e000f */
[----:B------:R-:W-:Y:S01]  /*1d770*/  IMAD.MOV.U32 R19, RZ, RZ, R14 ;  /* 0x000000ffff137224 */ /* 0x000fe200078e000e */
[----:B----4-:R-:W-:Y:S04]  /*1d780*/  STL.64 [R1+0x5280], R22 ;  /* 0x0052801601007387 */ /* 0x010fe80000100a00 */
[----:B--2---:R1:W-:Y:S04]  /*1d790*/  STL.64 [R1+0x5278], R20 ;  /* 0x0052781401007387 */ /* 0x0043e80000100a00 */
[----:B-1----:R-:W2:Y:S04]  /*1d7a0*/  LDL.LU R20, [R1+0x410] ;  /* 0x0004100001147983 */ /* 0x002ea80000300800 */
[----:B------:R-:W2:Y:S04]  /*1d7b0*/  LDL.LU R21, [R1+0x414] ;  /* 0x0004140001157983 */ /* 0x000ea80000300800 */
[----:B------:R-:W4:Y:S04]  /*1d7c0*/  LDL.LU R22, [R1+0x418] ;  /* 0x0004180001167983 */ /* 0x000f280000300800 */
[----:B------:R-:W4:Y:S04]  /*1d7d0*/  LDL.LU R23, [R1+0x41c] ;  /* 0x00041c0001177983 */ /* 0x000f280000300800 */
        /* <DEDUP_REMOVED lines=17> */
[----:B------:R-:W-:Y:S04]  /*1d8f0*/  STL.64 [R1+0x52f8], R16 ;  /* 0x0052f81001007387 */ /* 0x000fe80000100a00 */
[----:B------:R1:W-:Y:S04]  /*1d900*/  STL.64 [R1+0x5308], R14 ;  /* 0x0053080e01007387 */ /* 0x0003e80000100a00 */
[----:B------:R-:W2:Y:S04]  /*1d910*/  LDL.LU R12, [R1+0x4c0] ;  /* 0x0004c000010c7983 */ /* 0x000ea80000300800 */
[----:B------:R-:W2:Y:S04]  /*1d920*/  LDL.LU R13, [R1+0x4c4] ;  /* 0x0004c400010d7983 */ /* 0x000ea80000300800 */
[----:B-1----:R-:W3:Y:S04]  /*1d930*/  LDL.LU R14, [R1+0x4c8] ;  /* 0x0004c800010e7983 */ /* 0x002ee80000300800 */
[----:B------:R-:W3:Y:S01]  /*1d940*/  LDL.LU R15, [R1+0x4cc] ;  /* 0x0004cc00010f7983 */ /* 0x000ee20000300800 */
[----:B------:R-:W-:-:S02]  /*1d950*/  IMAD.MOV.U32 R26, RZ, RZ, R11 ;  /* 0x000000ffff1a7224 */ /* 0x000fc400078e000b */
[----:B------:R-:W-:Y:S01]  /*1d960*/  IMAD.MOV.U32 R27, RZ, RZ, R10 ;  /* 0x000000ffff1b7224 */ /* 0x000fe200078e000a */
[----:B---3--:R-:W-:Y:S04]  /*1d970*/  STL.64 [R1+0x5320], R14 ;  /* 0x0053200e01007387 */ /* 0x008fe80000100a00 */
[----:B--2---:R1:W-:Y:S04]  /*1d980*/  STL.64 [R1+0x5318], R12 ;  /* 0x0053180c01007387 */ /* 0x0043e80000100a00 */
[----:B------:R2:W-:Y:S04]  /*1d990*/  STL.64 [R1+0x5328], R26 ;  /* 0x0053281a01007387 */ /* 0x0005e80000100a00 */
[----:B-1----:R-:W3:Y:S04]  /*1d9a0*/  LDL.LU R12, [R1+0x4d0] ;  /* 0x0004d000010c7983 */ /* 0x002ee80000300800 */
[----:B------:R-:W3:Y:S04]  /*1d9b0*/  LDL.LU R13, [R1+0x4d4] ;  /* 0x0004d400010d7983 */ /* 0x000ee80000300800 */
[----:B------:R-:W3:Y:S04]  /*1d9c0*/  LDL.LU R14, [R1+0x4d8] ;  /* 0x0004d800010e7983 */ /* 0x000ee80000300800 */
[----:B------:R-:W3:Y:S01]  /*1d9d0*/  LDL.LU R15, [R1+0x4dc] ;  /* 0x0004dc00010f7983 */ /* 0x000ee20000300800 */
[----:B--2---:R-:W-:-:S02]  /*1d9e0*/  IMAD.MOV.U32 R26, RZ, RZ, R9 ;  /* 0x000000ffff1a7224 */ /* 0x004fc400078e0009 */
[----:B------:R-:W-:Y:S02]  /*1d9f0*/  IMAD.MOV.U32 R27, RZ, RZ, R8 ;  /* 0x000000ffff1b7224 */ /* 0x000fe400078e0008 */
[----:B------:R-:W-:Y:S01]  /*1da00*/  IMAD.MOV.U32 R11, RZ, RZ, R25 ;  /* 0x000000ffff0b7224 */ /* 0x000fe200078e0019 */
[----:B---3--:R-:W-:Y:S04]  /*1da10*/  STL.64 [R1+0x5338], R14 ;  /* 0x0053380e01007387 */ /* 0x008fe80000100a00 */
[----:B------:R-:W-:Y:S04]  /*1da20*/  STL.64 [R1+0x5330], R12 ;  /* 0x0053300c01007387 */ /* 0x000fe80000100a00 */
[----:B------:R-:W-:Y:S04]  /*1da30*/  STL.64 [R1+0x5358], R26 ;  /* 0x0053581a01007387 */ /* 0x000fe80000100a00 */
[----:B------:R1:W-:Y:S04]  /*1da40*/  STL [R1+0x5350], R24 ;  /* 0x0053501801007387 */ /* 0x0003e80000100800 */
[----:B-1----:R-:W2:Y:S04]  /*1da50*/  LDL.LU R24, [R1] ;  /* 0x0000000001187983 */ /* 0x002ea80000300800 */
[----:B------:R-:W2:Y:S04]  /*1da60*/  LDL.LU R25, [R1+0x4] ;  /* 0x0000040001197983 */ /* 0x000ea80000300800 */
[----:B------:R-:W2:Y:S04]  /*1da70*/  LDL.LU R26, [R1+0x8] ;  /* 0x00000800011a7983 */ /* 0x000ea80000300800 */
[----:B------:R-:W2:Y:S04]  /*1da80*/  LDL.LU R27, [R1+0xc] ;  /* 0x00000c00011b7983 */ /* 0x000ea80000300800 */
[----:B------:R-:W3:Y:S04]  /*1da90*/  LDL.LU R12, [R1+0x4a0] ;  /* 0x0004a000010c7983 */ /* 0x000ee80000300800 */
[----:B------:R-:W3:Y:S04]  /*1daa0*/  LDL.LU R13, [R1+0x4a4] ;  /* 0x0004a400010d7983 */ /* 0x000ee80000300800 */
[----:B------:R-:W3:Y:S04]  /*1dab0*/  LDL.LU R14, [R1+0x4a8] ;  /* 0x0004a800010e7983 */ /* 0x000ee80000300800 */
[----:B------:R-:W3:Y:S04]  /*1dac0*/  LDL.LU R15, [R1+0x4ac] ;  /* 0x0004ac00010f7983 */ /* 0x000ee80000300800 */
[----:B------:R-:W2:Y:S04]  /*1dad0*/  LDL.LU R16, [R1+0x4b0] ;  /* 0x0004b00001107983 */ /* 0x000ea80000300800 */
[----:B------:R-:W2:Y:S04]  /*1dae0*/  LDL.LU R17, [R1+0x4b4] ;  /* 0x0004b40001117983 */ /* 0x000ea80000300800 */
[----:B------:R-:W2:Y:S04]  /*1daf0*/  LDL.LU R18, [R1+0x4b8] ;  /* 0x0004b80001127983 */ /* 0x000ea80000300800 */
[----:B------:R-:W2:Y:S04]  /*1db00*/  LDL.LU R19, [R1+0x4bc] ;  /* 0x0004bc0001137983 */ /* 0x000ea80000300800 */
[----:B----4-:R-:W-:Y:S04]  /*1db10*/  STL.64 [R1+0x5298], R22 ;  /* 0x0052981601007387 */ /* 0x010fe80000100a00 */
[----:B------:R1:W-:Y:S04]  /*1db20*/  STL.64 [R1+0x5290], R20 ;  /* 0x0052901401007387 */ /* 0x0003e80000100a00 */
[----:B-1----:R-:W4:Y:S04]  /*1db30*/  LDL.LU R20, [R1+0x420] ;  /* 0x0004200001147983 */ /* 0x002f280000300800 */
[----:B------:R-:W4:Y:S04]  /*1db40*/  LDL.LU R21, [R1+0x424] ;  /* 0x0004240001157983 */ /* 0x000f280000300800 */
[----:B------:R-:W2:Y:S04]  /*1db50*/  LDL.LU R22, [R1+0x428] ;  /* 0x0004280001167983 */ /* 0x000ea80000300800 */
[----:B------:R-:W2:Y:S04]  /*1db60*/  LDL.LU R23, [R1+0x42c] ;  /* 0x00042c0001177983 */ /* 0x000ea80000300800 */
[----:B--2---:R-:W-:Y:S04]  /*1db70*/  STL.64 [R1+0x52b0], R22 ;  /* 0x0052b01601007387 */ /* 0x004fe80000100a00 */
[----:B----4-:R1:W-:Y:S04]  /*1db80*/  STL.64 [R1+0x52a8], R20 ;  /* 0x0052a81401007387 */ /* 0x0103e80000100a00 */
[----:B-1----:R-:W2:Y:S04]  /*1db90*/  LDL.LU R20, [R1+0x430] ;  /* 0x0004300001147983 */ /* 0x002ea80000300800 */
[----:B------:R-:W2:Y:S04]  /*1dba0*/  LDL.LU R21, [R1+0x434] ;  /* 0x0004340001157983 */ /* 0x000ea80000300800 */
[----:B------:R-:W4:Y:S04]  /*1dbb0*/  LDL.LU R22, [R1+0x438] ;  /* 0x0004380001167983 */ /* 0x000f280000300800 */
[----:B------:R-:W4:Y:S01]  /*1dbc0*/  LDL.LU R23, [R1+0x43c] ;  /* 0x00043c0001177983 */ /* 0x000f220000300800 */
[----:B------:R-:W-:-:S07]  /*1dbd0*/  IMAD.MOV.U32 R10, RZ, RZ, R28 ;  /* 0x000000ffff0a7224 */ /* 0x000fce00078e001c */
[----:B------:R-:W-:Y:S01]  /*1dbe0*/  HMMA.1688.F32.TF32 R4, R4, R10, R24 ;  /* 0x0000000a0404723c */ /* 0x000fe20000081018 */
[----:B----4-:R-:W-:Y:S04]  /*1dbf0*/  STL.64 [R1+0x52c8], R22 ;  /* 0x0052c81601007387 */ /* 0x010fe80000100a00 */
[----:B--2---:R1:W-:Y:S04]  /*1dc00*/  STL.64 [R1+0x52c0], R20 ;  /* 0x0052c01401007387 */ /* 0x0043e80000100a00 */
[----:B-1----:R-:W2:Y:S04]  /*1dc10*/  LDL.LU R20, [R1+0x440] ;  /* 0x0004400001147983 */ /* 0x002ea80000300800 */
[----:B------:R-:W2:Y:S04]  /*1dc20*/  LDL.LU R21, [R1+0x444] ;  /* 0x0004440001157983 */ /* 0x000ea80000300800 */
[----:B------:R-:W2:Y:S04]  /*1dc30*/  LDL.LU R22, [R1+0x448] ;  /* 0x0004480001167983 */ /* 0x000ea80000300800 */
[----:B------:R-:W2:Y:S04]  /*1dc40*/  LDL.LU R23, [R1+0x44c] ;  /* 0x00044c0001177983 */ /* 0x000ea80000300800 */
[----:B------:R-:W3:Y:S04]  /*1dc50*/  LDL.LU.64 R26, [R1+0x5358] ;  /* 0x00535800011a7983 */ /* 0x000ee80000300a00 */
[----:B------:R-:W4:Y:S04]  /*1dc60*/  LDL.LU R24, [R1+0x5350] ;  /* 0x0053500001187983 */ /* 0x000f280000300800 */
[----:B------:R-:W3:Y:S04]  /*1dc70*/  LDL.LU.64 R10, [R1+0x5348] ;  /* 0x00534800010a7983 */ /* 0x000ee80000300a00 */
[----:B------:R-:W3:Y:S04]  /*1dc80*/  LDL.LU.64 R8, [R1+0x5340] ;  /* 0x0053400001087983 */ /* 0x000ee80000300a00 */
[----:B------:R-:W-:Y:S04]  /*1dc90*/  STL.64 [R1+0xaa0], R4 ;  /* 0x000aa00401007387 */ /* 0x000fe80000100a00 */
[----:B------:R-:W-:Y:S04]  /*1dca0*/  STL.64 [R1+0xaa8], R6 ;  /* 0x000aa80601007387 */ /* 0x000fe80000100a00 */
[----:B------:R-:W-:Y:S04]  /*1dcb0*/  LDS R6, [R2+0x6400] ;  /* 0x0064000002067984 */ /* 0x000fe80000000800 */
[----:B------:R-:W1:Y:S04]  /*1dcc0*/  LDS R7, [R0+0x6400] ;  /* 0x0064000000077984 */ /* 0x000e680000000800 */
[----:B------:R-:W-:Y:S04]  /*1dcd0*/  LDS R4, [R2+0x4400] ;  /* 0x0044000002047984 */ /* 0x000fe80000000800 */
[----:B------:R-:W1:Y:S04]  /*1dce0*/  LDS R5, [R0+0x4400] ;  /* 0x0044000000057984 */ /* 0x000e680000000800 */
[----:B-1----:R4:W-:Y:S04]  /*1dcf0*/  STL.64 [R1+0x5220], R6 ;  /* 0x0052200601007387 */ /* 0x0029e80000100a00 */
[----:B------:R-:W-:Y:S01]  /*1dd00*/  STL.64 [R1+0x5218], R4 ;  /* 0x0052180401007387 */ /* 0x000fe20000100a00 */
[----:B----4-:R-:W-:-:S02]  /*1dd10*/  IMAD.MOV.U32 R6, RZ, RZ, R24 ;  /* 0x000000ffff067224 */ /* 0x010fc400078e0018 */
[C---:B---3--:R-:W-:Y:S01]  /*1dd20*/  HMMA.1688.F32.TF32 R24, R8.reuse, R26, R12 ;  /* 0x0000001a0818723c */ /* 0x048fe2000008100c */
[----:B------:R-:W3:Y:S04]  /*1dd30*/  LDL.LU.64 R14, [R1+0x5338] ;  /* 0x00533800010e7983 */ /* 0x000ee80000300a00 */
[----:B------:R-:W3:Y:S11]  /*1dd40*/  LDL.LU.64 R12, [R1+0x5330] ;  /* 0x00533000010c7983 */ /* 0x000ef60000300a00 */
[----:B------:R-:W-:Y:S07]  /*1dd50*/  @!UPT UIADD3 URZ, URZ, URZ, URZ ;  /* 0x0000003f3f3ff290 */ /* 0x000fee000fffe03f */
        /* <DEDUP_REMOVED lines=35> */
[----:B-1----:R-:W2:Y:S04]  /*1df90*/  LDL.LU.64 R18, [R1+0x52d0] ;  /* 0x0052d00001127983 */ /* 0x002ea80000300a00 */
[----:B------:R1:W-:Y:S04]  /*1dfa0*/  STL.64 [R1+0x51d0], R14 ;  /* 0x0051d00e01007387 */ /* 0x0003e80000100a00 */
[----:B------:R-:W3:Y:S04]  /*1dfb0*/  LDL.LU R12, [R1+0x3c0] ;  /* 0x0003c000010c7983 */ /* 0x000ee80000300800 */
[----:B------:R-:W3:Y:S04]  /*1dfc0*/  LDL.LU R13, [R1+0x3c4] ;  /* 0x0003c400010d7983 */ /* 0x000ee80000300800 */
[----:B-1----:R-:W3:Y:S04]  /*1dfd0*/  LDL.LU R14, [R1+0x3c8] ;  /* 0x0003c800010e7983 */ /* 0x002ee80000300800 */
[----:B------:R-:W3:Y:S01]  /*1dfe0*/  LDL.LU R15, [R1+0x3cc] ;  /* 0x0003cc00010f7983 */ /* 0x000ee20000300800 */
[C---:B--2---:R-:W-:Y:S03]  /*1dff0*/  HMMA.1688.F32.TF32 R16, R8.reuse, R18, R20 ;  /* 0x000000120810723c */ /* 0x044fe60000081014 */
[----:B------:R-:W2:Y:S04]  /*1e000*/  LDL.LU.64 R22, [R1+0x52c8] ;  /* 0x0052c80001167983 */ /* 0x000ea80000300a00 */
[----:B------:R-:W2:Y:S11]  /*1e010*/  LDL.LU.64 R20, [R1+0x52c0] ;  /* 0x0052c00001147983 */ /* 0x000eb60000300a00 */
[----:B------:R-:W-:Y:S05]  /*1e020*/  @!UPT UIADD3 URZ, URZ, URZ, URZ ;  /* 0x0000003f3f3ff290 */ /* 0x000fea000fffe03f */
[----:B------:R-:W-:Y:S04]  /*1e030*/  STL.64 [R1+0xa80], R16 ;  /* 0x000a801001007387 */ /* 0x000fe80000100a00 */
        /* <DEDUP_REMOVED lines=30> */
[----:B--2---:R-:W-:Y:S02]  /*1e220*/  HMMA.1688.F32.TF32 R16, R8, R18, R20 ;  /* 0x000000120810723c */ /* 0x004fe40000081014 */
[----:B------:R-:W2:Y:S04]  /*1e230*/  LDL.LU.64 R22, [R1+0x5250] ;  /* 0x0052500001167983 */ /* 0x000ea80000300a00 */
[----:B------:R-:W2:Y:S11]  /*1e240*/  LDL.LU.64 R20, [R1+0x5248] ;  /* 0x0052480001147983 */ /* 0x000eb60000300a00 */
[----:B------:R-:W-:Y:S06]  /*1e250*/  @!UPT UIADD3 URZ, URZ, URZ, URZ ;  /* 0x0000003f3f3ff290 */ /* 0x000fec000fffe03f */
[----:B------:R-:W-:Y:S04]  /*1e260*/  STL.64 [R1+0xa30], R16 ;  /* 0x000a301001007387 */ /* 0x000fe80000100a00 */
[----:B------:R1:W-:Y:S04]  /*1e270*/  STL.64 [R1+0xa38], R18 ;  /* 0x000a381201007387 */ /* 0x0003e80000100a00 */
[----:B-1----:R-:W4:Y:S04]  /*1e280*/  LDL.LU.64 R18, [R1+0x5240] ;  /* 0x0052400001127983 */ /* 0x002f280000300a00 */
[----:B------:R-:W4:Y:S01]  /*1e290*/  LDL.LU.64 R16, [R1+0x5238] ;  /* 0x0052380001107983 */ /* 0x000f220000300a00 */
[----:B------:R-:W-:-:S07]  /*1e2a0*/  IMAD.MOV.U32 R7, RZ, RZ, R3 ;  /* 0x000000ffff077224 */ /* 0x000fce00078e0003 */
[C---:B----4-:R-:W-:Y:S01]  /*1e2b0*/  HMMA.1688.F32.TF32 R4, R8.reuse, R6, R16 ;  /* 0x000000060804723c */ /* 0x050fe20000081010 */
[----:B------:R-:W2:Y:S11]  /*1e2c0*/  LDL.LU.64 R18, [R1+0x5230] ;  /* 0x0052300001127983 */ /* 0x000eb60000300a00 */
[----:B------:R-:W-:Y:S11]  /*1e2d0*/  @!UPT UIADD3 URZ, URZ, URZ, URZ ;  /* 0x0000003f3f3ff290 */ /* 0x000ff6000fffe03f */
[----:B------:R1:W-:Y:S04]  /*1e2e0*/  STL.64 [R1+0xa20], R4 ;  /* 0x000a200401007387 */ /* 0x0003e80000100a00 */
[----:B------:R4:W-:Y:S04]  /*1e2f0*/  STL.64 [R1+0xa28], R6 ;  /* 0x000a280601007387 */ /* 0x0009e80000100a00 */
[----:B-1----:R-:W3:Y:S04]  /*1e300*/  LDL.LU R4, [R1+0x360] ;  /* 0x0003600001047983 */ /* 0x002ee80000300800 */
[----:B------:R-:W3:Y:S04]  /*1e310*/  LDL.LU R5, [R1+0x364] ;  /* 0x0003640001057983 */ /* 0x000ee80000300800 */
[----:B----4-:R-:W4:Y:S04]  /*1e320*/  LDL.LU R6, [R1+0x368] ;  /* 0x0003680001067983 */ /* 0x010f280000300800 */
[----:B------:R-:W4:Y:S01]  /*1e330*/  LDL.LU R7, [R1+0x36c] ;  /* 0x00036c0001077983 */ /* 0x000f220000300800 */
[C---:B--2---:R-:W-:Y:S11]  /*1e340*/  HMMA.1688.F32.TF32 R20, R8.reuse, R18, R20 ;  /* 0x000000120814723c */ /* 0x044ff60000081014 */
[----:B------:R-:W-:Y:S11]  /*1e350*/  @!UPT UIADD3 URZ, URZ, URZ, URZ ;  /* 0x0000003f3f3ff290 */ /* 0x000ff6000fffe03f */
[----:B------:R-:W-:Y:S01]  /*1e360*/  @!UPT UIADD3 URZ, URZ, URZ, URZ ;  /* 0x0000003f3f3ff290 */ /* 0x000fe2000fffe03f */
[----:B------:R-:W-:Y:S04]  /*1e370*/  STL.64 [R1+0xa10], R20 ;  /* 0x000a101401007387 */ /* 0x000fe80000100a00 */
[----:B------:R1:W-:Y:S04]  /*1e380*/  STL.64 [R1+0xa18], R22 ;  /* 0x000a181601007387 */ /* 0x0003e80000100a00 */
[----:B-1----:R-:W3:Y:S04]  /*1e390*/  LDL.LU.64 R22, [R1+0x5228] ;  /* 0x0052280001167983 */ /* 0x002ee80000300a00 */
[----:B------:R1:W-:Y:S04]  /*1e3a0*/  STL.64 [R1+0x51d8], R18 ;  /* 0x0051d81201007387 */ /* 0x0003e80000100a00 */
[----:B------:R-:W2:Y:S01]  /*1e3b0*/  LDL.LU R16, [R1+0x5a0] ;  /* 0x0005a00001107983 */ /* 0x000ea20000300800 */
[C---:B---3--:R-:W-:Y:S11]  /*1e3c0*/  HMMA.1688.F32.TF32 R12, R8.reuse, R22, R12 ;  /* 0x00000016080c723c */ /* 0x048ff6000008100c */
[----:B------:R-:W-:Y:S11]  /*1e3d0*/  @!UPT UIADD3 URZ, URZ, URZ, URZ ;  /* 0x0000003f3f3ff290 */ /* 0x000ff6000fffe03f */
[----:B------:R-:W-:Y:S01]  /*1e3e0*/  @!UPT UIADD3 URZ, URZ, URZ, URZ ;  /* 0x0000003f3f3ff290 */ /* 0x000fe2000fffe03f */
[----:B------:R-:W-:Y:S04]  /*1e3f0*/  STL.64 [R1+0xa00], R12 ;  /* 0x000a000c01007387 */ /* 0x000fe80000100a00 */
[----:B------:R-:W-:Y:S04]  /*1e400*/  STL.64 [R1+0xa08], R14 ;  /* 0x000a080e01007387 */ /* 0x000fe80000100a00 */
[----:B------:R-:W2:Y:S04]  /*1e410*/  LDL.LU R17, [R1+0x5a4] ;  /* 0x0005a40001117983 */ /* 0x000ea80000300800 */
[----:B-1----:R-:W3:Y:S04]  /*1e420*/  LDL.LU R18, [R1+0x5a8] ;  /* 0x0005a80001127983 */ /* 0x002ee80000300800 */
[----:B------:R-:W3:Y:S04]  /*1e430*/  LDL.LU R19, [R1+0x5ac] ;  /* 0x0005ac0001137983 */ /* 0x000ee80000300800 */
[----:B---3--:R-:W-:Y:S04]  /*1e440*/  STL.64 [R1+0x51e8], R18 ;  /* 0x0051e81201007387 */ /* 0x008fe80000100a00 */
[----:B--2---:R1:W-:Y:S04]  /*1e450*/  STL.64 [R1+0x51e0], R16 ;  /* 0x0051e01001007387 */ /* 0x0043e80000100a00 */
[----:B-1----:R-:W2:Y:S04]  /*1e460*/  LDL.LU R16, [R1+0x5b0] ;  /* 0x0005b00001107983 */ /* 0x002ea80000300800 */
[----:B------:R-:W2:Y:S04]  /*1e470*/  LDL.LU R17, [R1+0x5b4] ;  /* 0x0005b40001117983 */ /* 0x000ea80000300800 */
[----:B------:R-:W3:Y:S04]  /*1e480*/  LDL.LU R18, [R1+0x5b8] ;  /* 0x0005b80001127983 */ /* 0x000ee80000300800 */
        /* <DEDUP_REMOVED lines=11> */
[----:B------:R-:W2:Y:S04]  /*1e540*/  LDL.LU R18, [R1+0x598] ;  /* 0x0005980001127983 */ /* 0x000ea80000300800 */
[----:B------:R-:W2:Y:S04]  /*1e550*/  LDL.LU R19, [R1+0x59c] ;  /* 0x00059c0001137983 */ /* 0x000ea80000300800 */
[----:B------:R-:W3:Y:S04]  /*1e560*/  LDL.64 R14, [R1+0x28] ;  /* 0x00002800010e7983 */ /* 0x000ee80000100a00 */
[----:B---3--:R1:W-:Y:S04]  /*1e570*/  STL.64 [R1+0x5200], R14 ;  /* 0x0052000e01007387 */ /* 0x0083e80000100a00 */
[----:B-1----:R-:W3:Y:S04]  /*1e580*/  LDL.64 R14, [R1+0x48] ;  /* 0x00004800010e7983 */ /* 0x002ee80000100a00 */
[----:B------:R1:W-:Y:S04]  /*1e590*/  STL.64 [R1+0x5148], R22 ;  /* 0x0051481601007387 */ /* 0x0003e80000100a00 */
[----:B-1----:R-:W4:Y:S02]  /*1e5a0*/  LDL.64 R22, [R1+0x68] ;  /* 0x0000680001167983 */ /* 0x002f240000100a00 */
[----:B----4-:R-:W-:Y:S02]  /*1e5b0*/  HMMA.1688.F32.TF32 R8, R8, R22, R4 ;  /* 0x000000160808723c */ /* 0x010fe40000081004 */
[----:B------:R-:W2:Y:S04]  /*1e5c0*/  LDL.LU.64 R6, [R1+0x5220] ;  /* 0x0052200001067983 */ /* 0x000ea80000300a00 */
[----:B------:R-:W2:Y:S11]  /*1e5d0*/  LDL.LU.64 R4, [R1+0x5218] ;  /* 0x0052180001047983 */ /* 0x000eb60000300a00 */
[----:B------:R-:W-:Y:S06]  /*1e5e0*/  @!UPT UIADD3 URZ, URZ, URZ, URZ ;  /* 0x0000003f3f3ff290 */ /* 0x000fec000fffe03f */
[----:B------:R-:W-:Y:S04]  /*1e5f0*/  STL.64 [R1+0x9e0], R8 ;  /* 0x0009e00801007387 */ /* 0x000fe80000100a00 */
[----:B------:R-:W-:Y:S04]  /*1e600*/  STL.64 [R1+0x9e8], R10 ;  /* 0x0009e80a01007387 */ /* 0x000fe80000100a00 */
[----:B------:R-:W-:Y:S04]  /*1e610*/  LDS R10, [R2+0x6500] ;  /* 0x00650000020a7984 */ /* 0x000fe80000000800 */
[----:B------:R-:W1:Y:S04]  /*1e620*/  LDS R11, [R0+0x6500] ;  /* 0x00650000000b7984 */ /* 0x000e680000000800 */
[----:B------:R-:W-:Y:S04]  /*1e630*/  LDS R8, [R2+0x4500] ;  /* 0x0045000002087984 */ /* 0x000fe80000000800 */
[----:B------:R-:W4:Y:S01]  /*1e640*/  LDS R9, [R0+0x4500] ;  /* 0x0045000000097984 */ /* 0x000f220000000800 */
[----:B------:R-:W-:-:S02]  /*1e650*/  IMAD.MOV.U32 R24, RZ, RZ, R23 ;  /* 0x000000ffff187224 */ /* 0x000fc400078e0017 */
[----:B------:R-:W-:Y:S01]  /*1e660*/  IMAD.MOV.U32 R25, RZ, RZ, R22 ;  /* 0x000000ffff197224 */ /* 0x000fe200078e0016 */
[----:B------:R-:W2:Y:S04]  /*1e670*/  LDL.LU R20, [R1+0x5d0] ;  /* 0x0005d00001147983 */ /* 0x000ea80000300800 */
[----:B------:R-:W2:Y:S04]  /*1e680*/  LDL.LU R21, [R1+0x5d4] ;  /* 0x0005d40001157983 */ /* 0x000ea80000300800 */
[----:B------:R-:W2:Y:S04]  /*1e690*/  LDL.LU R22, [R1+0x5d8] ;  /* 0x0005d80001167983 */ /* 0x000ea80000300800 */
[----:B------:R-:W2:Y:S04]  /*1e6a0*/  LDL.LU R23, [R1+0x5dc] ;  /* 0x0005dc0001177983 */ /* 0x000ea80000300800 */
[----:B------:R-:W-:Y:S04]  /*1e6b0*/  STL [R1+0x5100], R24 ;  /* 0x0051001801007387 */ /* 0x000fe80000100800 */
[----:B------:R-:W-:Y:S04]  /*1e6c0*/  STL [R1+0x50f8], R25 ;  /* 0x0050f81901007387 */ /* 0x000fe80000100800 */
[----:B------:R-:W-:Y:S04]  /*1e6d0*/  STL [R1+0x5104], R2 ;  /* 0x0051040201007387 */ /* 0x000fe80000100800 */
[----:B------:R-:W-:Y:S04]  /*1e6e0*/  STL [R1+0x5108], R0 ;  /* 0x0051080001007387 */ /* 0x000fe80000100800 */
[----:B-1----:R1:W-:Y:S04]  /*1e6f0*/  STL.64 [R1+0x50d0], R10 ;  /* 0x0050d00a01007387 */ /* 0x0023e80000100a00 */
[----:B----4-:R-:W-:Y:S04]  /*1e700*/  STL.64 [R1+0x50c8], R8 ;  /* 0x0050c80801007387 */ /* 0x010fe80000100a00 */
[----:B-1----:R-:W2:Y:S02]  /*1e710*/  LDL.64 R10, [R1+0x58] ;  /* 0x00005800010a7983 */ /* 0x002ea40000100a00 */
[----:B--2---:R-:W-:Y:S11]  /*1e720*/  HMMA.1688.F32.TF32 R16, R4, R10, R16 ;  /* 0x0000000a0410723c */ /* 0x004ff60000081010 */
[----:B------:R-:W-:Y:S11]  /*1e730*/  @!UPT UIADD3 URZ, URZ, URZ, URZ ;  /* 0x0000003f3f3ff290 */ /* 0x000ff6000fffe03f */
[----:B------:R-:W-:Y:S01]  /*1e740*/  @!UPT UIADD3 URZ, URZ, URZ, URZ ;  /* 0x0000003f3f3ff290 */ /* 0x000fe2000fffe03f */
[----:B------:R-:W-:Y:S04]  /*1e750*/  STL.64 [R1+0x1c0], R16 ;  /* 0x0001c01001007387 */ /* 0x000fe80000100a00 */
[----:B------:R1:W-:Y:S04]  /*1e760*/  STL.64 [R1+0x1c8], R18 ;  /* 0x0001c81201007387 */ /* 0x0003e80000100a00 */
[----:B-1----:R-:W2:Y:S04]  /*1e770*/  LDL.LU.64 R18, [R1+0x5210] ;  /* 0x0052100001127983 */ /* 0x002ea80000300a00 */
[----:B------:R-:W2:Y:S01]  /*1e780*/  LDL.LU.64 R16, [R1+0x5208] ;  /* 0x0052080001107983 */ /* 0x000ea20000300a00 */
[----:B------:R-:W-:-:S02]  /*1e790*/  IMAD.MOV.U32 R3, RZ, RZ, R11 ;  /* 0x000000ffff037224 */ /* 0x000fc400078e000b */
[----:B------:R-:W-:Y:S02]  /*1e7a0*/  IMAD.MOV.U32 R28, RZ, RZ, R10 ;  /* 0x000000ffff1c7224 */ /* 0x000fe400078e000a */
[----:B---3--:R-:W-:Y:S01]  /*1e7b0*/  IMAD.MOV.U32 R9, RZ, RZ, R14 ;  /* 0x000000ffff097224 */ /* 0x008fe200078e000e */
[----:B------:R-:W-:Y:S01]  /*1e7c0*/  STL [R1+0x5110], R3 ;  /* 0x0051100301007387 */ /* 0x000fe20000100800 */
[----:B------:R-:W-:-:S03]  /*1e7d0*/  IMAD.MOV.U32 R8, RZ, RZ, R15 ;  /* 0x000000ffff087224 */ /* 0x000fc600078e000f */
[----:B------:R-:W-:Y:S01]  /*1e7e0*/  STL [R1+0x510c], R28 ;  /* 0x00510c1c01007387 */ /* 0x000fe20000100800 */
[----:B--2---:R-:W-:Y:S03]  /*1e7f0*/  HMMA.1688.F32.TF32 R16, R4, R14, R16 ;  /* 0x0000000e0410723c */ /* 0x004fe60000081010 */
[----:B------:R-:W2:Y:S11]  /*1e800*/  LDL.LU.64 R14, [R1+0x5200] ;  /* 0x00520000010e7983 */ /* 0x000eb60000300a00 */
[----:B------:R-:W-:Y:S09]  /*1e810*/  @!UPT UIADD3 URZ, URZ, URZ, URZ ;  /* 0x0000003f3f3ff290 */ /* 0x000ff2000fffe03f */
[----:B------:R-:W-:Y:S01]  /*1e820*/  STL.64 [R1+0x1b0], R16 ;  /* 0x0001b01001007387 */ /* 0x000fe20000100a00 */
[----:B------:R-:W-:-:S03]  /*1e830*/  IMAD.MOV.U32 R29, RZ, RZ, R19 ;  /* 0x000000ffff1d7224 */ /* 0x000fc600078e0013 */
[----:B------:R1:W-:Y:S04]  /*1e840*/  STL [R1+0x1b8], R18 ;  /* 0x0001b81201007387 */ /* 0x0003e80000100800 */
[----:B-1----:R-:W3:Y:S04]  /*1e850*/  LDL.LU.64 R18, [R1+0x51f8] ;  /* 0x0051f80001127983 */ /* 0x002ee80000300a00 */
[----:B------:R-:W3:Y:S04]  /*1e860*/  LDL.LU.64 R16, [R1+0x51f0] ;  /* 0x0051f00001107983 */ /* 0x000ee80000300a00 */
[----:B------:R-:W-:Y:S04]  /*1e870*/  STL [R1+0x5114], R9 ;  /* 0x0051140901007387 */ /* 0x000fe80000100800 */
[----:B------:R-:W-:Y:S01]  /*1e880*/  STL [R1+0x4c84], R29 ;  /* 0x004c841d01007387 */ /* 0x000fe20000100800 */
[----:B---3--:R-:W-:Y:S11]  /*1e890*/  HMMA.1688.F32.TF32 R16, R4, R26, R16 ;  /* 0x0000001a0410723c */ /* 0x008ff60000081010 */
[----:B------:R-:W-:Y:S11]  /*1e8a0*/  @!UPT UIADD3 URZ, URZ, URZ, URZ ;  /* 0x0000003f3f3ff290 */ /* 0x000ff6000fffe03f */
[----:B------:R-:W-:Y:S01]  /*1e8b0*/  @!UPT UIADD3 URZ, URZ, URZ, URZ ;  /* 0x0000003f3f3ff290 */ /* 0x000fe2000fffe03f */
[----:B------:R-:W-:Y:S04]  /*1e8c0*/  STL.64 [R1+0x280], R16 ;  /* 0x0002801001007387 */ /* 0x000fe80000100a00 */
[----:B------:R1:W-:Y:S04]  /*1e8d0*/  STL.64 [R1+0x288], R18 ;  /* 0x0002881201007387 */ /* 0x0003e80000100a00 */
[----:B-1----:R-:W3:Y:S04]  /*1e8e0*/  LDL.LU.64 R18, [R1+0x51e8] ;  /* 0x0051e80001127983 */ /* 0x002ee80000300a00 */
[----:B------:R-:W3:Y:S01]  /*1e8f0*/  LDL.LU.64 R16, [R1+0x51e0] ;  /* 0x0051e00001107983 */ /* 0x000ee20000300a00 */
[----:B--2---:R-:W-:-:S02]  /*1e900*/  IMAD.MOV.U32 R11, RZ, RZ, R14 ;  /* 0x000000ffff0b7224 */ /* 0x004fc400078e000e */
[----:B------:R-:W-:Y:S01]  /*1e910*/  IMAD.MOV.U32 R10, RZ, RZ, R15 ;  /* 0x000000ffff0a7224 */ /* 0x000fe200078e000f */
[----:B------:R1:W-:Y:S04]  /*1e920*/  STL.64 [R1+0x50a0], R26 ;  /* 0x0050a01a01007387 */ /* 0x0003e80000100a00 */
[----:B-1----:R-:W2:Y:S01]  /*1e930*/  LDL.64 R26, [R1+0x118] ;  /* 0x00011800011a7983 */ /* 0x002ea20000100a00 */
[----:B---3--:R-:W-:Y:S11]  /*1e940*/  HMMA.1688.F32.TF32 R16, R4, R14, R16 ;  /* 0x0000000e0410723c */ /* 0x008ff60000081010 */
[----:B------:R-:W-:Y:S11]  /*1e950*/  @!UPT UIADD3 URZ, URZ, URZ, URZ ;  /* 0x0000003f3f3ff290 */ /* 0x000ff6000fffe03f */
[----:B------:R-:W-:Y:S01]  /*1e960*/  @!UPT UIADD3 URZ, URZ, URZ, URZ ;  /* 0x0000003f3f3ff290 */ /* 0x000fe2000fffe03f */
[----:B------:R-:W-:Y:S04]  /*1e970*/  STL.64 [R1+0x270], R16 ;  /* 0x0002701001007387 */ /* 0x000fe80000100a00 */
[----:B------:R1:W-:Y:S04]  /*1e980*/  STL.64 [R1+0x278], R18 ;  /* 0x0002781201007387 */ /* 0x0003e80000100a00 */
[----:B-1----:R-:W3:Y:S04]  /*1e990*/  LDL.LU.64 R18, [R1+0x51d8] ;  /* 0x0051d80001127983 */ /* 0x002ee80000300a00 */
[----:B------:R-:W4:Y:S04]  /*1e9a0*/  LDL.LU.64 R14, [R1+0x51d0] ;  /* 0x0051d000010e7983 */ /* 0x000f280000300a00 */
[----:B------:R-:W-:Y:S04]  /*1e9b0*/  STL.64 [R1+0x5168], R10 ;  /* 0x0051680a01007387 */ /* 0x000fe80000100a00 */
[----:B------:R1:W-:Y:S04]  /*1e9c0*/  STL [R1+0x5160], R8 ;  /* 0x0051600801007387 */ /* 0x0003e80000100800 */
[----:B-1----:R-:W3:Y:S04]  /*1e9d0*/  LDL.LU R8, [R1+0x5e0] ;  /* 0x0005e00001087983 */ /* 0x002ee80000300800 */
[----:B------:R-:W3:Y:S04]  /*1e9e0*/  LDL.LU R9, [R1+0x5e4] ;  /* 0x0005e40001097983 */ /* 0x000ee80000300800 */
[----:B------:R-:W3:Y:S04]  /*1e9f0*/  LDL.LU R10, [R1+0x5e8] ;  /* 0x0005e800010a7983 */ /* 0x000ee80000300800 */
[----:B------:R-:W3:Y:S01]  /*1ea00*/  LDL.LU R11, [R1+0x5ec] ;  /* 0x0005ec00010b7983 */ /* 0x000ee20000300800 */
[----:B--2---:R-:W-:-:S02]  /*1ea10*/  IMAD.MOV.U32 R17, RZ, RZ, R26 ;  /* 0x000000ffff117224 */ /* 0x004fc400078e001a */
[----:B------:R-:W-:Y:S01]  /*1ea20*/  IMAD.MOV.U32 R16, RZ, RZ, R27 ;  /* 0x000000ffff107224 */ /* 0x000fe200078e001b */
[C---:B---3--:R-:W-:Y:S11]  /*1ea30*/  HMMA.1688.F32.TF32 R8, R4.reuse, R26, R8 ;  /* 0x0000001a0408723c */ /* 0x048ff60000081008 */
[----:B------:R-:W-:Y:S11]  /*1ea40*/  @!UPT UIADD3 URZ, URZ, URZ, URZ ;  /* 0x0000003f3f3ff290 */ /* 0x000ff6000fffe03f */
[----:B------:R-:W-:Y:S01]  /*1ea50*/  @!UPT UIADD3 URZ, URZ, URZ, URZ ;  /* 0x0000003f3f3ff290 */ /* 0x000fe2000fffe03f */
[----:B------:R-:W-:Y:S04]  /*1ea60*/  STL.64 [R1+0x260], R8 ;  /* 0x0002600801007387 */ /* 0x000fe80000100a00 */
[----:B------:R4:W-:Y:S02]  /*1ea70*/  STL.64 [R1+0x268], R10 ;  /* 0x0002680a01007387 */ /* 0x0009e40000100a00 */
[----:B----4-:R-:W-:Y:S01]  /*1ea80*/  HMMA.1688.F32.TF32 R8, R4, R14, R20 ;  /* 0x0000000e0408723c */ /* 0x010fe20000081014 */
[----:B------:R-:W-:Y:S01]  /*1ea90*/  IMAD.MOV.U32 R27, RZ, RZ, R14 ;  /* 0x000000ffff1b7224 */ /* 0x000fe200078e000e */
[----:B------:R-:W-:Y:S01]  /*1eaa0*/  STL.64 [R1+0x5140], R18 ;  /* 0x0051401201007387 */ /* 0x000fe20000100a00 */
[----:B------:R-:W-:-:S03]  /*1eab0*/  IMAD.MOV.U32 R26, RZ, RZ, R15 ;  /* 0x000000ffff1a7224 */ /* 0x000fc600078e000f */
[----:B------:R-:W-:Y:S11]  /*1eac0*/  STL.64 [R1+0x5138], R16 ;  /* 0x0051381001007387 */ /* 0x000ff60000100a00 */
[----:B------:R-:W-:Y:S06]  /*1ead0*/  @!UPT UIADD3 URZ, URZ, URZ, URZ ;  /* 0x0000003f3f3ff290 */ /* 0x000fec000fffe03f */
[----:B------:R-:W-:Y:S04]  /*1eae0*/  STL.64 [R1+0x300], R8 ;  /* 0x0003000801007387 */ /* 0x000fe80000100a00 */
[----:B------:R-:W-:Y:S04]  /*1eaf0*/  STL.64 [R1+0x308], R10 ;  /* 0x0003080a01007387 */ /* 0x000fe80000100a00 */
[----:B------:R1:W-:Y:S04]  /*1eb00*/  STL.64 [R1+0x51a0], R26 ;  /* 0x0051a01a01007387 */ /* 0x0003e80000100a00 */
[----:B------:R-:W2:Y:S04]  /*1eb10*/  LDL.LU R20, [R1+0x520] ;  /* 0x0005200001147983 */ /* 0x000ea80000300800 */
[----:B------:R-:W2:Y:S04]  /*1eb20*/  LDL.LU R21, [R1+0x524] ;  /* 0x0005240001157983 */ /* 0x000ea80000300800 */
[----:B------:R-:W3:Y:S04]  /*1eb30*/  LDL.LU R22, [R1+0x528] ;  /* 0x0005280001167983 */ /* 0x000ee80000300800 */
[----:B------:R-:W3:Y:S04]  /*1eb40*/  LDL.LU R23, [R1+0x52c] ;  /* 0x00052c0001177983 */ /* 0x000ee80000300800 */
[----:B-1----:R-:W4:Y:S04]  /*1eb50*/  LDL.64 R26, [R1+0xd8] ;  /* 0x0000d800011a7983 */ /* 0x002f280000100a00 */
[----:B----4-:R1:W-:Y:S04]  /*1eb60*/  STL.64 [R1+0x51b0], R26 ;  /* 0x0051b01a01007387 */ /* 0x0103e80000100a00 */
[----:B-1----:R-:W4:Y:S04]  /*1eb70*/  LDL.64 R26, [R1+0xe8] ;  /* 0x0000e800011a7983 */ /* 0x002f280000100a00 */
[----:B----4-:R1:W-:Y:S04]  /*1eb80*/  STL.64 [R1+0x51c8], R26 ;  /* 0x0051c81a01007387 */ /* 0x0103e80000100a00 */
[----:B------:R-:W4:Y:S04]  /*1eb90*/  LDL.LU R8, [R1+0x530] ;  /* 0x0005300001087983 */ /* 0x000f280000300800 */
[----:B------:R-:W4:Y:S04]  /*1eba0*/  LDL.LU R9, [R1+0x534] ;  /* 0x0005340001097983 */ /* 0x000f280000300800 */
[----:B------:R-:W2:Y:S04]  /*1ebb0*/  LDL.LU R10, [R1+0x538] ;  /* 0x00053800010a7983 */ /* 0x000ea80000300800 */
[----:B------:R-:W2:Y:S04]  /*1ebc0*/  LDL.LU R11, [R1+0x53c] ;  /* 0x00053c00010b7983 */ /* 0x000ea80000300800 */
[----:B------:R-:W3:Y:S04]  /*1ebd0*/  LDL.LU R12, [R1+0x580] ;  /* 0x00058000010c7983 */ /* 0x000ee80000300800 */
[----:B------:R-:W3:Y:S04]  /*1ebe0*/  LDL.LU R13, [R1+0x584] ;  /* 0x00058400010d7983 */ /* 0x000ee80000300800 */
[----:B------:R-:W3:Y:S04]  /*1ebf0*/  LDL.LU R14, [R1+0x588] ;  /* 0x00058800010e7983 */ /* 0x000ee80000300800 */
[----:B------:R-:W3:Y:S04]  /*1ec00*/  LDL.LU R15, [R1+0x58c] ;  /* 0x00058c00010f7983 */ /* 0x000ee80000300800 */
[----:B-1----:R-:W3:Y:S04]  /*1ec10*/  LDL.64 R26, [R1+0xf8] ;  /* 0x0000f800011a7983 */ /* 0x002ee80000100a00 */
[----:B--2---:R1:W-:Y:S04]  /*1ec20*/  STL.64 [R1+0x5178], R10 ;  /* 0x0051780a01007387 */ /* 0x0043e80000100a00 */
[----:B----4-:R-:W-:Y:S04]  /*1ec30*/  STL.64 [R1+0x5170], R8 ;  /* 0x0051700801007387 */ /* 0x010fe80000100a00 */
[----:B-1----:R-:W2:Y:S04]  /*1ec40*/  LDL.64 R10, [R1+0xb8] ;  /* 0x0000b800010a7983 */ /* 0x002ea80000100a00 */
[----:B--2---:R1:W-:Y:S04]  /*1ec50*/  STL.64 [R1+0x5188], R10 ;  /* 0x0051880a01007387 */ /* 0x0043e80000100a00 */
[----:B-1----:R-:W2:Y:S04]  /*1ec60*/  LDL.64 R10, [R1+0xc8] ;  /* 0x0000c800010a7983 */ /* 0x002ea80000100a00 */
[----:B--2---:R1:W-:Y:S04]  /*1ec70*/  STL.64 [R1+0x51a8], R10 ;  /* 0x0051a80a01007387 */ /* 0x0043e80000100a00 */
[----:B------:R-:W2:Y:S04]  /*1ec80*/  LDL.LU R8, [R1+0x560] ;  /* 0x0005600001087983 */ /* 0x000ea80000300800 */
[----:B------:R-:W2:Y:S04]  /*1ec90*/  LDL.LU R9, [R1+0x564] ;  /* 0x0005640001097983 */ /* 0x000ea80000300800 */
[----:B-1----:R-:W4:Y:S04]  /*1eca0*/  LDL.LU R10, [R1+0x568] ;  /* 0x00056800010a7983 */ /* 0x002f280000300800 */
[----:B------:R-:W4:Y:S04]  /*1ecb0*/  LDL.LU R11, [R1+0x56c] ;  /* 0x00056c00010b7983 */ /* 0x000f280000300800 */
[----:B----4-:R-:W-:Y:S04]  /*1ecc0*/  STL.64 [R1+0x51c0], R10 ;  /* 0x0051c00a01007387 */ /* 0x010fe80000100a00 */
[----:B--2---:R1:W-:Y:S04]  /*1ecd0*/  STL.64 [R1+0x51b8], R8 ;  /* 0x0051b80801007387 */ /* 0x0043e80000100a00 */
[----:B-1----:R-:W2:Y:S04]  /*1ece0*/  LDL.LU R8, [R1+0x570] ;  /* 0x0005700001087983 */ /* 0x002ea80000300800 */
[----:B------:R-:W2:Y:S04]  /*1ecf0*/  LDL.LU R9, [R1+0x574] ;  /* 0x0005740001097983 */ /* 0x000ea80000300800 */
[----:B------:R-:W2:Y:S04]  /*1ed00*/  LDL.LU R10, [R1+0x578] ;  /* 0x00057800010a7983 */ /* 0x000ea80000300800 */
[----:B------:R-:W2:Y:S04]  /*1ed10*/  LDL.LU R11, [R1+0x57c] ;  /* 0x00057c00010b7983 */ /* 0x000ea80000300800 */
[----:B---3--:R1:W-:Y:S04]  /*1ed20*/  STL.64 [R1+0x5158], R22 ;  /* 0x0051581601007387 */ /* 0x0083e80000100a00 */
[----:B------:R3:W-:Y:S04]  /*1ed30*/  STL.64 [R1+0x5150], R20 ;  /* 0x0051501401007387 */ /* 0x0007e80000100a00 */
[----:B-1----:R-:W4:Y:S01]  /*1ed40*/  LDL.64 R22, [R1+0xa8] ;  /* 0x0000a80001167983 */ /* 0x002f220000100a00 */
[----:B------:R-:W-:Y:S03]  /*1ed50*/  HMMA.1688.F32.TF32 R12, R4, R26, R12 ;  /* 0x0000001a040c723c */ /* 0x000fe6000008100c */
[----:B----4-:R1:W-:Y:S04]  /*1ed60*/  STL.64 [R1+0x5180], R22 ;  /* 0x0051801601007387 */ /* 0x0103e80000100a00 */
[----:B---3--:R-:W3:Y:S04]  /*1ed70*/  LDL.LU R20, [R1+0x540] ;  /* 0x0005400001147983 */ /* 0x008ee80000300800 */
[----:B------:R-:W3:Y:S04]  /*1ed80*/  LDL.LU R21, [R1+0x544] ;  /* 0x0005440001157983 */ /* 0x000ee80000300800 */
[----:B-1----:R-:W4:Y:S04]  /*1ed90*/  LDL.LU R22, [R1+0x548] ;  /* 0x0005480001167983 */ /* 0x002f280000300800 */
[----:B------:R-:W4:Y:S01]  /*1eda0*/  LDL.LU R23, [R1+0x54c] ;  /* 0x00054c0001177983 */ /* 0x000f220000300800 */
[----:B------:R-:W-:-:S03]  /*1edb0*/  IMAD.MOV.U32 R29, RZ, RZ, R27 ;  /* 0x000000ffff1d7224 */ /* 0x000fc600078e001b */
[----:B----4-:R-:W-:Y:S04]  /*1edc0*/  STL.64 [R1+0x5198], R22 ;  /* 0x0051981601007387 */ /* 0x010fe80000100a00 */
[----:B---3--:R1:W-:Y:S04]  /*1edd0*/  STL.64 [R1+0x5190], R20 ;  /* 0x0051901401007387 */ /* 0x0083e80000100a00 */
[----:B-1----:R-:W3:Y:S04]  /*1ede0*/  LDL.LU R20, [R1+0x550] ;  /* 0x0005500001147983 */ /* 0x002ee80000300800 */
[----:B------:R-:W3:Y:S04]  /*1edf0*/  LDL.LU R21, [R1+0x554] ;  /* 0x0005540001157983 */ /* 0x000ee80000300800 */
[----:B------:R-:W3:Y:S04]  /*1ee00*/  LDL.LU R22, [R1+0x558] ;  /* 0x0005580001167983 */ /* 0x000ee80000300800 */
[----:B------:R-:W3:Y:S04]  /*1ee10*/  LDL.LU R23, [R1+0x55c] ;  /* 0x00055c0001177983 */ /* 0x000ee80000300800 */
[----:B------:R-:W4:Y:S04]  /*1ee20*/  LDL.64 R18, [R1+0x98] ;  /* 0x0000980001127983 */ /* 0x000f280000100a00 */
[----:B------:R1:W-:Y:S04]  /*1ee30*/  STL.64 [R1+0x8b0], R12 ;  /* 0x0008b00c01007387 */ /* 0x0003e80000100a00 */
[----:B------:R2:W-:Y:S01]  /*1ee40*/  STL.64 [R1+0x8b8], R14 ;  /* 0x0008b80e01007387 */ /* 0x0005e20000100a00 */
[----:B-1----:R-:W-:-:S03]  /*1ee50*/  IMAD.MOV.U32 R12, RZ, RZ, R26 ;  /* 0x000000ffff0c7224 */ /* 0x002fc600078e001a */
[----:B------:R-:W2:Y:S02]  /*1ee60*/  LDL.LU.64 R26, [R1+0x51c8] ;  /* 0x0051c800011a7983 */ /* 0x000ea40000300a00 */
[C---:B--2---:R-:W-:Y:S01]  /*1ee70*/  HMMA.1688.F32.TF32 R8, R4.reuse, R26, R8 ;  /* 0x0000001a0408723c */ /* 0x044fe20000081008 */
[----:B------:R-:W-:Y:S02]  /*1ee80*/  IMAD.MOV.U32 R14, RZ, RZ, R26 ;  /* 0x000000ffff0e7224 */ /* 0x000fe400078e001a */
[----:B------:R-:W-:Y:S11]  /*1ee90*/  IMAD.MOV.U32 R13, RZ, RZ, R27 ;  /* 0x000000ffff0d7224 */ /* 0x000ff600078e001b */
[----:B------:R-:W-:Y:S09]  /*1eea0*/  @!UPT UIADD3 URZ, URZ, URZ, URZ ;  /* 0x0000003f3f3ff290 */ /* 0x000ff2000fffe03f */
[----:B------:R-:W-:Y:S04]  /*1eeb0*/  STL.64 [R1+0x890], R8 ;  /* 0x0008900801007387 */ /* 0x000fe80000100a00 */
        /* <DEDUP_REMOVED lines=10> */
[----:B-1----:R-:W3:Y:S04]  /*1ef60*/  LDL.LU.64 R10, [R1+0x51a8] ;  /* 0x0051a800010a7983 */ /* 0x002ee80000300a00 */
[----:B------:R-:W2:Y:S04]  /*1ef70*/  LDL.LU.64 R26, [R1+0x51a0] ;  /* 0x0051a000011a7983 */ /* 0x000ea80000300a00 */
[----:B------:R-:W-:Y:S04]  /*1ef80*/  STL.64 [R1+0x5120], R14 ;  /* 0x0051200e01007387 */ /* 0x000fe80000100a00 */
[----:B------:R1:W-:Y:S04]  /*1ef90*/  STL.64 [R1+0x5118], R12 ;  /* 0x0051180c01007387 */ /* 0x0003e80000100a00 */
[----:B-1----:R-:W2:Y:S04]  /*1efa0*/  LDL.LU R12, [R1+0x500] ;  /* 0x00050000010c7983 */ /* 0x002ea80000300800 */
[----:B------:R-:W2:Y:S04]  /*1efb0*/  LDL.LU R13, [R1+0x504] ;  /* 0x00050400010d7983 */ /* 0x000ea80000300800 */
[----:B------:R-:W2:Y:S04]  /*1efc0*/  LDL.LU R14, [R1+0x508] ;  /* 0x00050800010e7983 */ /* 0x000ea80000300800 */
[----:B------:R-:W2:Y:S01]  /*1efd0*/  LDL.LU R15, [R1+0x50c] ;  /* 0x00050c00010f7983 */ /* 0x000ea20000300800 */
[----:B---3--:R-:W-:Y:S01]  /*1efe0*/  HMMA.1688.F32.TF32 R20, R4, R10, R20 ;  /* 0x0000000a0414723c */ /* 0x008fe20000081014 */
        /* <DEDUP_REMOVED lines=28> */
[----:B---3--:R-:W3:Y:S04]  /*1f1b0*/  LDL.LU.64 R10, [R1+0x5168] ;  /* 0x00516800010a7983 */ /* 0x008ee80000300a00 */
[----:B------:R-:W2:Y:S04]  /*1f1c0*/  LDL.LU R8, [R1+0x5160] ;  /* 0x0051600001087983 */ /* 0x000ea80000300800 */
        /* <DEDUP_REMOVED lines=10> */
[----:B------:R-:W2:Y:S04]  /*1f270*/  LDL.LU.64 R18, [R1+0x5140] ;  /* 0x0051400001127983 */ /* 0x000ea80000300a00 */
[----:B------:R-:W3:Y:S01]  /*1f280*/  LDL.LU.64 R16, [R1+0x5138] ;  /* 0x0051380001107983 */ /* 0x000ee20000300a00 */
[----:B--2---:R-:W-:Y:S11]  /*1f290*/  HMMA.1688.F32.TF32 R12, R4, R18, R12 ;  /* 0x00000012040c723c */ /* 0x004ff6000008100c */
[----:B------:R-:W-:Y:S11]  /*1f2a0*/  @!UPT UIADD3 URZ, URZ, URZ, URZ ;  /* 0x0000003f3f3ff290 */ /* 0x000ff6000fffe03f */
[----:B------:R-:W-:Y:S01]  /*1f2b0*/  @!UPT UIADD3 URZ, URZ, URZ, URZ ;  /* 0x0000003f3f3ff290 */ /* 0x000fe2000fffe03f */
[----:B------:R-:W-:Y:S04]  /*1f2c0*/  STL.64 [R1+0x5e0], R12 ;  /* 0x0005e00c01007387 */ /* 0x000fe80000100a00 */
[----:B------:R1:W-:Y:S04]  /*1f2d0*/  STL.64 [R1+0x5e8], R14 ;  /* 0x0005e80e01007387 */ /* 0x0003e80000100a00 */
[----:B-1----:R-:W4:Y:S04]  /*1f2e0*/  LDL.LU.64 R14, [R1+0x5130] ;  /* 0x00513000010e7983 */ /* 0x002f280000300a00 */
[----:B------:R-:W4:Y:S04]  /*1f2f0*/  LDL.LU.64 R12, [R1+0x5128] ;  /* 0x00512800010c7983 */ /* 0x000f280000300a00 */
[----:B------:R1:W-:Y:S02]  /*1f300*/  STL.64 [R1+0x4fa8], R18 ;  /* 0x004fa81201007387 */ /* 0x0003e40000100a00 */
[----:B-1----:R-:W-:-:S02]  /*1f310*/  IMAD.MOV.U32 R18, RZ, RZ, R21 ;  /* 0x000000ffff127224 */ /* 0x002fc400078e0015 */
[----:B------:R-:W-:Y:S01]  /*1f320*/  IMAD.MOV.U32 R19, RZ, RZ, R20 ;  /* 0x000000ffff137224 */ /* 0x000fe200078e0014 */
[----:B----4-:R-:W-:Y:S11]  /*1f330*/  HMMA.1688.F32.TF32 R12, R4, R22, R12 ;  /* 0x00000016040c723c */ /* 0x010ff6000008100c */
        /* <DEDUP_REMOVED lines=8> */
[----:B------:R-:W2:Y:S04]  /*1f3c0*/  LDL.LU R20, [R1+0x600] ;  /* 0x0006000001147983 */ /* 0x000ea80000300800 */
[----:B------:R-:W2:Y:S04]  /*1f3d0*/  LDL.LU R21, [R1+0x604] ;  /* 0x0006040001157983 */ /* 0x000ea80000300800 */
[----:B-1----:R-:W2:Y:S04]  /*1f3e0*/  LDL.LU R22, [R1+0x608] ;  /* 0x0006080001167983 */ /* 0x002ea80000300800 */
[----:B------:R-:W2:Y:S01]  /*1f3f0*/  LDL.LU R23, [R1+0x60c] ;  /* 0x00060c0001177983 */ /* 0x000ea20000300800 */
[----:B------:R-:W-:-:S02]  /*1f400*/  IMAD.MOV.U32 R18, RZ, RZ, R9 ;  /* 0x000000ffff127224 */ /* 0x000fc400078e0009 */
[----:B------:R-:W-:Y:S01]  /*1f410*/  IMAD.MOV.U32 R19, RZ, RZ, R3 ;  /* 0x000000ffff137224 */ /* 0x000fe200078e0003 */
[----:B------:R-:W3:Y:S04]  /*1f420*/  LDL.LU R9, [R1+0x5114] ;  /* 0x0051140001097983 */ /* 0x000ee80000300800 */
[----:B------:R-:W3:Y:S04]  /*1f430*/  LDL.LU R3, [R1+0x5110] ;  /* 0x0051100001037983 */ /* 0x000ee80000300800 */
[----:B------:R-:W-:Y:S04]  /*1f440*/  STL.64 [R1+0x4fd8], R18 ;  /* 0x004fd81201007387 */ /* 0x000fe80000100a00 */
[----:B--2---:R-:W-:Y:S04]  /*1f450*/  STL.64 [R1+0x4fb8], R22 ;  /* 0x004fb81601007387 */ /* 0x004fe80000100a00 */
[----:B------:R1:W-:Y:S04]  /*1f460*/  STL.64 [R1+0x4fb0], R20 ;  /* 0x004fb01401007387 */ /* 0x0003e80000100a00 */
[----:B-1----:R-:W2:Y:S04]  /*1f470*/  LDL.LU R20, [R1+0x610] ;  /* 0x0006100001147983 */ /* 0x002ea80000300800 */
[----:B------:R-:W2:Y:S04]  /*1f480*/  LDL.LU R21, [R1+0x614] ;  /* 0x0006140001157983 */ /* 0x000ea80000300800 */
[----:B------:R-:W2:Y:S04]  /*1f490*/  LDL.LU R22, [R1+0x618] ;  /* 0x0006180001167983 */ /* 0x000ea80000300800 */
        /* <DEDUP_REMOVED lines=32> */
[----:B------:R-:W2:Y:S01]  /*1f6a0*/  LDL.LU R22, [R1+0x648] ;  /* 0x0006480001167983 */ /* 0x000ea20000300800 */
[----:B------:R-:W-:-:S02]  /*1f6b0*/  IMAD.MOV.U32 R18, RZ, RZ, R14 ;  /* 0x000000ffff127224 */ /* 0x000fc400078e000e */
[----:B----4-:R-:W-:Y:S02]  /*1f6c0*/  IMAD.MOV.U32 R19, RZ, RZ, R13 ;  /* 0x000000ffff137224 */ /* 0x010fe400078e000d */
[----:B---3--:R-:W-:Y:S02]  /*1f6d0*/  IMAD.MOV.U32 R23, RZ, RZ, R15 ;  /* 0x000000ffff177224 */ /* 0x008fe400078e000f */
[----:B------:R-:W3:Y:S04]  /*1f6e0*/  LDL.LU R15, [R1+0x50f4] ;  /* 0x0050f400010f7983 */ /* 0x000ee80000300800 */
[----:B------:R-:W4:Y:S04]  /*1f6f0*/  LDL.LU R14, [R1+0x50f0] ;  /* 0x0050f000010e7983 */ /* 0x000f280000300800 */
[----:B------:R-:W3:Y:S04]  /*1f700*/  LDL.LU R13, [R1+0x50ec] ;  /* 0x0050ec00010d7983 */ /* 0x000ee80000300800 */
[----:B------:R1:W-:Y:S02]  /*1f710*/  STL.64 [R1+0x5038], R18 ;  /* 0x0050381201007387 */ /* 0x0003e40000100a00 */
[----:B-1----:R-:W-:-:S02]  /*1f720*/  IMAD.MOV.U32 R18, RZ, RZ, R12 ;  /* 0x000000ffff127224 */ /* 0x002fc400078e000c */
[----:B------:R-:W-:Y:S01]  /*1f730*/  IMAD.MOV.U32 R19, RZ, RZ, R29 ;  /* 0x000000ffff137224 */ /* 0x000fe200078e001d */
        /* <DEDUP_REMOVED lines=9> */
[----:B------:R-:W-:-:S05]  /*1f7d0*/  IMAD.MOV.U32 R19, RZ, RZ, R26 ;  /* 0x000000ffff137224 */ /* 0x000fca00078e001a */
[----:B------:R1:W-:Y:S02]  /*1f7e0*/  STL.64 [R1+0x5068], R18 ;  /* 0x0050681201007387 */ /* 0x0003e40000100a00 */
[----:B-1----:R-:W-:Y:S02]  /*1f7f0*/  IMAD.MOV.U32 R18, RZ, RZ, R17 ;  /* 0x000000ffff127224 */ /* 0x002fe400078e0011 */
[----:B------:R-:W-:Y:S01]  /*1f800*/  IMAD.MOV.U32 R19, RZ, RZ, R16 ;  /* 0x000000ffff137224 */ /* 0x000fe200078e0010 */
[----:B--2---:R4:W-:Y:S04]  /*1f810*/  STL.64 [R1+0x5030], R22 ;  /* 0x0050301601007387 */ /* 0x0049e80000100a00 */
[----:B------:R1:W-:Y:S01]  /*1f820*/  STL.64 [R1+0x5028], R20 ;  /* 0x0050281401007387 */ /* 0x0003e20000100a00 */
[----:B----4-:R-:W-:-:S02]  /*1f830*/  IMAD.MOV.U32 R22, RZ, RZ, R14 ;  /* 0x000000ffff167224 */ /* 0x010fc400078e000e */
[----:B---3--:R-:W-:Y:S02]  /*1f840*/  IMAD.MOV.U32 R23, RZ, RZ, R15 ;  /* 0x000000ffff177224 */ /* 0x008fe400078e000f */
[----:B-1----:R-:W-:Y:S02]  /*1f850*/  IMAD.MOV.U32 R20, RZ, RZ, R12 ;  /* 0x000000ffff147224 */ /* 0x002fe400078e000c */
[----:B------:R-:W2:Y:S01]  /*1f860*/  LDL.LU R12, [R1+0x50e4] ;  /* 0x0050e400010c7983 */ /* 0x000ea20000300800 */
[----:B------:R-:W-:-:S03]  /*1f870*/  IMAD.MOV.U32 R21, RZ, RZ, R13 ;  /* 0x000000ffff157224 */ /* 0x000fc600078e000d */
[----:B------:R-:W2:Y:S04]  /*1f880*/  LDL.LU R13, [R1+0x50e0] ;  /* 0x0050e000010d7983 */ /* 0x000ea80000300800 */
[----:B------:R-:W2:Y:S04]  /*1f890*/  LDL.LU R14, [R1+0x50dc] ;  /* 0x0050dc00010e7983 */ /* 0x000ea80000300800 */
[----:B------:R-:W2:Y:S04]  /*1f8a0*/  LDL.LU R15, [R1+0x50d8] ;  /* 0x0050d800010f7983 */ /* 0x000ea80000300800 */
[----:B------:R1:W-:Y:S04]  /*1f8b0*/  STL.64 [R1+0x5080], R18 ;  /* 0x0050801201007387 */ /* 0x0003e80000100a00 */
[----:B------:R-:W-:Y:S04]  /*1f8c0*/  STL.64 [R1+0x5048], R22 ;  /* 0x0050481601007387 */ /* 0x000fe80000100a00 */
[----:B------:R3:W-:Y:S01]  /*1f8d0*/  STL.64 [R1+0x5040], R20 ;  /* 0x0050401401007387 */ /* 0x0007e20000100a00 */
[----:B-1----:R-:W-:-:S02]  /*1f8e0*/  IMAD.MOV.U32 R18, RZ, RZ, R11 ;  /* 0x000000ffff127224 */ /* 0x002fc400078e000b */
[----:B------:R-:W-:Y:S01]  /*1f8f0*/  IMAD.MOV.U32 R19, RZ, RZ, R10 ;  /* 0x000000ffff137224 */ /* 0x000fe200078e000a */
[----:B---3--:R-:W3:Y:S04]  /*1f900*/  LDL.LU R20, [R1+0x670] ;  /* 0x0006700001147983 */ /* 0x008ee80000300800 */
[----:B------:R-:W3:Y:S04]  /*1f910*/  LDL.LU R21, [R1+0x674] ;  /* 0x0006740001157983 */ /* 0x000ee80000300800 */
        /* <DEDUP_REMOVED lines=8> */
[----:B------:R-:W-:Y:S02]  /*1f9a0*/  IMAD.MOV.U32 R27, RZ, RZ, R8 ;  /* 0x000000ffff1b7224 */ /* 0x000fe400078e0008 */
[----:B------:R-:W-:Y:S02]  /*1f9b0*/  IMAD.MOV.U32 R11, RZ, RZ, R24 ;  /* 0x000000ffff0b7224 */ /* 0x000fe400078e0018 */
[----:B------:R-:W-:Y:S01]  /*1f9c0*/  IMAD.MOV.U32 R10, RZ, RZ, R25 ;  /* 0x000000ffff0a7224 */ /* 0x000fe200078e0019 */
[----:B--2---:R-:W-:Y:S04]  /*1f9d0*/  STL.64 [R1+0x50b0], R18 ;  /* 0x0050b01201007387 */ /* 0x004fe80000100a00 */
[----:B------:R-:W-:Y:S04]  /*1f9e0*/  STL.64 [R1+0x50a8], R16 ;  /* 0x0050a81001007387 */ /* 0x000fe80000100a00 */
[----:B------:R1:W-:Y:S04]  /*1f9f0*/  STL.64 [R1+0x50b8], R26 ;  /* 0x0050b81a01007387 */ /* 0x0003e80000100a00 */
[----:B------:R-:W2:Y:S04]  /*1fa00*/  LDL.LU R24, [R1+0x680] ;  /* 0x0006800001187983 */ /* 0x000ea80000300800 */
[----:B------:R-:W2:Y:S04]  /*1fa10*/  LDL.LU R25, [R1+0x684] ;  /* 0x0006840001197983 */ /* 0x000ea80000300800 */
[----:B-1----:R-:W2:Y:S04]  /*1fa20*/  LDL.LU R26, [R1+0x688] ;  /* 0x00068800011a7983 */ /* 0x002ea80000300800 */
[----:B------:R-:W2:Y:S04]  /*1fa30*/  LDL.LU R27, [R1+0x68c] ;  /* 0x00068c00011b7983 */ /* 0x000ea80000300800 */
[----:B------:R-:W2:Y:S04]  /*1fa40*/  LDL.LU R16, [R1+0x6d0] ;  /* 0x0006d00001107983 */ /* 0x000ea80000300800 */
[----:B------:R-:W2:Y:S04]  /*1fa50*/  LDL.LU R17, [R1+0x6d4] ;  /* 0x0006d40001117983 */ /* 0x000ea80000300800 */
[----:B------:R-:W2:Y:S04]  /*1fa60*/  LDL.LU R18, [R1+0x6d8] ;  /* 0x0006d80001127983 */ /* 0x000ea80000300800 */
[----:B------:R-:W2:Y:S04]  /*1fa70*/  LDL.LU R19, [R1+0x6dc] ;  /* 0x0006dc0001137983 */ /* 0x000ea80000300800 */
[----:B----4-:R-:W-:Y:S04]  /*1fa80*/  STL.64 [R1+0x5060], R22 ;  /* 0x0050601601007387 */ /* 0x010fe80000100a00 */
[----:B---3--:R1:W-:Y:S04]  /*1fa90*/  STL.64 [R1+0x5058], R20 ;  /* 0x0050581401007387 */ /* 0x0083e80000100a00 */
[----:B-1----:R-:W3:Y:S04]  /*1faa0*/  LDL.LU R20, [R1+0x690] ;  /* 0x0006900001147983 */ /* 0x002ee80000300800 */
[----:B------:R-:W3:Y:S04]  /*1fab0*/  LDL.LU R21, [R1+0x694] ;  /* 0x0006940001157983 */ /* 0x000ee80000300800 */
[----:B------:R-:W4:Y:S04]  /*1fac0*/  LDL.LU R22, [R1+0x698] ;  /* 0x0006980001167983 */ /* 0x000f280000300800 */
[----:B------:R-:W4:Y:S04]  /*1fad0*/  LDL.LU R23, [R1+0x69c] ;  /* 0x00069c0001177983 */ /* 0x000f280000300800 */
[----:B----4-:R-:W-:Y:S04]  /*1fae0*/  STL.64 [R1+0x5078], R22 ;  /* 0x0050781601007387 */ /* 0x010fe80000100a00 */
[----:B---3--:R1:W-:Y:S04]  /*1faf0*/  STL.64 [R1+0x5070], R20 ;  /* 0x0050701401007387 */ /* 0x0083e80000100a00 */
[----:B-1----:R-:W3:Y:S04]  /*1fb00*/  LDL.LU R20, [R1+0x6a0] ;  /* 0x0006a00001147983 */ /* 0x002ee80000300800 */
[----:B------:R-:W3:Y:S04]  /*1fb10*/  LDL.LU R21, [R1+0x6a4] ;  /* 0x0006a40001157983 */ /* 0x000ee80000300800 */
[----:B------:R-:W4:Y:S04]  /*1fb20*/  LDL.LU R22, [R1+0x6a8] ;  /* 0x0006a80001167983 */ /* 0x000f280000300800 */
[----:B------:R-:W4:Y:S01]  /*1fb30*/  LDL.LU R23, [R1+0x6ac] ;  /* 0x0006ac0001177983 */ /* 0x000f220000300800 */
[----:B------:R-:W-:Y:S03]  /*1fb40*/  HMMA.1688.F32.TF32 R12, R4, R10, R12 ;  /* 0x0000000a040c723c */ /* 0x000fe6000008100c */
[----:B----4-:R-:W-:Y:S04]  /*1fb50*/  STL.64 [R1+0x5090], R22 ;  /* 0x0050901601007387 */ /* 0x010fe80000100a00 */
[----:B---3--:R1:W-:Y:S04]  /*1fb60*/  STL.64 [R1+0x5088], R20 ;  /* 0x0050881401007387 */ /* 0x0083e80000100a00 */
[----:B-1----:R-:W3:Y:S04]  /*1fb70*/  LDL.LU R20, [R1+0x6b0] ;  /* 0x0006b00001147983 */ /* 0x002ee80000300800 */
[----:B------:R-:W3:Y:S04]  /*1fb80*/  LDL.LU R21, [R1+0x6b4] ;  /* 0x0006b40001157983 */ /* 0x000ee80000300800 */
[----:B------:R-:W3:Y:S04]  /*1fb90*/  LDL.LU R22, [R1+0x6b8] ;  /* 0x0006b80001167983 */ /* 0x000ee80000300800 */
[----:B------:R-:W3:Y:S04]  /*1fba0*/  LDL.LU R23, [R1+0x6bc] ;  /* 0x0006bc0001177983 */ /* 0x000ee80000300800 */
[----:B------:R-:W2:Y:S04]  /*1fbb0*/  LDL.LU.64 R10, [R1+0x50d0] ;  /* 0x0050d000010a7983 */ /* 0x000ea80000300a00 */
[----:B------:R-:W2:Y:S01]  /*1fbc0*/  LDL.LU.64 R8, [R1+0x50c8] ;  /* 0x0050c80001087983 */ /* 0x000ea20000300a00 */
[----:B------:R-:W-:-:S02]  /*1fbd0*/  IMAD.MOV.U32 R6, RZ, RZ, R28 ;  /* 0x000000ffff067224 */ /* 0x000fc400078e001c */
[----:B------:R-:W-:Y:S01]  /*1fbe0*/  IMAD.MOV.U32 R7, RZ, RZ, R3 ;  /* 0x000000ffff077224 */ /* 0x000fe200078e0003 */
[----:B------:R-:W4:Y:S04]  /*1fbf0*/  LDL.LU R28, [R1+0x50c4] ;  /* 0x0050c400011c7983 */ /* 0x000f280000300800 */
[----:B------:R-:W-:Y:S04]  /*1fc00*/  STL.64 [R1+0x5b0], R12 ;  /* 0x0005b00c01007387 */ /* 0x000fe80000100a00 */
[----:B------:R-:W-:Y:S04]  /*1fc10*/  STL.64 [R1+0x5b8], R14 ;  /* 0x0005b80e01007387 */ /* 0x000fe80000100a00 */
[----:B------:R-:W3:Y:S04]  /*1fc20*/  LDL.LU R3, [R1+0x50c0] ;  /* 0x0050c00001037983 */ /* 0x000ee80000300800 */
[----:B------:R-:W-:Y:S04]  /*1fc30*/  LDS R12, [R2+0x4600] ;  /* 0x00460000020c7984 */ /* 0x000fe80000000800 */
[----:B------:R-:W-:Y:S04]  /*1fc40*/  LDS R14, [R2+0x6600] ;  /* 0x00660000020e7984 */ /* 0x000fe80000000800 */
[----:B------:R-:W-:Y:S04]  /*1fc50*/  LDS R13, [R0+0x4600] ;  /* 0x00460000000d7984 */ /* 0x000fe80000000800 */
[----:B------:R-:W-:Y:S01]  /*1fc60*/  LDS R15, [R0+0x6600] ;  /* 0x00660000000f7984 */ /* 0x000fe20000000800 */
[C---:B--2---:R-:W-:Y:S03]  /*1fc70*/  HMMA.1688.F32.TF32 R4, R8.reuse, R6, R24 ;  /* 0x000000060804723c */ /* 0x044fe60000081018 */
[----:B------:R-:W2:Y:S11]  /*1fc80*/  LDL.LU.64 R26, [R1+0x50b8] ;  /* 0x0050b800011a7983 */ /* 0x000eb60000300a00 */
[----:B------:R-:W-:Y:S09]  /*1fc90*/  @!UPT UIADD3 URZ, URZ, URZ, URZ ;  /* 0x0000003f3f3ff290 */ /* 0x000ff2000fffe03f */
[----:B------:R-:W-:Y:S04]  /*1fca0*/  STL.64 [R1+0x1a0], R4 ;  /* 0x0001a00401007387 */ /* 0x000fe80000100a00 */
[----:B------:R-:W-:Y:S04]  /*1fcb0*/  STL.64 [R1+0x1a8], R6 ;  /* 0x0001a80601007387 */ /* 0x000fe80000100a00 */
[----:B------:R-:W-:Y:S04]  /*1fcc0*/  LDS R6, [R2+0x6700] ;  /* 0x0067000002067984 */ /* 0x000fe80000000800 */
[----:B------:R-:W1:Y:S04]  /*1fcd0*/  LDS R7, [R0+0x6700] ;  /* 0x0067000000077984 */ /* 0x000e680000000800 */
[----:B------:R-:W-:Y:S04]  /*1fce0*/  LDS R4, [R2+0x4700] ;  /* 0x0047000002047984 */ /* 0x000fe80000000800 */
[----:B------:R-:W3:Y:S04]  /*1fcf0*/  LDS R5, [R0+0x4700] ;  /* 0x0047000000057984 */ /* 0x000ee80000000800 */
[----:B-1----:R1:W-:Y:S04]  /*1fd00*/  STL.64 [R1+0x4ef0], R6 ;  /* 0x004ef00601007387 */ /* 0x0023e80000100a00 */
[----:B---3--:R-:W-:Y:S04]  /*1fd10*/  STL.64 [R1+0x4ee8], R4 ;  /* 0x004ee80401007387 */ /* 0x008fe80000100a00 */
[----:B-1----:R-:W3:Y:S01]  /*1fd20*/  LDL.LU.64 R6, [R1+0x68] ;  /* 0x0000680001067983 */ /* 0x002ee20000300a00 */
[C---:B--2---:R-:W-:Y:S03]  /*1fd30*/  HMMA.1688.F32.TF32 R24, R8.reuse, R26, R16 ;  /* 0x0000001a0818723c */ /* 0x044fe60000081010 */
[----:B------:R-:W2:Y:S04]  /*1fd40*/  LDL.LU.64 R18, [R1+0x50b0] ;  /* 0x0050b00001127983 */ /* 0x000ea80000300a00 */
[----:B------:R-:W2:Y:S11]  /*1fd50*/  LDL.LU.64 R16, [R1+0x50a8] ;  /* 0x0050a80001107983 */ /* 0x000eb60000300a00 */
[----:B------:R-:W-:Y:S05]  /*1fd60*/  @!UPT UIADD3 URZ, URZ, URZ, URZ ;  /* 0x0000003f3f3ff290 */ /* 0x000fea000fffe03f */
[----:B------:R-:W-:Y:S04]  /*1fd70*/  STL.64 [R1+0x190], R24 ;  /* 0x0001901801007387 */ /* 0x000fe80000100a00 */
[----:B------:R1:W-:Y:S04]  /*1fd80*/  STL.64 [R1+0x198], R26 ;  /* 0x0001981a01007387 */ /* 0x0003e80000100a00 */
[----:B-1----:R-:W2:Y:S02]  /*1fd90*/  LDL.LU.64 R26, [R1+0x50a0] ;  /* 0x0050a000011a7983 */ /* 0x002ea40000300a00 */
[C---:B--2---:R-:W-:Y:S11]  /*1fda0*/  HMMA.1688.F32.TF32 R16, R8.reuse, R26, R16 ;  /* 0x0000001a0810723c */ /* 0x044ff60000081010 */
        /* <DEDUP_REMOVED lines=11> */
[----:B------:R-:W2:Y:S01]  /*1fe60*/  LDL.LU.64 R22, [R1+0x5090] ;  /* 0x0050900001167983 */ /* 0x000ea20000300a00 */
[----:B------:R-:W2:Y:S11]  /*1fe70*/  LDL.LU.64 R20, [R1+0x5088] ;  /* 0x0050880001147983 */ /* 0x000eb60000300a00 */
[----:B------:R-:W-:Y:S08]  /*1fe80*/  @!UPT UIADD3 URZ, URZ, URZ, URZ ;  /* 0x0000003f3f3ff290 */ /* 0x000ff0000fffe03f */
[----:B------:R-:W-:Y:S01]  /*1fe90*/  STL.64 [R1+0x240], R16 ;  /* 0x0002401001007387 */ /* 0x000fe20000100a00 */
[----:B------:R1:W-:Y:S03]  /*1fea0*/  STL.64 [R1+0x248], R18 ;  /* 0x0002481201007387 */ /* 0x0003e60000100a00 */
[----:B-1----:R-:W2:Y:S02]  /*1feb0*/  LDL.LU.64 R18, [R1+0x5080] ;  /* 0x0050800001127983 */ /* 0x002ea40000300a00 */
[C---:B--2---:R-:W-:Y:S02]  /*1fec0*/  HMMA.1688.F32.TF32 R16, R8.reuse, R18, R20 ;  /* 0x000000120810723c */ /* 0x044fe40000081014 */
[----:B------:R-:W2:Y:S01]  /*1fed0*/  LDL.LU.64 R22, [R1+0x5078] ;  /* 0x0050780001167983 */ /* 0x000ea20000300a00 */
[----:B------:R-:W2:Y:S11]  /*1fee0*/  LDL.LU.64 R20, [R1+0x5070] ;  /* 0x0050700001147983 */ /* 0x000eb60000300a00 */
[----:B------:R-:W-:Y:S09]  /*1fef0*/  @!UPT UIADD3 URZ, URZ, URZ, URZ ;  /* 0x0000003f3f3ff290 */ /* 0x000ff2000fffe03f */
        /* <DEDUP_REMOVED lines=60> */
[----:B------:R-:W3:Y:S11]  /*202c0*/  LDL.LU.64 R22, [R1+0x4fa0] ;  /* 0x004fa00001167983 */ /* 0x000ef60000300a00 */
[----:B------:R-:W-:Y:S10]  /*202d0*/  @!UPT UIADD3 URZ, URZ, URZ, URZ ;  /* 0x0000003f3f3ff290 */ /* 0x000ff4000fffe03f */
[----:B------:R-:W-:Y:S01]  /*202e0*/  STL.64 [R1+0x530], R16 ;  /* 0x0005301001007387 */ /* 0x000fe20000100a00 */
[----:B------:R1:W-:Y:S03]  /*202f0*/  STL.64 [R1+0x538], R18 ;  /* 0x0005381201007387 */ /* 0x0003e60000100a00 */
[----:B-1----:R-:W2:Y:S01]  /*20300*/  LDL.LU.64 R18, [R1+0x4f98] ;  /* 0x004f980001127983 */ /* 0x002ea20000300a00 */
[----:B------:R-:W2:Y:S01]  /*20310*/  LDL.LU.64 R16, [R1+0x4f90] ;  /* 0x004f900001107983 */ /* 0x000ea20000300a00 */
[C---:B---3--:R-:W-:Y:S11]  /*20320*/  HMMA.1688.F32.TF32 R24, R8.reuse, R22, R24 ;  /* 0x000000160818723c */ /* 0x048ff60000081018 */
[----:B------:R-:W-:Y:S11]  /*20330*/  @!UPT UIADD3 URZ, URZ, URZ, URZ ;  /* 0x0000003f3f3ff290 */ /* 0x000ff6000fffe03f */
[----:B------:R-:W-:Y:S01]  /*20340*/  @!UPT UIADD3 URZ, URZ, URZ, URZ ;  /* 0x0000003f3f3ff290 */ /* 0x000fe2000fffe03f */
[----:B------:R-:W-:Y:S01]  /*20350*/  STL.64 [R1+0x520], R24 ;  /* 0x0005201801007387 */ /* 0x000fe20000100a00 */
[----:B------:R1:W-:Y:S03]  /*20360*/  STL.64 [R1+0x528], R26 ;  /* 0x0005281a01007387 */ /* 0x0003e60000100a00 */
[----:B-1----:R-:W3:Y:S01]  /*20370*/  LDL.LU.64 R26, [R1+0x48] ;  /* 0x00004800011a7983 */ /* 0x002ee20000300a00 */
[----:B--2---:R-:W-:Y:S03]  /*20380*/  HMMA.1688.F32.TF32 R16, R8, R6, R16 ;  /* 0x000000060810723c */ /* 0x004fe60000081010 */
[----:B---3--:R1:W-:Y:S04]  /*20390*/  STL.64 [R1+0x4f88], R26 ;  /* 0x004f881a01007387 */ /* 0x0083e80000100a00 */
[----:B-1----:R-:W2:Y:S01]  /*203a0*/  LDL.LU.64 R26, [R1+0x58] ;  /* 0x00005800011a7983 */ /* 0x002ea20000300a00 */
[----:B------:R1:W-:Y:S02]  /*203b0*/  STL.64 [R1+0x4f18], R22 ;  /* 0x004f181601007387 */ /* 0x0003e40000100a00 */
[----:B------:R-:W2:Y:S02]  /*203c0*/  LDL.LU R20, [R1+0x7b0] ;  /* 0x0007b00001147983 */ /* 0x000ea40000300800 */
[----:B------:R-:W2:Y:S01]  /*203d0*/  LDL.LU R21, [R1+0x7b4] ;  /* 0x0007b40001157983 */ /* 0x000ea20000300800 */
[----:B-1----:R-:W2:Y:S01]  /*203e0*/  LDL.LU R22, [R1+0x7b8] ;  /* 0x0007b80001167983 */ /* 0x002ea20000300800 */
[----:B------:R-:W2:Y:S02]  /*203f0*/  LDL.LU R23, [R1+0x7bc] ;  /* 0x0007bc0001177983 */ /* 0x000ea40000300800 */
[----:B------:R-:W3:Y:S07]  /*20400*/  LDL.LU R8, [R1+0x7a0] ;  /* 0x0007a00001087983 */ /* 0x000eee0000300800 */
[----:B------:R1:W-:Y:S01]  /*20410*/  STL.64 [R1+0x510], R16 ;  /* 0x0005101001007387 */ /* 0x0003e20000100a00 */
[----:B------:R4:W-:Y:S01]  /*20420*/  STL.64 [R1+0x518], R18 ;  /* 0x0005181201007387 */ /* 0x0009e20000100a00 */
[----:B------:R-:W3:Y:S02]  /*20430*/  LDL.LU R9, [R1+0x7a4] ;  /* 0x0007a40001097983 */ /* 0x000ee40000300800 */
[----:B------:R-:W3:Y:S02]  /*20440*/  LDL.LU R10, [R1+0x7a8] ;  /* 0x0007a800010a7983 */ /* 0x000ee40000300800 */
[----:B------:R-:W3:Y:S01]  /*20450*/  LDL.LU R11, [R1+0x7ac] ;  /* 0x0007ac00010b7983 */ /* 0x000ee20000300800 */
[----:B-1----:R-:W2:Y:S01]  /*20460*/  LDL.LU R16, [R1+0x770] ;  /* 0x0007700001107983 */ /* 0x002ea20000300800 */
[----:B------:R-:W2:Y:S02]  /*20470*/  LDL.LU R17, [R1+0x774] ;  /* 0x0007740001117983 */ /* 0x000ea40000300800 */
[----:B----4-:R-:W4:Y:S02]  /*20480*/  LDL.LU R18, [R1+0x778] ;  /* 0x0007780001127983 */ /* 0x010f240000300800 */
[----:B------:R-:W4:Y:S02]  /*20490*/  LDL.LU R19, [R1+0x77c] ;  /* 0x00077c0001137983 */ /* 0x000f240000300800 */
[----:B----4-:R1:W-:Y:S01]  /*204a0*/  STL.64 [R1+0x4f68], R18 ;  /* 0x004f681201007387 */ /* 0x0103e20000100a00 */
[----:B--2---:R2:W-:Y:S03]  /*204b0*/  STL.64 [R1+0x4f60], R16 ;  /* 0x004f601001007387 */ /* 0x0045e60000100a00 */
[----:B-1----:R-:W4:Y:S01]  /*204c0*/  LDL.LU.64 R18, [R1+0x28] ;  /* 0x0000280001127983 */ /* 0x002f220000300a00 */
[----:B------:R-:W-:Y:S01]  /*204d0*/  HMMA.1688.F32.TF32 R20, R12, R26, R20 ;  /* 0x0000001a0c14723c */ /* 0x000fe20000081014 */
[----:B------:R-:W-:-:S02]  /*204e0*/  IMAD.MOV.U32 R5, RZ, RZ, R26 ;  /* 0x000000ffff057224 */ /* 0x000fc400078e001a */
[----:B------:R-:W-:Y:S11]  /*204f0*/  IMAD.MOV.U32 R4, RZ, RZ, R27 ;  /* 0x000000ffff047224 */ /* 0x000ff600078e001b */
[----:B------:R-:W-:Y:S10]  /*20500*/  @!UPT UIADD3 URZ, URZ, URZ, URZ ;  /* 0x0000003f3f3ff290 */ /* 0x000ff4000fffe03f */
[----:B------:R-:W-:Y:S01]  /*20510*/  IMAD.MOV.U32 R29, RZ, RZ, R22 ;  /* 0x000000ffff1d7224 */ /* 0x000fe200078e0016 */
[----:B----4-:R1:W-:Y:S01]  /*20520*/  STL.64 [R1+0x4f78], R18 ;  /* 0x004f781201007387 */ /* 0x0103e20000100a00 */
[----:B--2---:R-:W2:Y:S02]  /*20530*/  LDL.LU R16, [R1+0x790] ;  /* 0x0007900001107983 */ /* 0x004ea40000300800 */
[----:B------:R-:W2:Y:S01]  /*20540*/  LDL.LU R17, [R1+0x794] ;  /* 0x0007940001117983 */ /* 0x000ea20000300800 */
[----:B-1----:R-:W2:Y:S01]  /*20550*/  LDL.LU R18, [R1+0x798] ;  /* 0x0007980001127983 */ /* 0x002ea20000300800 */
[----:B------:R-:W2:Y:S02]  /*20560*/  LDL.LU R19, [R1+0x79c] ;  /* 0x00079c0001137983 */ /* 0x000ea40000300800 */
[----:B------:R-:W3:Y:S02]  /*20570*/  LDL.LU.64 R26, [R1+0x4f88] ;  /* 0x004f8800011a7983 */ /* 0x000ee40000300a00 */
[----:B------:R-:W-:Y:S01]  /*20580*/  STL.64 [R1+0x180], R20 ;  /* 0x0001801401007387 */ /* 0x000fe20000100a00 */
[----:B------:R1:W-:Y:S04]  /*20590*/  STL [R1+0x18c], R23 ;  /* 0x00018c1701007387 */ /* 0x0003e80000100800 */
[----:B-1----:R-:W4:Y:S01]  /*205a0*/  LDL.LU.64 R22, [R1+0x108] ;  /* 0x0001080001167983 */ /* 0x002f220000300a00 */
[----:B---3--:R-:W-:Y:S03]  /*205b0*/  HMMA.1688.F32.TF32 R8, R12, R26, R8 ;  /* 0x0000001a0c08723c */ /* 0x008fe60000081008 */
[----:B----4-:R1:W-:Y:S01]  /*205c0*/  STL.64 [R1+0x4f70], R22 ;  /* 0x004f701601007387 */ /* 0x0103e20000100a00 */
[----:B------:R-:W3:Y:S02]  /*205d0*/  LDL.LU R20, [R1+0x780] ;  /* 0x0007800001147983 */ /* 0x000ee40000300800 */
[----:B------:R-:W3:Y:S01]  /*205e0*/  LDL.LU R21, [R1+0x784] ;  /* 0x0007840001157983 */ /* 0x000ee20000300800 */
[----:B-1----:R-:W3:Y:S01]  /*205f0*/  LDL.LU R22, [R1+0x788] ;  /* 0x0007880001167983 */ /* 0x002ee20000300800 */
[----:B------:R-:W3:Y:S02]  /*20600*/  LDL.LU R23, [R1+0x78c] ;  /* 0x00078c0001177983 */ /* 0x000ee40000300800 */
[----:B------:R-:W-:Y:S02]  /*20610*/  STL.64 [R1+0x4f28], R6 ;  /* 0x004f280601007387 */ /* 0x000fe40000100a00 */
[----:B------:R1:W-:Y:S02]  /*20620*/  STL.64 [R1+0x4f20], R4 ;  /* 0x004f200401007387 */ /* 0x0003e40000100a00 */
[----:B-1----:R-:W4:Y:S01]  /*20630*/  LDL.LU R4, [R1+0x760] ;  /* 0x0007600001047983 */ /* 0x002f220000300800 */
[----:B------:R-:W4:Y:S02]  /*20640*/  LDL.LU R5, [R1+0x764] ;  /* 0x0007640001057983 */ /* 0x000f240000300800 */
[----:B------:R-:W4:Y:S02]  /*20650*/  LDL.LU R6, [R1+0x768] ;  /* 0x0007680001067983 */ /* 0x000f240000300800 */
[----:B------:R-:W4:Y:S01]  /*20660*/  LDL.LU R7, [R1+0x76c] ;  /* 0x00076c0001077983 */ /* 0x000f220000300800 */
[----:B------:R-:W-:Y:S03]  /*20670*/  STL [R1+0x4c88], R29 ;  /* 0x004c881d01007387 */ /* 0x000fe60000100800 */
[----:B------:R1:W-:Y:S02]  /*20680*/  STL.64 [R1+0x170], R8 ;  /* 0x0001700801007387 */ /* 0x0003e40000100a00 */
[----:B------:R-:W-:Y:S02]  /*20690*/  STL.64 [R1+0x178], R10 ;  /* 0x0001780a01007387 */ /* 0x000fe40000100a00 */
[----:B-1----:R-:W-:-:S02]  /*206a0*/  IMAD.MOV.U32 R9, RZ, RZ, R26 ;  /* 0x000000ffff097224 */ /* 0x002fc400078e001a */
[----:B------:R-:W-:Y:S02]  /*206b0*/  IMAD.MOV.U32 R8, RZ, RZ, R27 ;  /* 0x000000ffff087224 */ /* 0x000fe400078e001b */
[----:B------:R-:W2:Y:S02]  /*206c0*/  LDL.LU.64 R26, [R1+0x4f80] ;  /* 0x004f8000011a7983 */ /* 0x000ea40000300a00 */
[C---:B--2---:R-:W-:Y:S11]  /*206d0*/  HMMA.1688.F32.TF32 R16, R12.reuse, R26, R16 ;  /* 0x0000001a0c10723c */ /* 0x044ff60000081010 */
[----:B------:R-:W-:Y:S11]  /*206e0*/  @!UPT UIADD3 URZ, URZ, URZ, URZ ;  /* 0x0000003f3f3ff290 */ /* 0x000ff6000fffe03f */
[----:B------:R-:W-:Y:S01]  /*206f0*/  @!UPT UIADD3 URZ, URZ, URZ, URZ ;  /* 0x0000003f3f3ff290 */ /* 0x000fe2000fffe03f */
[----:B------:R-:W-:Y:S01]  /*20700*/  STL.64 [R1+0x220], R16 ;  /* 0x0002201001007387 */ /* 0x000fe20000100a00 */
[----:B------:R1:W-:Y:S03]  /*20710*/  STL.64 [R1+0x228], R18 ;  /* 0x0002281201007387 */ /* 0x0003e60000100a00 */
[----:B-1----:R-:W3:Y:S01]  /*20720*/  LDL.LU.64 R18, [R1+0x4f78] ;  /* 0x004f780001127983 */ /* 0x002ee20000300a00 */
[----:B------:R-:W-:Y:S02]  /*20730*/  IMAD.MOV.U32 R11, RZ, RZ, R26 ;  /* 0x000000ffff0b7224 */ /* 0x000fe400078e001a */
[----:B------:R-:W-:Y:S02]  /*20740*/  IMAD.MOV.U32 R10, RZ, RZ, R27 ;  /* 0x000000ffff0a7224 */ /* 0x000fe400078e001b */
[----:B------:R-:W2:Y:S01]  /*20750*/  LDL.LU R24, [R1+0x6f0] ;  /* 0x0006f00001187983 */ /* 0x000ea20000300800 */
[----:B------:R-:W2:Y:S01]  /*20760*/  LDL.LU R25, [R1+0x6f4] ;  /* 0x0006f40001197983 */ /* 0x000ea20000300800 */
[----:B------:R-:W2:Y:S02]  /*20770*/  LDL.LU R26, [R1+0x6f8] ;  /* 0x0006f800011a7983 */ /* 0x000ea40000300800 */
[----:B------:R1:W-:Y:S02]  /*20780*/  STL.64 [R1+0x4f38], R10 ;  /* 0x004f380a01007387 */ /* 0x0003e40000100a00 */
[----:B------:R-:W-:Y:S02]  /*20790*/  STL.64 [R1+0x4f30], R8 ;  /* 0x004f300801007387 */ /* 0x000fe40000100a00 */
[----:B------:R-:W-:Y:S01]  /*207a0*/  IMAD.MOV.U32 R27, RZ, RZ, R3 ;  /* 0x000000ffff1b7224 */ /* 0x000fe200078e0003 */
[----:B-1----:R-:W2:Y:S01]  /*207b0*/  LDL.LU.64 R10, [R1+0x118] ;  /* 0x00011800010a7983 */ /* 0x002ea20000300a00 */
[----:B---3--:R-:W-:Y:S01]  /*207c0*/  HMMA.1688.F32.TF32 R20, R12, R18, R20 ;  /* 0x000000120c14723c */ /* 0x008fe20000081014 */
[----:B------:R-:W-:-:S02]  /*207d0*/  IMAD.MOV.U32 R3, RZ, RZ, R18 ;  /* 0x000000ffff037224 */ /* 0x000fc400078e0012 */
[----:B------:R-:W-:Y:S11]  /*207e0*/  IMAD.MOV.U32 R29, RZ, RZ, R19 ;  /* 0x000000ffff1d7224 */ /* 0x000ff600078e0013 */
[----:B------:R-:W-:Y:S09]  /*207f0*/  @!UPT UIADD3 URZ, URZ, URZ, URZ ;  /* 0x0000003f3f3ff290 */ /* 0x000ff2000fffe03f */
[----:B------:R-:W-:Y:S01]  /*20800*/  STL.64 [R1+0x210], R20 ;  /* 0x0002101401007387 */ /* 0x000fe20000100a00 */
[----:B------:R1:W-:Y:S03]  /*20810*/  STL.64 [R1+0x218], R22 ;  /* 0x0002181601007387 */ /* 0x0003e60000100a00 */
[----:B-1----:R-:W4:Y:S01]  /*20820*/  LDL.LU.64 R22, [R1+0x4f70] ;  /* 0x004f700001167983 */ /* 0x002f220000300a00 */
[----:B------:R-:W2:Y:S02]  /*20830*/  LDL.LU.64 R18, [R1+0x4f68] ;  /* 0x004f680001127983 */ /* 0x000ea40000300a00 */
[----:B------:R-:W2:Y:S02]  /*20840*/  LDL.LU.64 R16, [R1+0x4f60] ;  /* 0x004f600001107983 */ /* 0x000ea40000300a00 */
[C---:B--2---:R-:W-:Y:S11]  /*20850*/  HMMA.1688.F32.TF32 R16, R12.reuse, R10, R16 ;  /* 0x0000000a0c10723c */ /* 0x044ff60000081010 */
[----:B------:R-:W-:Y:S11]  /*20860*/  @!UPT UIADD3 URZ, URZ, URZ, URZ ;  /* 0x0000003f3f3ff290 */ /* 0x000ff6000fffe03f */
[----:B------:R-:W-:Y:S01]  /*20870*/  @!UPT UIADD3 URZ, URZ, URZ, URZ ;  /* 0x0000003f3f3ff290 */ /* 0x000fe2000fffe03f */
[----:B------:R1:W-:Y:S01]  /*20880*/  STL.64 [R1+0x200], R16 ;  /* 0x0002001001007387 */ /* 0x0003e20000100a00 */
[----:B------:R-:W-:Y:S02]  /*20890*/  STL.64 [R1+0x208], R18 ;  /* 0x0002081201007387 */ /* 0x000fe40000100a00 */
[----:B-1----:R-:W-:Y:S02]  /*208a0*/  IMAD.MOV.U32 R17, RZ, RZ, R10 ;  /* 0x000000ffff117224 */ /* 0x002fe400078e000a */
[----:B------:R-:W-:Y:S02]  /*208b0*/  IMAD.MOV.U32 R16, RZ, RZ, R11 ;  /* 0x000000ffff107224 */ /* 0x000fe400078e000b */
[----:B------:R-:W2:Y:S04]  /*208c0*/  LDL.LU.64 R10, [R1+0xb8] ;  /* 0x0000b800010a7983 */ /* 0x000ea80000300a00 */
[----:B--2---:R1:W-:Y:S04]  /*208d0*/  STL.64 [R1+0x4f40], R10 ;  /* 0x004f400a01007387 */ /* 0x0043e80000100a00 */
[----:B-1----:R-:W2:Y:S04]  /*208e0*/  LDL.LU.64 R10, [R1+0xc8] ;  /* 0x0000c800010a7983 */ /* 0x002ea80000300a00 */
[----:B--2---:R1:W-:Y:S04]  /*208f0*/  STL.64 [R1+0x4f48], R10 ;  /* 0x004f480a01007387 */ /* 0x0043e80000100a00 */
[----:B-1----:R-:W2:Y:S04]  /*20900*/  LDL.LU.64 R10, [R1+0xd8] ;  /* 0x0000d800010a7983 */ /* 0x002ea80000300a00 */
[----:B--2---:R1:W-:Y:S04]  /*20910*/  STL.64 [R1+0x4f50], R10 ;  /* 0x004f500a01007387 */ /* 0x0043e80000100a00 */
[----:B-1----:R-:W2:Y:S01]  /*20920*/  LDL.LU.64 R10, [R1+0xe8] ;  /* 0x0000e800010a7983 */ /* 0x002ea20000300a00 */
[----:B----4-:R-:W-:Y:S03]  /*20930*/  HMMA.1688.F32.TF32 R4, R12, R22, R4 ;  /* 0x000000160c04723c */ /* 0x010fe60000081004 */
[----:B--2---:R1:W-:Y:S04]  /*20940*/  STL.64 [R1+0x4f58], R10 ;  /* 0x004f580a01007387 */ /* 0x0043e80000100a00 */
[----:B-1----:R-:W2:Y:S01]  /*20950*/  LDL.LU.64 R10, [R1+0xf8] ;  /* 0x0000f800010a7983 */ /* 0x002ea20000300a00 */
[----:B------:R-:W-:Y:S02]  /*20960*/  STL [R1+0x4e4c], R16 ;  /* 0x004e4c1001007387 */ /* 0x000fe40000100800 */
[----:B------:R-:W-:Y:S02]  /*20970*/  STL [R1+0x4e48], R17 ;  /* 0x004e481101007387 */ /* 0x000fe40000100800 */
[----:B------:R-:W-:-:S02]  /*20980*/  IMAD.MOV.U32 R18, RZ, RZ, R23 ;  /* 0x000000ffff127224 */ /* 0x000fc400078e0017 */
[----:B------:R-:W-:-:S09]  /*20990*/  IMAD.MOV.U32 R19, RZ, RZ, R22 ;  /* 0x000000ffff137224 */ /* 0x000fd200078e0016 */
[----:B------:R-:W-:Y:S01]  /*209a0*/  STL.64 [R1+0x1f0], R4 ;  /* 0x0001f00401007387 */ /* 0x000fe20000100a00 */
[----:B------:R1:W-:Y:S03]  /*209b0*/  STL.64 [R1+0x1f8], R6 ;  /* 0x0001f80601007387 */ /* 0x0003e60000100a00 */
[----:B-1----:R-:W3:Y:S01]  /*209c0*/  LDL.LU.64 R6, [R1+0xa8] ;  /* 0x0000a80001067983 */ /* 0x002ee20000300a00 */
[----:B------:R-:W4:Y:S02]  /*209d0*/  LDL.LU.64 R22, [R1+0x98] ;  /* 0x0000980001167983 */ /* 0x000f240000300a00 */
[----:B------:R1:W-:Y:S02]  /*209e0*/  STL [R1+0x4e54], R18 ;  /* 0x004e541201007387 */ /* 0x0003e40000100800 */
[----:B------:R1:W-:Y:S01]  /*209f0*/  STL [R1+0x4e50], R19 ;  /* 0x004e501301007387 */ /* 0x0003e20000100800 */
[----:B------:R-:W3:Y:S01]  /*20a00*/  LDL.LU R16, [R1+0x710] ;  /* 0x0007100001107983 */ /* 0x000ee20000300800 */
[----:B------:R-:W3:Y:S03]  /*20a10*/  LDL.LU R17, [R1+0x714] ;  /* 0x0007140001117983 */ /* 0x000ee60000300800 */
[----:B-1----:R-:W3:Y:S01]  /*20a20*/  LDL.LU R18, [R1+0x718] ;  /* 0x0007180001127983 */ /* 0x002ee20000300800 */
[----:B------:R-:W3:Y:S01]  /*20a30*/  LDL.LU R19, [R1+0x71c] ;  /* 0x00071c0001137983 */ /* 0x000ee20000300800 */
[C---:B--2---:R-:W-:Y:S11]  /*20a40*/  HMMA.1688.F32.TF32 R24, R12.reuse, R10, R24 ;  /* 0x0000000a0c18723c */ /* 0x044ff60000081018 */
[----:B------:R-:W-:Y:S11]  /*20a50*/  @!UPT UIADD3 URZ, URZ, URZ, URZ ;  /* 0x0000003f3f3ff290 */ /* 0x000ff6000fffe03f */
[----:B------:R-:W-:Y:S01]  /*20a60*/  @!UPT UIADD3 URZ, URZ, URZ, URZ ;  /* 0x0000003f3f3ff290 */ /* 0x000fe2000fffe03f */
[----:B------:R1:W-:Y:S01]  /*20a70*/  STL.64 [R1+0x500], R24 ;  /* 0x0005001801007387 */ /* 0x0003e20000100a00 */
[----:B------:R-:W-:Y:S02]  /*20a80*/  STL.64 [R1+0x508], R26 ;  /* 0x0005081a01007387 */ /* 0x000fe40000100a00 */
[----:B-1----:R-:W-:Y:S02]  /*20a90*/  IMAD.MOV.U32 R24, RZ, RZ, R11 ;  /* 0x000000ffff187224 */ /* 0x002fe400078e000b */
[----:B------:R-:W-:Y:S02]  /*20aa0*/  IMAD.MOV.U32 R25, RZ, RZ, R10 ;  /* 0x000000ffff197224 */ /* 0x000fe400078e000a */
[----:B------:R-:W2:Y:S01]  /*20ab0*/  LDL.LU.64 R10, [R1+0x4f58] ;  /* 0x004f5800010a7983 */ /* 0x000ea20000300a00 */
[----:B------:R1:W-:Y:S02]  /*20ac0*/  STL [R1+0x4e5c], R24 ;  /* 0x004e5c1801007387 */ /* 0x0003e40000100800 */
[----:B------:R3:W-:Y:S01]  /*20ad0*/  STL [R1+0x4e58], R25 ;  /* 0x004e581901007387 */ /* 0x0007e20000100800 */
[----:B-1----:R-:W2:Y:S01]  /*20ae0*/  LDL.LU R24, [R1+0x700] ;  /* 0x0007000001187983 */ /* 0x002ea20000300800 */
[----:B---3--:R-:W2:Y:S02]  /*20af0*/  LDL.LU R25, [R1+0x704] ;  /* 0x0007040001197983 */ /* 0x008ea40000300800 */
[----:B------:R-:W2:Y:S02]  /*20b00*/  LDL.LU R26, [R1+0x708] ;  /* 0x00070800011a7983 */ /* 0x000ea40000300800 */
[----:B------:R-:W2:Y:S02]  /*20b10*/  LDL.LU R27, [R1+0x70c] ;  /* 0x00070c00011b7983 */ /* 0x000ea40000300800 */
[C---:B--2---:R-:W-:Y:S11]  /*20b20*/  HMMA.1688.F32.TF32 R24, R12.reuse, R10, R24 ;  /* 0x0000000a0c18723c */ /* 0x044ff60000081018 */
[----:B------:R-:W-:Y:S11]  /*20b30*/  @!UPT UIADD3 URZ, URZ, URZ, URZ ;  /* 0x0000003f3f3ff290 */ /* 0x000ff6000fffe03f */
[----:B------:R-:W-:Y:S01]  /*20b40*/  @!UPT UIADD3 URZ, URZ, URZ, URZ ;  /* 0x0000003f3f3ff290 */ /* 0x000fe2000fffe03f */
[----:B------:R-:W-:Y:S01]  /*20b50*/  STL.64 [R1+0x4f0], R24 ;  /* 0x0004f01801007387 */ /* 0x000fe20000100a00 */
[----:B------:R1:W-:Y:S02]  /*20b60*/  STL.64 [R1+0x4f8], R26 ;  /* 0x0004f81a01007387 */ /* 0x0003e40000100a00 */
[----:B-1----:R-:W-:Y:S02]  /*20b70*/  IMAD.MOV.U32 R27, RZ, RZ, R10 ;  /* 0x000000ffff1b7224 */ /* 0x002fe400078e000a */
[----:B------:R-:W-:Y:S02]  /*20b80*/  IMAD.MOV.U32 R26, RZ, RZ, R11 ;  /* 0x000000ffff1a7224 */ /* 0x000fe400078e000b */
[----:B------:R-:W2:Y:S03]  /*20b90*/  LDL.LU.64 R10, [R1+0x4f50] ;  /* 0x004f5000010a7983 */ /* 0x000ea60000300a00 */
[----:B------:R1:W-:Y:S02]  /*20ba0*/  STL [R1+0x4e64], R26 ;  /* 0x004e641a01007387 */ /* 0x0003e40000100800 */
[----:B------:R3:W-:Y:S02]  /*20bb0*/  STL [R1+0x4e60], R27 ;  /* 0x004e601b01007387 */ /* 0x0007e40000100800 */
[----:B------:R-:W4:Y:S01]  /*20bc0*/  LDL.LU R24, [R1+0x730] ;  /* 0x0007300001187983 */ /* 0x000f220000300800 */
[----:B------:R-:W4:Y:S04]  /*20bd0*/  LDL.LU R25, [R1+0x734] ;  /* 0x0007340001197983 */ /* 0x000f280000300800 */
[----:B-1----:R-:W4:Y:S01]  /*20be0*/  LDL.LU R26, [R1+0x738] ;  /* 0x00073800011a7983 */ /* 0x002f220000300800 */
[----:B---3--:R-:W4:Y:S01]  /*20bf0*/  LDL.LU R27, [R1+0x73c] ;  /* 0x00073c00011b7983 */ /* 0x008f220000300800 */
        /* <DEDUP_REMOVED lines=8> */
[----:B------:R-:W-:Y:S02]  /*20c80*/  STL [R1+0x4e6c], R17 ;  /* 0x004e6c1101007387 */ /* 0x000fe40000100800 */
[----:B------:R1:W-:Y:S02]  /*20c90*/  STL [R1+0x4e68], R16 ;  /* 0x004e681001007387 */ /* 0x0003e40000100800 */
[----:B-1----:R-:W2:Y:S01]  /*20ca0*/  LDL.LU R16, [R1+0x720] ;  /* 0x0007200001107983 */ /* 0x002ea20000300800 */
[----:B------:R-:W2:Y:S02]  /*20cb0*/  LDL.LU R17, [R1+0x724] ;  /* 0x0007240001117983 */ /* 0x000ea40000300800 */
        /* <DEDUP_REMOVED lines=9> */
[----:B------:R-:W4:Y:S03]  /*20d50*/  LDL.LU.64 R10, [R1+0x4f40] ;  /* 0x004f4000010a7983 */ /* 0x000f260000300a00 */
[----:B------:R-:W-:Y:S02]  /*20d60*/  STL [R1+0x4e74], R19 ;  /* 0x004e741301007387 */ /* 0x000fe40000100800 */
[----:B------:R1:W-:Y:S02]  /*20d70*/  STL [R1+0x4e70], R18 ;  /* 0x004e701201007387 */ /* 0x0003e40000100800 */
[----:B------:R-:W2:Y:S01]  /*20d80*/  LDL.LU R16, [R1+0x750] ;  /* 0x0007500001107983 */ /* 0x000ea20000300800 */
[----:B------:R-:W2:Y:S04]  /*20d90*/  LDL.LU R17, [R1+0x754] ;  /* 0x0007540001117983 */ /* 0x000ea80000300800 */
[----:B-1----:R-:W2:Y:S01]  /*20da0*/  LDL.LU R18, [R1+0x758] ;  /* 0x0007580001127983 */ /* 0x002ea20000300800 */
[----:B------:R-:W2:Y:S01]  /*20db0*/  LDL.LU R19, [R1+0x75c] ;  /* 0x00075c0001137983 */ /* 0x000ea20000300800 */
[C---:B----4-:R-:W-:Y:S11]  /*20dc0*/  HMMA.1688.F32.TF32 R24, R12.reuse, R10, R24 ;  /* 0x0000000a0c18723c */ /* 0x050ff60000081018 */
[----:B------:R-:W-:Y:S11]  /*20dd0*/  @!UPT UIADD3 URZ, URZ, URZ, URZ ;  /* 0x0000003f3f3ff290 */ /* 0x000ff6000fffe03f */
[----:B------:R-:W-:Y:S01]  /*20de0*/  @!UPT UIADD3 URZ, URZ, URZ, URZ ;  /* 0x0000003f3f3ff290 */ /* 0x000fe2000fffe03f */
[----:B------:R1:W-:Y:S01]  /*20df0*/  STL.64 [R1+0x4c0], R24 ;  /* 0x0004c01801007387 */ /* 0x0003e20000100a00 */
[----:B------:R-:W-:Y:S02]  /*20e00*/  STL.64 [R1+0x4c8], R26 ;  /* 0x0004c81a01007387 */ /* 0x000fe40000100a00 */
[----:B-1----:R-:W-:Y:S02]  /*20e10*/  IMAD.MOV.U32 R25, RZ, RZ, R11 ;  /* 0x000000ffff197224 */ /* 0x002fe400078e000b */
[----:B------:R-:W-:Y:S02]  /*20e20*/  IMAD.MOV.U32 R24, RZ, RZ, R10 ;  /* 0x000000ffff187224 */ /* 0x000fe400078e000a */
[----:B------:R-:W3:Y:S01]  /*20e30*/  LDL.LU.64 R10, [R1+0x4f38] ;  /* 0x004f3800010a7983 */ /* 0x000ee20000300a00 */
[----:B------:R-:W4:Y:S02]  /*20e40*/  LDL.LU.64 R8, [R1+0x4f30] ;  /* 0x004f300001087983 */ /* 0x000f240000300a00 */
[----:B------:R-:W-:Y:S02]  /*20e50*/  STL [R1+0x4e7c], R25 ;  /* 0x004e7c1901007387 */ /* 0x000fe40000100800 */
[----:B------:R1:W-:Y:S02]  /*20e60*/  STL [R1+0x4e78], R24 ;  /* 0x004e781801007387 */ /* 0x0003e40000100800 */
[----:B-1----:R-:W3:Y:S01]  /*20e70*/  LDL.LU R24, [R1+0x740] ;  /* 0x0007400001187983 */ /* 0x002ee20000300800 */
[----:B------:R-:W3:Y:S02]  /*20e80*/  LDL.LU R25, [R1+0x744] ;  /* 0x0007440001197983 */ /* 0x000ee40000300800 */
[----:B------:R-:W3:Y:S02]  /*20e90*/  LDL.LU R26, [R1+0x748] ;  /* 0x00074800011a7983 */ /* 0x000ee40000300800 */
[----:B------:R-:W3:Y:S01]  /*20ea0*/  LDL.LU R27, [R1+0x74c] ;  /* 0x00074c00011b7983 */ /* 0x000ee20000300800 */
[C---:B--2---:R-:W-:Y:S08]  /*20eb0*/  HMMA.1688.F32.TF32 R16, R12.reuse, R22, R16 ;  /* 0x000000160c10723c */ /* 0x044ff00000081010 */
[----:B---3--:R-:W-:Y:S11]  /*20ec0*/  HMMA.1688.F32.TF32 R24, R12, R6, R24 ;  /* 0x000000060c18723c */ /* 0x008ff60000081018 */
[----:B------:R-:W-:Y:S11]  /*20ed0*/  @!UPT UIADD3 URZ, URZ, URZ, URZ ;  /* 0x0000003f3f3ff290 */ /* 0x000ff6000fffe03f */
[----:B------:R-:W-:Y:S01]  /*20ee0*/  @!UPT UIADD3 URZ, URZ, URZ, URZ ;  /* 0x0000003f3f3ff290 */ /* 0x000fe2000fffe03f */
[----:B------:R-:W-:Y:S01]  /*20ef0*/  STL.64 [R1+0x4b0], R24 ;  /* 0x0004b01801007387 */ /* 0x000fe20000100a00 */
[----:B------:R1:W-:Y:S02]  /*20f00*/  STL.64 [R1+0x4b8], R26 ;  /* 0x0004b81a01007387 */ /* 0x0003e40000100a00 */
[----:B-1----:R-:W-:Y:S02]  /*20f10*/  IMAD.MOV.U32 R27, RZ, RZ, R7 ;  /* 0x000000ffff1b7224 */ /* 0x002fe400078e0007 */
[----:B------:R-:W-:Y:S02]  /*20f20*/  IMAD.MOV.U32 R26, RZ, RZ, R6 ;  /* 0x000000ffff1a7224 */ /* 0x000fe400078e0006 */
[----:B------:R-:W2:Y:S01]  /*20f30*/  LDL.LU.64 R6, [R1+0x4f28] ;  /* 0x004f280001067983 */ /* 0x000ea20000300a00 */
[----:B------:R-:W3:Y:S02]  /*20f40*/  LDL.LU.64 R4, [R1+0x4f20] ;  /* 0x004f200001047983 */ /* 0x000ee40000300a00 */
[----:B------:R-:W-:Y:S02]  /*20f50*/  STL [R1+0x4e84], R27 ;  /* 0x004e841b01007387 */ /* 0x000fe40000100800 */
[----:B------:R1:W-:Y:S02]  /*20f60*/  STL [R1+0x4e80], R26 ;  /* 0x004e801a01007387 */ /* 0x0003e40000100800 */
[----:B-1----:R-:W2:Y:S01]  /*20f70*/  LDL.LU.64 R26, [R1+0x88] ;  /* 0x00008800011a7983 */ /* 0x002ea20000300a00 */
[----:B------:R1:W-:Y:S02]  /*20f80*/  STL.64 [R1+0x4a0], R16 ;  /* 0x0004a01001007387 */ /* 0x0003e40000100a00 */
[----:B------:R-:W-:Y:S02]  /*20f90*/  STL.64 [R1+0x4a8], R18 ;  /* 0x0004a81201007387 */ /* 0x000fe40000100a00 */
[----:B-1----:R-:W-:-:S02]  /*20fa0*/  IMAD.MOV.U32 R16, RZ, RZ, R23 ;  /* 0x000000ffff107224 */ /* 0x002fc400078e0017 */
[----:B------:R-:W-:Y:S02]  /*20fb0*/  IMAD.MOV.U32 R17, RZ, RZ, R22 ;  /* 0x000000ffff117224 */ /* 0x000fe400078e0016 */
[----:B------:R-:W2:Y:S01]  /*20fc0*/  LDL.LU.64 R22, [R1+0x4f18] ;  /* 0x004f180001167983 */ /* 0x000ea20000300a00 */
[----:B------:R1:W-:Y:S02]  /*20fd0*/  STL [R1+0x4e8c], R16 ;  /* 0x004e8c1001007387 */ /* 0x0003e40000100800 */
[----:B------:R4:W-:Y:S01]  /*20fe0*/  STL [R1+0x4e88], R17 ;  /* 0x004e881101007387 */ /* 0x0009e20000100800 */
[----:B-1----:R-:W2:Y:S01]  /*20ff0*/  LDL.LU R16, [R1+0x7c0] ;  /* 0x0007c00001107983 */ /* 0x002ea20000300800 */
[----:B----4-:R-:W2:Y:S02]  /*21000*/  LDL.LU R17, [R1+0x7c4] ;  /* 0x0007c40001117983 */ /* 0x010ea40000300800 */
[----:B------:R-:W2:Y:S02]  /*21010*/  LDL.LU R18, [R1+0x7c8] ;  /* 0x0007c80001127983 */ /* 0x000ea40000300800 */
[----:B------:R-:W2:Y:S02]  /*21020*/  LDL.LU R19, [R1+0x7cc] ;  /* 0x0007cc0001137983 */ /* 0x000ea40000300800 */
[----:B------:R-:W-:Y:S01]  /*21030*/  IMAD.MOV.U32 R25, RZ, RZ, R28 ;  /* 0x000000ffff197224 */ /* 0x000fe200078e001c */
[----:B--2---:R-:W-:Y:S11]  /*21040*/  HMMA.1688.F32.TF32 R16, R12, R26, R16 ;  /* 0x0000001a0c10723c */ /* 0x004ff60000081010 */
[----:B------:R-:W-:Y:S11]  /*21050*/  @!UPT UIADD3 URZ, URZ, URZ, URZ ;  /* 0x0000003f3f3ff290 */ /* 0x000ff6000fffe03f */
[----:B------:R-:W-:Y:S01]  /*21060*/  @!UPT UIADD3 URZ, URZ, URZ, URZ ;  /* 0x0000003f3f3ff290 */ /* 0x000fe2000fffe03f */
[----:B------:R-:W-:Y:S01]  /*21070*/  STL.64 [R1+0x490], R16 ;  /* 0x0004901001007387 */ /* 0x000fe20000100a00 */
[----:B------:R1:W-:Y:S02]  /*21080*/  STL.64 [R1+0x498], R18 ;  /* 0x0004981201007387 */ /* 0x0003e40000100a00 */
[----:B------:R-:W2:Y:S02]  /*21090*/  LDL.LU R24, [R1+0x7d0] ;  /* 0x0007d00001187983 */ /* 0x000ea40000300800 */
[----:B------:R-:W4:Y:S02]  /*210a0*/  LDL.LU R28, [R1+0x4f14] ;  /* 0x004f1400011c7983 */ /* 0x000f240000300800 */
[----:B-1----:R-:W-:Y:S02]  /*210b0*/  IMAD.MOV.U32 R19, RZ, RZ, R26 ;  /* 0x000000ffff137224 */ /* 0x002fe400078e001a */
[----:B------:R-:W-:Y:S01]  /*210c0*/  IMAD.MOV.U32 R18, RZ, RZ, R27 ;  /* 0x000000ffff127224 */ /* 0x000fe200078e001b */
[----:B------:R-:W2:Y:S01]  /*210d0*/  LDL.LU R26, [R1+0x7d8] ;  /* 0x0007d800011a7983 */ /* 0x000ea20000300800 */
[----:B------:R-:W2:Y:S03]  /*210e0*/  LDL.LU R27, [R1+0x7dc] ;  /* 0x0007dc00011b7983 */ /* 0x000ea60000300800 */
[----:B------:R1:W-:Y:S01]  /*210f0*/  STL.64 [R1+0x4e90], R18 ;  /* 0x004e901201007387 */ /* 0x0003e20000100a00 */
[----:B------:R-:W2:Y:S02]  /*21100*/  LDL.LU R16, [R1+0x7f0] ;  /* 0x0007f00001107983 */ /* 0x000ea40000300800 */
[----:B------:R-:W2:Y:S01]  /*21110*/  LDL.LU R17, [R1+0x7f4] ;  /* 0x0007f40001117983 */ /* 0x000ea20000300800 */
[----:B-1----:R-:W2:Y:S01]  /*21120*/  LDL.LU R18, [R1+0x7f8] ;  /* 0x0007f80001127983 */ /* 0x002ea20000300800 */
[----:B----4-:R-:W-:-:S03]  /*21130*/  IMAD.MOV.U32 R19, RZ, RZ, R28 ;  /* 0x000000ffff137224 */ /* 0x010fc600078e001c */
[----:B------:R-:W4:Y:S04]  /*21140*/  LDL.LU R28, [R1+0x4f10] ;  /* 0x004f1000011c7983 */ /* 0x000f280000300800 */
[----:B--2---:R1:W-:Y:S01]  /*21150*/  STL.64 [R1+0x4ea0], R18 ;  /* 0x004ea01201007387 */ /* 0x0043e20000100a00 */
[----:B------:R-:W-:Y:S02]  /*21160*/  STL.64 [R1+0x4e98], R16 ;  /* 0x004e981001007387 */ /* 0x000fe40000100a00 */
[----:B-1----:R-:W-:Y:S02]  /*21170*/  IMAD.MOV.U32 R18, RZ, RZ, R11 ;  /* 0x000000ffff127224 */ /* 0x002fe400078e000b */
[----:B------:R-:W-:-:S05]  /*21180*/  IMAD.MOV.U32 R19, RZ, RZ, R10 ;  /* 0x000000ffff137224 */ /* 0x000fca00078e000a */
[----:B------:R1:W-:Y:S02]  /*21190*/  STL.64 [R1+0x4eb0], R18 ;  /* 0x004eb01201007387 */ /* 0x0003e40000100a00 */
[----:B-1----:R-:W-:Y:S02]  /*211a0*/  IMAD.MOV.U32 R18, RZ, RZ, R9 ;  /* 0x000000ffff127224 */ /* 0x002fe400078e0009 */
[----:B------:R-:W-:-:S05]  /*211b0*/  IMAD.MOV.U32 R19, RZ, RZ, R8 ;  /* 0x000000ffff137224 */ /* 0x000fca00078e0008 */
[----:B------:R-:W-:Y:S01]  /*211c0*/  STL.64 [R1+0x4ec8], R18 ;  /* 0x004ec81201007387 */ /* 0x000fe20000100a00 */
[----:B------:R-:W2:Y:S02]  /*211d0*/  LDL R8, [R1+0x11cc] ;  /* 0x0011cc0001087983 */ /* 0x000ea40000100800 */
[----:B----4-:R-:W-:Y:S01]  /*211e0*/  IMAD.MOV.U32 R9, RZ, RZ, R28 ;  /* 0x000000ffff097224 */ /* 0x010fe200078e001c */
[----:B--2---:R1:W-:Y:S04]  /*211f0*/  STL [R1+0x4ea8], R8 ;  /* 0x004ea80801007387 */ /* 0x0043e80000100800 */
[----:B-1----:R-:W2:Y:S01]  /*21200*/  LDL.LU R8, [R1+0x980] ;  /* 0x0009800001087983 */ /* 0x002ea20000300800 */
[----:B------:R-:W4:Y:S02]  /*21210*/  LDL.LU R28, [R1+0x4f0c] ;  /* 0x004f0c00011c7983 */ /* 0x000f240000300800 */
[----:B------:R-:W2:Y:S02]  /*21220*/  LDL.LU R10, [R1+0x988] ;  /* 0x00098800010a7983 */ /* 0x000ea40000300800 */
[----:B------:R-:W2:Y:S01]  /*21230*/  LDL.LU R11, [R1+0x98c] ;  /* 0x00098c00010b7983 */ /* 0x000ea20000300800 */
[----:B------:R-:W-:Y:S01]  /*21240*/  HMMA.1688.F32.TF32 R24, R12, R22, R24 ;  /* 0x000000160c18723c */ /* 0x000fe20000081018 */
[----:B--2---:R4:W-:Y:S01]  /*21250*/  STL.64 [R1+0x4ec0], R10 ;  /* 0x004ec00a01007387 */ /* 0x0049e20000100a00 */
[----:B------:R1:W-:Y:S02]  /*21260*/  STL.64 [R1+0x4eb8], R8 ;  /* 0x004eb80801007387 */ /* 0x0003e40000100a00 */
[----:B----4-:R-:W-:Y:S01]  /*21270*/  IMAD.MOV.U32 R10, RZ, RZ, R28 ;  /* 0x000000ffff0a7224 */ /* 0x010fe200078e001c */
[----:B-1----:R-:W2:Y:S01]  /*21280*/  LDL.LU R8, [R1+0x990] ;  /* 0x0009900001087983 */ /* 0x002ea20000300800 */
[----:B------:R-:W2:Y:S02]  /*21290*/  LDL.LU R9, [R1+0x994] ;  /* 0x0009940001097983 */ /* 0x000ea40000300800 */
[----:B------:R-:W4:Y:S02]  /*212a0*/  LDL.LU R28, [R1+0x4f08] ;  /* 0x004f0800011c7983 */ /* 0x000f240000300800 */
[----:B------:R-:W2:Y:S02]  /*212b0*/  LDL.LU R11, [R1+0x99c] ;  /* 0x00099c00010b7983 */ /* 0x000ea40000300800 */
[----:B--2---:R-:W-:Y:S01]  /*212c0*/  STL.64 [R1+0x4ed8], R10 ;  /* 0x004ed80a01007387 */ /* 0x004fe20000100a00 */
[----:B------:R1:W-:Y:S03]  /*212d0*/  STL.64 [R1+0x4ed0], R8 ;  /* 0x004ed00801007387 */ /* 0x0003e60000100a00 */
[----:B-1----:R-:W2:Y:S01]  /*212e0*/  LDL.LU R8, [R1+0x9d0] ;  /* 0x0009d00001087983 */ /* 0x002ea20000300800 */
[----:B------:R-:W2:Y:S02]  /*212f0*/  LDL.LU R9, [R1+0x9d4] ;  /* 0x0009d40001097983 */ /* 0x000ea40000300800 */
[----:B------:R-:W2:Y:S04]  /*21300*/  LDL.LU R10, [R1+0x9d8] ;  /* 0x0009d800010a7983 */ /* 0x000ea80000300800 */
[----:B------:R1:W-:Y:S01]  /*21310*/  STL.64 [R1+0x480], R24 ;  /* 0x0004801801007387 */ /* 0x0003e20000100a00 */
[----:B------:R-:W-:Y:S01]  /*21320*/  STL.64 [R1+0x488], R26 ;  /* 0x0004881a01007387 */ /* 0x000fe20000100a00 */
[----:B---3--:R-:W-:-:S02]  /*21330*/  IMAD.MOV.U32 R18, RZ, RZ, R5 ;  /* 0x000000ffff127224 */ /* 0x008fc400078e0005 */
[----:B------:R-:W-:Y:S02]  /*21340*/  IMAD.MOV.U32 R19, RZ, RZ, R4 ;  /* 0x000000ffff137224 */ /* 0x000fe400078e0004 */
[----:B----4-:R-:W-:Y:S01]  /*21350*/  IMAD.MOV.U32 R11, RZ, RZ, R28 ;  /* 0x000000ffff0b7224 */ /* 0x010fe200078e001c */
[----:B------:R-:W-:Y:S04]  /*21360*/  LDS R27, [R2+0xa200] ;  /* 0x00a20000021b7984 */ /* 0x000fe80000000800 */
[----:B------:R-:W-:Y:S01]  /*21370*/  LDS R26, [R0+0xa200] ;  /* 0x00a20000001a7984 */ /* 0x000fe20000000800 */
[----:B-1----:R-:W-:Y:S02]  /*21380*/  IMAD.MOV.U32 R25, RZ, RZ, R22 ;  /* 0x000000ffff197224 */ /* 0x002fe400078e0016 */
[----:B------:R-:W-:-:S02]  /*21390*/  IMAD.MOV.U32 R24, RZ, RZ, R23 ;  /* 0x000000ffff187224 */ /* 0x000fc400078e0017 */
[----:B------:R-:W3:Y:S01]  /*213a0*/  LDL.LU.64 R22, [R1+0x4f00] ;  /* 0x004f000001167983 */ /* 0x000ee20000300a00 */
[----:B------:R-:W3:Y:S02]  /*213b0*/  LDL.LU.64 R20, [R1+0x4ef8] ;  /* 0x004ef80001147983 */ /* 0x000ee40000300a00 */
[----:B---3--:R-:W-:Y:S01]  /*213c0*/  HMMA.1688.F32.TF32 R12, R12, R6, R20 ;  /* 0x000000060c0c723c */ /* 0x008fe20000081014 */
[----:B------:R-:W-:Y:S04]  /*213d0*/  LDS R23, [R2+0xa100] ;  /* 0x00a1000002177984 */ /* 0x000fe80000000800 */
[----:B------:R-:W-:Y:S02]  /*213e0*/  LDS R22, [R0+0xa100] ;  /* 0x00a1000000167984 */ /* 0x000fe40000000800 */
[----:B------:R-:W-:-:S02]  /*213f0*/  IMAD.MOV.U32 R21, RZ, RZ, R6 ;  /* 0x000000ffff157224 */ /* 0x000fc400078e0006 */
[----:B------:R-:W-:Y:S02]  /*21400*/  IMAD.MOV.U32 R20, RZ, RZ, R7 ;  /* 0x000000ffff147224 */ /* 0x000fe400078e0007 */
[----:B------:R-:W2:Y:S01]  /*21410*/  LDL.LU.64 R6, [R1+0x4ef0] ;  /* 0x004ef00001067983 */ /* 0x000ea20000300a00 */
[----:B------:R-:W2:Y:S11]  /*21420*/  LDL.LU.64 R4, [R1+0x4ee8] ;  /* 0x004ee80001047983 */ /* 0x000eb60000300a00 */
[----:B------:R-:W-:Y:S01]  /*21430*/  STL.64 [R1+0x470], R12 ;  /* 0x0004700c01007387 */ /* 0x000fe20000100a00 */
[----:B------:R-:W-:-:S02]  /*21440*/  IMAD.MOV.U32 R28, RZ, RZ, R15 ;  /* 0x000000ffff1c7224 */ /* 0x000fc400078e000f */
[----:B------:R1:W-:Y:S02]  /*21450*/  STL [R1+0x478], R14 ;  /* 0x0004780e01007387 */ /* 0x0003e40000100800 */
[----:B------:R-:W-:Y:S02]  /*21460*/  IMAD.MOV.U32 R15, RZ, RZ, R29 ;  /* 0x000000ffff0f7224 */ /* 0x000fe400078e001d */
[----:B-1----:R-:W-:Y:S02]  /*21470*/  IMAD.MOV.U32 R14, RZ, RZ, R3 ;  /* 0x000000ffff0e7224 */ /* 0x002fe400078e0003 */
[----:B------:R-:W3:Y:S01]  /*21480*/  LDL.LU R3, [R1+0x4ee0] ;  /* 0x004ee00001037983 */ /* 0x000ee20000300800 */
[----:B------:R-:W-:Y:S02]  /*21490*/  STL [R1+0x46d8], R28 ;  /* 0x0046d81c01007387 */ /* 0x000fe40000100800 */
[----:B------:R-:W-:Y:S01]  /*214a0*/  LDS R28, [R0+0x8100] ;  /* 0x00810000001c7984 */ /* 0x000fe20000000800 */
[C---:B--2---:R-:W-:Y:S01]  /*214b0*/  HMMA.1688.F32.TF32 R16, R4.reuse, R18, R8 ;  /* 0x000000120410723c */ /* 0x044fe20000081008 */
[----:B------:R-:W2:Y:S02]  /*214c0*/  LDL.LU.64 R10, [R1+0x4ed8] ;  /* 0x004ed800010a7983 */ /* 0x000ea40000300a00 */
[----:B------:R-:W2:Y:S11]  /*214d0*/  LDL.LU.64 R8, [R1+0x4ed0] ;  /* 0x004ed00001087983 */ /* 0x000eb60000300a00 */
[----:B------:R-:W-:Y:S09]  /*214e0*/  @!UPT UIADD3 URZ, URZ, URZ, URZ ;  /* 0x0000003f3f3ff290 */ /* 0x000ff2000fffe03f */
[----:B------:R-:W-:Y:S01]  /*214f0*/  STL.64 [R1+0x140], R16 ;  /* 0x0001401001007387 */ /* 0x000fe20000100a00 */
[----:B------:R1:W-:Y:S02]  /*21500*/  STL [R1+0x148], R18 ;  /* 0x0001481201007387 */ /* 0x0003e40000100800 */
[----:B------:R-:W-:Y:S02]  /*21510*/  IMAD.MOV.U32 R29, RZ, RZ, R19 ;  /* 0x000000ffff1d7224 */ /* 0x000fe400078e0013 */
[----:B-1----:R-:W2:Y:S03]  /*21520*/  LDL.LU.64 R18, [R1+0x4ec8] ;  /* 0x004ec80001127983 */ /* 0x002ea60000300a00 */
[----:B------:R-:W-:Y:S02]  /*21530*/  STL [R1+0x4d00], R29 ;  /* 0x004d001d01007387 */ /* 0x000fe40000100800 */
[----:B------:R-:W-:Y:S01]  /*21540*/  LDS R29, [R2+0x8100] ;  /* 0x00810000021d7984 */ /* 0x000fe20000000800 */
[C---:B--2---:R-:W-:Y:S01]  /*21550*/  HMMA.1688.F32.TF32 R16, R4.reuse, R18, R8 ;  /* 0x000000120410723c */ /* 0x044fe20000081008 */
[----:B------:R-:W2:Y:S02]  /*21560*/  LDL.LU.64 R10, [R1+0x4ec0] ;  /* 0x004ec000010a7983 */ /* 0x000ea40000300a00 */
[----:B------:R-:W2:Y:S11]  /*21570*/  LDL.LU.64 R8, [R1+0x4eb8] ;  /* 0x004eb80001087983 */ /* 0x000eb60000300a00 */
[----:B------:R-:W-:Y:S09]  /*21580*/  @!UPT UIADD3 URZ, URZ, URZ, URZ ;  /* 0x0000003f3f3ff290 */ /* 0x000ff2000fffe03f */
[----:B------:R-:W-:Y:S01]  /*21590*/  STL.64 [R1+0x40], R16 ;  /* 0x0000401001007387 */ /* 0x000fe20000100a00 */
[----:B------:R1:W-:Y:S03]  /*215a0*/  STL.64 [R1+0x48], R18 ;  /* 0x0000481201007387 */ /* 0x0003e60000100a00 */
[----:B-1----:R-:W2:Y:S02]  /*215b0*/  LDL.LU.64 R18, [R1+0x4eb0] ;  /* 0x004eb00001127983 */ /* 0x002ea40000300a00 */
[----:B--2---:R-:W-:Y:S02]  /*215c0*/  HMMA.1688.F32.TF32 R16, R4, R18, R8 ;  /* 0x000000120410723c */ /* 0x004fe40000081008 */
[----:B------:R-:W3:Y:S04]  /*215d0*/  LDL.LU R8, [R1+0x4ea8] ;  /* 0x004ea80001087983 */ /* 0x000ee80000300800 */
[----:B------:R-:W-:Y:S04]  /*215e0*/  LDS R10, [R2+0xa300] ;  /* 0x00a30000020a7984 */ /* 0x000fe80000000800 */
[----:B------:R-:W-:Y:S04]  /*215f0*/  LDS R11, [R0+0xa300] ;  /* 0x00a30000000b7984 */ /* 0x000fe80000000800 */
[----:B------:R-:W-:Y:S09]  /*21600*/  LDS R9, [R0+0x8300] ;  /* 0x0083000000097984 */ /* 0x000ff20000000800 */
[----:B------:R-:W-:Y:S01]  /*21610*/  STL.64 [R1+0x160], R16 ;  /* 0x0001601001007387 */ /* 0x000fe20000100a00 */
[----:B------:R1:W-:Y:S03]  /*21620*/  STL.64 [R1+0x168], R18 ;  /* 0x0001681201007387 */ /* 0x0003e60000100a00 */
[----:B-1----:R-:W2:Y:S01]  /*21630*/  LDL.LU.64 R18, [R1+0x4ea0] ;  /* 0x004ea00001127983 */ /* 0x002ea20000300a00 */
[----:B------:R-:W2:Y:S02]  /*21640*/  LDL.LU.64 R16, [R1+0x4e98] ;  /* 0x004e980001107983 */ /* 0x000ea40000300a00 */
[----:B---3--:R-:W-:-:S02]  /*21650*/  IMAD R3, R3, 0x20000, R8 ;  /* 0x0002000003037824 */ /* 0x008fc400078e0208 */
[----:B------:R-:W-:Y:S01]  /*21660*/  LDS R8, [R2+0x8300] ;  /* 0x0083000002087984 */ /* 0x000fe20000000800 */
[----:B--2---:R-:W-:Y:S03]  /*21670*/  HMMA.1688.F32.TF32 R12, R4, R14, R16 ;  /* 0x0000000e040c723c */ /* 0x004fe60000081010 */
[----:B------:R-:W2:Y:S01]  /*21680*/  LDL.LU.64 R18, [R1+0x4e90] ;  /* 0x004e900001127983 */ /* 0x000ea20000300a00 */
[----:B------:R-:W-:Y:S02]  /*21690*/  STL.64 [R1+0x4e40], R6 ;  /* 0x004e400601007387 */ /* 0x000fe40000100a00 */
[----:B------:R-:W-:Y:S02]  /*216a0*/  STL.64 [R1+0x4e38], R4 ;  /* 0x004e380401007387 */ /* 0x000fe40000100a00 */
[----:B------:R-:W1:Y:S01]  /*216b0*/  LDS R7, [R2+0x8000] ;  /* 0x0080000002077984 */ /* 0x000e620000000800 */
[----:B------:R-:W3:Y:S04]  /*216c0*/  LDS R5, [R2+0xa000] ;  /* 0x00a0000002057984 */ /* 0x000ee80000000800 */
[----:B------:R-:W4:Y:S04]  /*216d0*/  LDS R6, [R0+0x8000] ;  /* 0x0080000000067984 */ /* 0x000f280000000800 */
[----:B------:R-:W4:Y:S04]  /*216e0*/  LDS R4, [R0+0xa000] ;  /* 0x00a0000000047984 */ /* 0x000f280000000800 */
[----:B------:R-:W4:Y:S04]  /*216f0*/  LDS R16, [R2+0x8200] ;  /* 0x0082000002107984 */ /* 0x000f280000000800 */
[----:B------:R-:W4:Y:S04]  /*21700*/  LDS R17, [R0+0x8200] ;  /* 0x0082000000117984 */ /* 0x000f280000000800 */
[----:B------:R-:W-:Y:S01]  /*21710*/  STL.64 [R1+0x150], R12 ;  /* 0x0001500c01007387 */ /* 0x000fe20000100a00 */
[----:B------:R-:W-:Y:S02]  /*21720*/  STL.64 [R1+0x158], R14 ;  /* 0x0001580e01007387 */ /* 0x000fe40000100a00 */
[----:B------:R-:W-:Y:S04]  /*21730*/  LDS R14, [R2+0xa400] ;  /* 0x00a40000020e7984 */ /* 0x000fe80000000800 */
[----:B------:R-:W4:Y:S01]  /*21740*/  LDS R15, [R0+0xa400] ;  /* 0x00a40000000f7984 */ /* 0x000f220000000800 */
[----:B------:R-:W-:Y:S04]  /*21750*/  LDS R12, [R2+0x8400] ;  /* 0x00840000020c7984 */ /* 0x000fe80000000800 */
[----:B------:R-:W4:Y:S04]  /*21760*/  LDS R13, [R0+0x8400] ;  /* 0x00840000000d7984 */ /* 0x000f280000000800 */
[----:B-1----:R-:W-:Y:S01]  /*21770*/  STL [R1+0x20], R7 ;  /* 0x0000200701007387 */ /* 0x002fe20000100800 */
[----:B---3--:R-:W-:Y:S02]  /*21780*/  STL [R1+0x28], R5 ;  /* 0x0000280501007387 */ /* 0x008fe40000100800 */
[----:B----4-:R-:W-:Y:S02]  /*21790*/  STL [R1+0x24], R6 ;  /* 0x0000240601007387 */ /* 0x010fe40000100800 */
[----:B------:R-:W-:Y:S01]  /*217a0*/  STL [R1+0x10], R29 ;  /* 0x0000101d01007387 */ /* 0x000fe20000100800 */
[----:B------:R-:W-:Y:S01]  /*217b0*/  STL [R1+0x2c], R4 ;  /* 0x00002c0401007387 */ /* 0x000fe20000100800 */
[----:B------:R-:W-:Y:S02]  /*217c0*/  STL [R1+0x18], R23 ;  /* 0x0000181701007387 */ /* 0x000fe40000100800 */
[----:B------:R-:W-:Y:S02]  /*217d0*/  STL [R1+0x14], R28 ;  /* 0x0000141c01007387 */ /* 0x000fe40000100800 */
[----:B------:R-:W-:Y:S01]  /*217e0*/  STL [R1+0x1c], R22 ;  /* 0x00001c1601007387 */ /* 0x000fe20000100800 */
[----:B------:R-:W-:Y:S01]  /*217f0*/  STL [R1], R16 ;  /* 0x0000001001007387 */ /* 0x000fe20000100800 */
[----:B------:R-:W-:Y:S02]  /*21800*/  STL [R1+0x8], R27 ;  /* 0x0000081b01007387 */ /* 0x000fe40000100800 */
[----:B------:R-:W-:Y:S02]  /*21810*/  STL [R1+0x4], R17 ;  /* 0x0000041101007387 */ /* 0x000fe40000100800 */
[----:B------:R-:W-:Y:S01]  /*21820*/  STL [R1+0xc], R26 ;  /* 0x00000c1a01007387 */ /* 0x000fe20000100800 */
[----:B------:R-:W-:Y:S01]  /*21830*/  STL.64 [R1+0x4ca8], R10 ;  /* 0x004ca80a01007387 */ /* 0x000fe20000100a00 */
[----:B------:R-:W-:Y:S03]  /*21840*/  STL.64 [R1+0x4ca0], R8 ;  /* 0x004ca00801007387 */ /* 0x000fe60000100a00 */
[----:B------:R-:W-:Y:S01]  /*21850*/  STL.64 [R1+0x4c98], R14 ;  /* 0x004c980e01007387 */ /* 0x000fe20000100a00 */
[----:B------:R1:W-:Y:S03]  /*21860*/  STL.64 [R1+0x4c90], R12 ;  /* 0x004c900c01007387 */ /* 0x0003e60000100a00 */
[----:B-1----:R-:W3:Y:S01]  /*21870*/  LDL.LU R12, [R1+0x1e0] ;  /* 0x0001e000010c7983 */ /* 0x002ee20000300800 */
[----:B------:R-:W3:Y:S02]  /*21880*/  LDL.LU R13, [R1+0x1e4] ;  /* 0x0001e400010d7983 */ /* 0x000ee40000300800 */
[----:B------:R-:W4:Y:S02]  /*21890*/  LDL.LU R14, [R1+0x1e8] ;  /* 0x0001e800010e7983 */ /* 0x000f240000300800 */
[----:B------:R-:W4:Y:S02]  /*218a0*/  LDL.LU R15, [R1+0x1ec] ;  /* 0x0001ec00010f7983 */ /* 0x000f240000300800 */
[----:B------:R-:W-:-:S02]  /*218b0*/  IMAD.MOV.U32 R8, RZ, RZ, R16 ;  /* 0x000000ffff087224 */ /* 0x000fc400078e0010 */
[----:B------:R-:W-:Y:S02]  /*218c0*/  IMAD.MOV.U32 R10, RZ, RZ, R27 ;  /* 0x000000ffff0a7224 */ /* 0x000fe400078e001b */
[----:B------:R-:W-:Y:S02]  /*218d0*/  IMAD.MOV.U32 R11, RZ, RZ, R26 ;  /* 0x000000ffff0b7224 */ /* 0x000fe400078e001a */
[----:B------:R-:W-:Y:S01]  /*218e0*/  IMAD.MOV.U32 R9, RZ, RZ, R17 ;  /* 0x000000ffff097224 */ /* 0x000fe200078e0011 */
[----:B----4-:R-:W-:Y:S01]  /*218f0*/  STL.64 [R1+0x4cb8], R14 ;  /* 0x004cb80e01007387 */ /* 0x010fe20000100a00 */
[----:B---3--:R1:W-:Y:S02]  /*21900*/  STL.64 [R1+0x4cb0], R12 ;  /* 0x004cb00c01007387 */ /* 0x0083e40000100a00 */
[----:B------:R-:W3:Y:S02]  /*21910*/  LDL.LU R16, [R1+0x4e8c] ;  /* 0x004e8c0001107983 */ /* 0x000ee40000300800 */
[----:B------:R-:W4:Y:S01]  /*21920*/  LDL.LU R17, [R1+0x4e88] ;  /* 0x004e880001117983 */ /* 0x000f220000300800 */
[----:B------:R-:W2:Y:S01]  /*21930*/  LDL.LU R27, [R1+0x4e84] ;  /* 0x004e8400011b7983 */ /* 0x000ea20000300800 */
[----:B------:R-:W2:Y:S02]  /*21940*/  LDL.LU R26, [R1+0x4e80] ;  /* 0x004e8000011a7983 */ /* 0x000ea40000300800 */
[----:B------:R1:W-:Y:S02]  /*21950*/  STL.64 [R1+0x4cc8], R10 ;  /* 0x004cc80a01007387 */ /* 0x0003e40000100a00 */
[----:B------:R1:W-:Y:S02]  /*21960*/  STL.64 [R1+0x4cc0], R8 ;  /* 0x004cc00801007387 */ /* 0x0003e40000100a00 */
[----:B-1----:R-:W2:Y:S01]  /*21970*/  LDL.LU R12, [R1+0x2d0] ;  /* 0x0002d000010c7983 */ /* 0x002ea20000300800 */
[----:B------:R-:W2:Y:S02]  /*21980*/  LDL.LU R13, [R1+0x2d4] ;  /* 0x0002d400010d7983 */ /* 0x000ea40000300800 */
[----:B------:R-:W2:Y:S02]  /*21990*/  LDL.LU R14, [R1+0x2d8] ;  /* 0x0002d800010e7983 */ /* 0x000ea40000300800 */
[----:B------:R-:W2:Y:S02]  /*219a0*/  LDL.LU R15, [R1+0x2dc] ;  /* 0x0002dc00010f7983 */ /* 0x000ea40000300800 */
[----:B------:R-:W-:-:S02]  /*219b0*/  IMAD.MOV.U32 R10, RZ, RZ, R23 ;  /* 0x000000ffff0a7224 */ /* 0x000fc400078e0017 */
[----:B------:R-:W-:Y:S02]  /*219c0*/  IMAD.MOV.U32 R11, RZ, RZ, R22 ;  /* 0x000000ffff0b7224 */ /* 0x000fe400078e0016 */
[----:B------:R-:W-:Y:S02]  /*219d0*/  IMAD.MOV.U32 R8, RZ, RZ, R29 ;  /* 0x000000ffff087224 */ /* 0x000fe400078e001d */
[----:B------:R-:W-:Y:S01]  /*219e0*/  IMAD.MOV.U32 R9, RZ, RZ, R28 ;  /* 0x000000ffff097224 */ /* 0x000fe200078e001c */
[----:B------:R-:W-:Y:S04]  /*219f0*/  LDS R22, [R2+0xa600] ;  /* 0x00a6000002167984 */ /* 0x000fe80000000800 */
[----:B------:R-:W-:Y:S04]  /*21a00*/  LDS R23, [R0+0xa600] ;  /* 0x00a6000000177984 */ /* 0x000fe80000000800 */
[----:B--2---:R-:W-:Y:S01]  /*21a10*/  STL.64 [R1+0x4cd8], R14 ;  /* 0x004cd80e01007387 */ /* 0x004fe20000100a00 */
[----:B------:R1:W-:Y:S02]  /*21a20*/  STL.64 [R1+0x4cd0], R12 ;  /* 0x004cd00c01007387 */ /* 0x0003e40000100a00 */
[----:B------:R2:W-:Y:S02]  /*21a30*/  STL.64 [R1+0x4ce8], R10 ;  /* 0x004ce80a01007387 */ /* 0x0005e40000100a00 */
[----:B------:R2:W-:Y:S01]  /*21a40*/  STL.64 [R1+0x4ce0], R8 ;  /* 0x004ce00801007387 */ /* 0x0005e20000100a00 */
[----:B-1----:R-:W3:Y:S01]  /*21a50*/  LDL.LU R12, [R1+0x350] ;  /* 0x00035000010c7983 */ /* 0x002ee20000300800 */
[----:B------:R-:W3:Y:S02]  /*21a60*/  LDL.LU R13, [R1+0x354] ;  /* 0x00035400010d7983 */ /* 0x000ee40000300800 */
[----:B------:R-:W3:Y:S02]  /*21a70*/  LDL.LU R14, [R1+0x358] ;  /* 0x00035800010e7983 */ /* 0x000ee40000300800 */
[----:B------:R-:W3:Y:S02]  /*21a80*/  LDL.LU R15, [R1+0x35c] ;  /* 0x00035c00010f7983 */ /* 0x000ee40000300800 */
[----:B--2---:R-:W-:-:S02]  /*21a90*/  IMAD.MOV.U32 R10, RZ, RZ, R5 ;  /* 0x000000ffff0a7224 */ /* 0x004fc400078e0005 */
[----:B------:R-:W-:Y:S02]  /*21aa0*/  IMAD.MOV.U32 R11, RZ, RZ, R4 ;  /* 0x000000ffff0b7224 */ /* 0x000fe400078e0004 */
[----:B------:R-:W-:Y:S02]  /*21ab0*/  IMAD.MOV.U32 R8, RZ, RZ, R7 ;  /* 0x000000ffff087224 */ /* 0x000fe400078e0007 */
[----:B------:R-:W-:Y:S02]  /*21ac0*/  IMAD.MOV.U32 R9, RZ, RZ, R6 ;  /* 0x000000ffff097224 */ /* 0x000fe400078e0006 */
[----:B------:R-:W1:Y:S04]  /*21ad0*/  LDSM.16.M88.4 R4, [R3+0x40000] ;  /* 0x040000000304783b */ /* 0x000e680000000200 */
[----:B---3--:R-:W-:Y:S01]  /*21ae0*/  STL.64 [R1+0x4cf8], R14 ;  /* 0x004cf80e01007387 */ /* 0x008fe20000100a00 */
[----:B------:R2:W-:Y:S02]  /*21af0*/  STL.64 [R1+0x4cf0], R12 ;  /* 0x004cf00c01007387 */ /* 0x0005e40000100a00 */
[----:B------:R3:W-:Y:S02]  /*21b00*/  STL.64 [R1+0x4d18], R10 ;  /* 0x004d180a01007387 */ /* 0x0007e40000100a00 */
[----:B------:R-:W-:Y:S01]  /*21b10*/  STL.64 [R1+0x4d10], R8 ;  /* 0x004d100801007387 */ /* 0x000fe20000100a00 */
[----:B--2---:R-:W2:Y:S01]  /*21b20*/  LDL.LU R12, [R1+0x8c0] ;  /* 0x0008c000010c7983 */ /* 0x004ea20000300800 */
[----:B------:R-:W2:Y:S02]  /*21b30*/  LDL.LU R13, [R1+0x8c4] ;  /* 0x0008c400010d7983 */ /* 0x000ea40000300800 */
[----:B------:R-:W2:Y:S02]  /*21b40*/  LDL.LU R14, [R1+0x8c8] ;  /* 0x0008c800010e7983 */ /* 0x000ea40000300800 */
[----:B------:R-:W2:Y:S02]  /*21b50*/  LDL.LU R15, [R1+0x8cc] ;  /* 0x0008cc00010f7983 */ /* 0x000ea40000300800 */
[----:B---3--:R-:W-:-:S02]  /*21b60*/  IMAD.MOV.U32 R10, RZ, RZ, R21 ;  /* 0x000000ffff0a7224 */ /* 0x008fc400078e0015 */
[----:B------:R-:W-:Y:S02]  /*21b70*/  IMAD.MOV.U32 R11, RZ, RZ, R20 ;  /* 0x000000ffff0b7224 */ /* 0x000fe400078e0014 */
[----:B-1----:R-:W-:Y:S01]  /*21b80*/  IMAD.MOV.U32 R29, RZ, RZ, R5 ;  /* 0x000000ffff1d7224 */ /* 0x002fe200078e0005 */
[----:B------:R-:W-:Y:S04]  /*21b90*/  LDS R20, [R2+0x8600] ;  /* 0x0086000002147984 */ /* 0x000fe80000000800 */
[----:B------:R-:W-:Y:S04]  /*21ba0*/  LDS R21, [R0+0x8600] ;  /* 0x0086000000157984 */ /* 0x000fe80000000800 */
[----:B--2---:R-:W-:Y:S01]  /*21bb0*/  STL.64 [R1+0x4d28], R14 ;  /* 0x004d280e01007387 */ /* 0x004fe20000100a00 */
[----:B------:R1:W-:Y:S02]  /*21bc0*/  STL.64 [R1+0x4d20], R12 ;  /* 0x004d200c01007387 */ /* 0x0003e40000100a00 */
[----:B------:R2:W-:Y:S01]  /*21bd0*/  STL.64 [R1+0x4d30], R10 ;  /* 0x004d300a01007387 */ /* 0x0005e20000100a00 */
[----:B-1----:R-:W3:Y:S01]  /*21be0*/  LDL.LU R12, [R1+0x8d0] ;  /* 0x0008d000010c7983 */ /* 0x002ee20000300800 */
[----:B------:R-:W3:Y:S02]  /*21bf0*/  LDL.LU R13, [R1+0x8d4] ;  /* 0x0008d400010d7983 */ /* 0x000ee40000300800 */
[----:B------:R-:W3:Y:S02]  /*21c00*/  LDL.LU R14, [R1+0x8d8] ;  /* 0x0008d800010e7983 */ /* 0x000ee40000300800 */
[----:B------:R-:W3:Y:S02]  /*21c10*/  LDL.LU R15, [R1+0x8dc] ;  /* 0x0008dc00010f7983 */ /* 0x000ee40000300800 */
[----:B--2---:R-:W-:-:S02]  /*21c20*/  IMAD.MOV.U32 R10, RZ, RZ, R25 ;  /* 0x000000ffff0a7224 */ /* 0x004fc400078e0019 */
[----:B------:R-:W-:Y:S01]  /*21c30*/  IMAD.MOV.U32 R11, RZ, RZ, R24 ;  /* 0x000000ffff0b7224 */ /* 0x000fe200078e0018 */
[----:B---3--:R-:W-:Y:S01]  /*21c40*/  STL.64 [R1+0x4d40], R14 ;  /* 0x004d400e01007387 */ /* 0x008fe20000100a00 */
[----:B------:R1:W-:Y:S02]  /*21c50*/  STL.64 [R1+0x4d38], R12 ;  /* 0x004d380c01007387 */ /* 0x0003e40000100a00 */
[----:B------:R-:W2:Y:S02]  /*21c60*/  LDL.LU R25, [R1+0x4e7c] ;  /* 0x004e7c0001197983 */ /* 0x000ea40000300800 */
[----:B------:R-:W3:Y:S01]  /*21c70*/  LDL.LU R24, [R1+0x4e78] ;  /* 0x004e780001187983 */ /* 0x000ee20000300800 */
[----:B------:R4:W-:Y:S04]  /*21c80*/  STL.64 [R1+0x4d48], R10 ;  /* 0x004d480a01007387 */ /* 0x0009e80000100a00 */
[----:B-1----:R-:W2:Y:S01]  /*21c90*/  LDL.LU R12, [R1+0x8f0] ;  /* 0x0008f000010c7983 */ /* 0x002ea20000300800 */
[----:B------:R-:W2:Y:S02]  /*21ca0*/  LDL.LU R13, [R1+0x8f4] ;  /* 0x0008f400010d7983 */ /* 0x000ea40000300800 */
[----:B------:R-:W2:Y:S02]  /*21cb0*/  LDL.LU R14, [R1+0x8f8] ;  /* 0x0008f800010e7983 */ /* 0x000ea40000300800 */
[----:B------:R-:W2:Y:S02]  /*21cc0*/  LDL.LU R15, [R1+0x8fc] ;  /* 0x0008fc00010f7983 */ /* 0x000ea40000300800 */
[----:B----4-:R-:W-:-:S02]  /*21cd0*/  IMAD.MOV.U32 R10, RZ, RZ, R19 ;  /* 0x000000ffff0a7224 */ /* 0x010fc400078e0013 */
[----:B------:R-:W-:Y:S01]  /*21ce0*/  IMAD.MOV.U32 R11, RZ, RZ, R18 ;  /* 0x000000ffff0b7224 */ /* 0x000fe200078e0012 */
[----:B--2---:R-:W-:Y:S01]  /*21cf0*/  STL.64 [R1+0x4d58], R14 ;  /* 0x004d580e01007387 */ /* 0x004fe20000100a00 */
[----:B------:R1:W-:Y:S02]  /*21d00*/  STL.64 [R1+0x4d50], R12 ;  /* 0x004d500c01007387 */ /* 0x0003e40000100a00 */
[----:B------:R-:W2:Y:S02]  /*21d10*/  LDL.LU R19, [R1+0x4e74] ;  /* 0x004e740001137983 */ /* 0x000ea40000300800 */
[----:B------:R-:W4:Y:S01]  /*21d20*/  LDL.LU R18, [R1+0x4e70] ;  /* 0x004e700001127983 */ /* 0x000f220000300800 */
[----:B------:R3:W-:Y:S04]  /*21d30*/  STL.64 [R1+0x4d60], R10 ;  /* 0x004d600a01007387 */ /* 0x0007e80000100a00 */
[----:B-1----:R-:W2:Y:S01]  /*21d40*/  LDL.LU R12, [R1+0x900] ;  /* 0x00090000010c7983 */ /* 0x002ea20000300800 */
[----:B------:R-:W2:Y:S02]  /*21d50*/  LDL.LU R13, [R1+0x904] ;  /* 0x00090400010d7983 */ /* 0x000ea40000300800 */
[----:B------:R-:W2:Y:S02]  /*21d60*/  LDL.LU R14, [R1+0x908] ;  /* 0x00090800010e7983 */ /* 0x000ea40000300800 */
[----:B------:R-:W2:Y:S02]  /*21d70*/  LDL.LU R15, [R1+0x90c] ;  /* 0x00090c00010f7983 */ /* 0x000ea40000300800 */
[----:B---3--:R-:W-:-:S02]  /*21d80*/  IMAD.MOV.U32 R10, RZ, RZ, R17 ;  /* 0x000000ffff0a7224 */ /* 0x008fc400078e0011 */
[----:B------:R-:W-:Y:S01]  /*21d90*/  IMAD.MOV.U32 R11, RZ, RZ, R16 ;  /* 0x000000ffff0b7224 */ /* 0x000fe200078e0010 */
[----:B--2---:R-:W-:Y:S01]  /*21da0*/  STL.64 [R1+0x4d70], R14 ;  /* 0x004d700e01007387 */ /* 0x004fe20000100a00 */
        /* <DEDUP_REMOVED lines=22> */
[----:B------:R-:W-:Y:S02]  /*21f10*/  STL.64 [R1+0x4d98], R12 ;  /* 0x004d980c01007387 */ /* 0x000fe40000100a00 */
[----:B------:R-:W2:Y:S02]  /*21f20*/  LDL.LU R24, [R1+0x4e5c] ;  /* 0x004e5c0001187983 */ /* 0x000ea40000300800 */
[----:B------:R-:W3:Y:S01]  /*21f30*/  LDL.LU R25, [R1+0x4e58] ;  /* 0x004e580001197983 */ /* 0x000ee20000300800 */
[----:B------:R1:W-:Y:S02]  /*21f40*/  STL.64 [R1+0x4da8], R10 ;  /* 0x004da80a01007387 */ /* 0x0003e40000100a00 */
[----:B-1----:R-:W-:Y:S02]  /*21f50*/  IMAD.MOV.U32 R10, RZ, RZ, R18 ;  /* 0x000000ffff0a7224 */ /* 0x002fe400078e0012 */
[----:B------:R-:W-:Y:S01]  /*21f60*/  IMAD.MOV.U32 R11, RZ, RZ, R19 ;  /* 0x000000ffff0b7224 */ /* 0x000fe200078e0013 */
[----:B------:R-:W2:Y:S01]  /*21f70*/  LDL.LU R18, [R1+0x4e54] ;  /* 0x004e540001127983 */ /* 0x000ea20000300800 */
[----:B------:R-:W2:Y:S03]  /*21f80*/  LDL.LU R19, [R1+0x4e50] ;  /* 0x004e500001137983 */ /* 0x000ea60000300800 */
[----:B------:R1:W-:Y:S01]  /*21f90*/  STL.64 [R1+0x4dc0], R10 ;  /* 0x004dc00a01007387 */ /* 0x0003e20000100a00 */
[----:B------:R-:W2:Y:S02]  /*21fa0*/  LDL.LU R12, [R1+0x930] ;  /* 0x00093000010c7983 */ /* 0x000ea40000300800 */
[----:B------:R-:W2:Y:S02]  /*21fb0*/  LDL.LU R13, [R1+0x934] ;  /* 0x00093400010d7983 */ /* 0x000ea40000300800 */
[----:B------:R-:W2:Y:S01]  /*21fc0*/  LDL.LU R14, [R1+0x938] ;  /* 0x00093800010e7983 */ /* 0x000ea20000300800 */
[----:B------:R-:W2:Y:S01]  /*21fd0*/  LDL.LU R15, [R1+0x93c] ;  /* 0x00093c00010f7983 */ /* 0x000ea20000300800 */
[----:B-1----:R-:W-:-:S02]  /*21fe0*/  IMAD.MOV.U32 R10, RZ, RZ, R16 ;  /* 0x000000ffff0a7224 */ /* 0x002fc400078e0010 */
[----:B------:R-:W-:Y:S01]  /*21ff0*/  IMAD.MOV.U32 R11, RZ, RZ, R17 ;  /* 0x000000ffff0b7224 */ /* 0x000fe200078e0011 */
[----:B------:R-:W3:Y:S01]  /*22000*/  LDL.LU R16, [R1+0x4e4c] ;  /* 0x004e4c0001107983 */ /* 0x000ee20000300800 */
[----:B------:R-:W3:Y:S03]  /*22010*/  LDL.LU R17, [R1+0x4e48] ;  /* 0x004e480001117983 */ /* 0x000ee60000300800 */
[----:B------:R-:W-:Y:S04]  /*22020*/  STL.64 [R1+0x4dd8], R10 ;  /* 0x004dd80a01007387 */ /* 0x000fe80000100a00 */
[----:B--2---:R-:W-:Y:S01]  /*22030*/  STL.64 [R1+0x4db8], R14 ;  /* 0x004db80e01007387 */ /* 0x004fe20000100a00 */
[----:B------:R1:W-:Y:S03]  /*22040*/  STL.64 [R1+0x4db0], R12 ;  /* 0x004db00c01007387 */ /* 0x0003e60000100a00 */
[----:B-1----:R-:W2:Y:S01]  /*22050*/  LDL.LU R12, [R1+0x940] ;  /* 0x00094000010c7983 */ /* 0x002ea20000300800 */
[----:B------:R-:W2:Y:S02]  /*22060*/  LDL.LU R13, [R1+0x944] ;  /* 0x00094400010d7983 */ /* 0x000ea40000300800 */
[----:B------:R-:W2:Y:S02]  /*22070*/  LDL.LU R14, [R1+0x948] ;  /* 0x00094800010e7983 */ /* 0x000ea40000300800 */
[----:B------:R-:W2:Y:S02]  /*22080*/  LDL.LU R15, [R1+0x94c] ;  /* 0x00094c00010f7983 */ /* 0x000ea40000300800 */
[----:B----4-:R-:W-:-:S02]  /*22090*/  IMAD.MOV.U32 R10, RZ, RZ, R27 ;  /* 0x000000ffff0a7224 */ /* 0x010fc400078e001b */
[----:B------:R-:W-:Y:S01]  /*220a0*/  IMAD.MOV.U32 R11, RZ, RZ, R26 ;  /* 0x000000ffff0b7224 */ /* 0x000fe200078e001a */
[----:B------:R-:W-:Y:S04]  /*220b0*/  LDS R27, [R0+0xa700] ;  /* 0x00a70000001b7984 */ /* 0x000fe80000000800 */
[----:B------:R-:W-:Y:S04]  /*220c0*/  LDS R26, [R2+0xa700] ;  /* 0x00a70000021a7984 */ /* 0x000fe80000000800 */
[----:B------:R-:W-:Y:S04]  /*220d0*/  STL.64 [R1+0x4df0], R10 ;  /* 0x004df00a01007387 */ /* 0x000fe80000100a00 */
[----:B--2---:R-:W-:Y:S01]  /*220e0*/  STL.64 [R1+0x4dd0], R14 ;  /* 0x004dd00e01007387 */ /* 0x004fe20000100a00 */
[----:B------:R1:W-:Y:S03]  /*220f0*/  STL.64 [R1+0x4dc8], R12 ;  /* 0x004dc80c01007387 */ /* 0x0003e60000100a00 */
[----:B-1----:R-:W2:Y:S01]  /*22100*/  LDL.LU R12, [R1+0x950] ;  /* 0x00095000010c7983 */ /* 0x002ea20000300800 */
[----:B------:R-:W2:Y:S02]  /*22110*/  LDL.LU R13, [R1+0x954] ;  /* 0x00095400010d7983 */ /* 0x000ea40000300800 */
[----:B------:R-:W4:Y:S02]  /*22120*/  LDL.LU R14, [R1+0x958] ;  /* 0x00095800010e7983 */ /* 0x000f240000300800 */
[----:B------:R-:W4:Y:S02]  /*22130*/  LDL.LU R15, [R1+0x95c] ;  /* 0x00095c00010f7983 */ /* 0x000f240000300800 */
[----:B---3--:R-:W-:-:S02]  /*22140*/  IMAD.MOV.U32 R10, RZ, RZ, R25 ;  /* 0x000000ffff0a7224 */ /* 0x008fc400078e0019 */
[----:B------:R-:W-:Y:S01]  /*22150*/  IMAD.MOV.U32 R11, RZ, RZ, R24 ;  /* 0x000000ffff0b7224 */ /* 0x000fe200078e0018 */
[----:B------:R-:W-:Y:S04]  /*22160*/  LDS R25, [R0+0x8700] ;  /* 0x0087000000197984 */ /* 0x000fe80000000800 */
[----:B------:R-:W-:Y:S04]  /*22170*/  LDS R24, [R2+0x8700] ;  /* 0x0087000002187984 */ /* 0x000fe80000000800 */
[----:B------:R-:W-:Y:S04]  /*22180*/  STL.64 [R1+0x4e08], R10 ;  /* 0x004e080a01007387 */ /* 0x000fe80000100a00 */
[----:B----4-:R-:W-:Y:S01]  /*22190*/  STL.64 [R1+0x4de8], R14 ;  /* 0x004de80e01007387 */ /* 0x010fe20000100a00 */
[----:B--2---:R1:W-:Y:S03]  /*221a0*/  STL.64 [R1+0x4de0], R12 ;  /* 0x004de00c01007387 */ /* 0x0043e60000100a00 */
[----:B-1----:R-:W2:Y:S01]  /*221b0*/  LDL.LU R12, [R1+0x960] ;  /* 0x00096000010c7983 */ /* 0x002ea20000300800 */
[----:B------:R-:W2:Y:S02]  /*221c0*/  LDL.LU R13, [R1+0x964] ;  /* 0x00096400010d7983 */ /* 0x000ea40000300800 */
[----:B------:R-:W3:Y:S02]  /*221d0*/  LDL.LU R14, [R1+0x968] ;  /* 0x00096800010e7983 */ /* 0x000ee40000300800 */
[----:B------:R-:W3:Y:S02]  /*221e0*/  LDL.LU R15, [R1+0x96c] ;  /* 0x00096c00010f7983 */ /* 0x000ee40000300800 */
[----:B------:R-:W-:-:S02]  /*221f0*/  IMAD.MOV.U32 R10, RZ, RZ, R19 ;  /* 0x000000ffff0a7224 */ /* 0x000fc400078e0013 */
[----:B------:R-:W-:Y:S01]  /*22200*/  IMAD.MOV.U32 R11, RZ, RZ, R18 ;  /* 0x000000ffff0b7224 */ /* 0x000fe200078e0012 */
[----:B------:R-:W-:Y:S04]  /*22210*/  LDS R19, [R0+0xa500] ;  /* 0x00a5000000137984 */ /* 0x000fe80000000800 */
[----:B------:R-:W-:Y:S04]  /*22220*/  LDS R18, [R2+0xa500] ;  /* 0x00a5000002127984 */ /* 0x000fe80000000800 */
[----:B------:R-:W-:Y:S04]  /*22230*/  STL.64 [R1+0x4e20], R10 ;  /* 0x004e200a01007387 */ /* 0x000fe80000100a00 */
[----:B---3--:R-:W-:Y:S01]  /*22240*/  STL.64 [R1+0x4e00], R14 ;  /* 0x004e000e01007387 */ /* 0x008fe20000100a00 */
[----:B--2---:R1:W-:Y:S03]  /*22250*/  STL.64 [R1+0x4df8], R12 ;  /* 0x004df80c01007387 */ /* 0x0043e60000100a00 */
[----:B-1----:R-:W2:Y:S01]  /*22260*/  LDL.LU R12, [R1+0x970] ;  /* 0x00097000010c7983 */ /* 0x002ea20000300800 */
[----:B------:R-:W2:Y:S02]  /*22270*/  LDL.LU R13, [R1+0x974] ;  /* 0x00097400010d7983 */ /* 0x000ea40000300800 */
[----:B------:R-:W3:Y:S02]  /*22280*/  LDL.LU R14, [R1+0x978] ;  /* 0x00097800010e7983 */ /* 0x000ee40000300800 */
[----:B------:R-:W3:Y:S02]  /*22290*/  LDL.LU R15, [R1+0x97c] ;  /* 0x00097c00010f7983 */ /* 0x000ee40000300800 */
[----:B------:R-:W-:-:S02]  /*222a0*/  IMAD.MOV.U32 R11, RZ, RZ, R16 ;  /* 0x000000ffff0b7224 */ /* 0x000fc400078e0010 */
[----:B------:R-:W1:Y:S04]  /*222b0*/  LDS R16, [R2+0x8500] ;  /* 0x0085000002107984 */ /* 0x000e680000000800 */
[----:B---3--:R-:W-:Y:S01]  /*222c0*/  STL.64 [R1+0x4e18], R14 ;  /* 0x004e180e01007387 */ /* 0x008fe20000100a00 */
[----:B--2---:R2:W-:Y:S03]  /*222d0*/  STL.64 [R1+0x4e10], R12 ;  /* 0x004e100c01007387 */ /* 0x0045e60000100a00 */
[----:B--2---:R-:W2:Y:S01]  /*222e0*/  LDL.LU R12, [R1+0x9b0] ;  /* 0x0009b000010c7983 */ /* 0x004ea20000300800 */
[----:B------:R-:W2:Y:S02]  /*222f0*/  LDL.LU R13, [R1+0x9b4] ;  /* 0x0009b400010d7983 */ /* 0x000ea40000300800 */
[----:B------:R-:W3:Y:S02]  /*22300*/  LDL.LU R14, [R1+0x9b8] ;  /* 0x0009b800010e7983 */ /* 0x000ee40000300800 */
[----:B------:R-:W3:Y:S02]  /*22310*/  LDL.LU R15, [R1+0x9bc] ;  /* 0x0009bc00010f7983 */ /* 0x000ee40000300800 */
[----:B---3--:R-:W-:Y:S01]  /*22320*/  STL.64 [R1+0x4e30], R14 ;  /* 0x004e300e01007387 */ /* 0x008fe20000100a00 */
[----:B--2---:R2:W-:Y:S03]  /*22330*/  STL.64 [R1+0x4e28], R12 ;  /* 0x004e280c01007387 */ /* 0x0045e60000100a00 */
[----:B--2---:R-:W2:Y:S01]  /*22340*/  LDL.LU R12, [R1+0x9c0] ;  /* 0x0009c000010c7983 */ /* 0x004ea20000300800 */
[----:B------:R-:W2:Y:S02]  /*22350*/  LDL.LU R13, [R1+0x9c4] ;  /* 0x0009c400010d7983 */ /* 0x000ea40000300800 */
[----:B------:R-:W2:Y:S02]  /*22360*/  LDL.LU R14, [R1+0x9c8] ;  /* 0x0009c800010e7983 */ /* 0x000ea40000300800 */
[----:B------:R-:W2:Y:S01]  /*22370*/  LDL.LU R15, [R1+0x9cc] ;  /* 0x0009cc00010f7983 */ /* 0x000ea20000300800 */
[----:B-1----:R-:W-:Y:S01]  /*22380*/  STL [R1+0x4d04], R16 ;  /* 0x004d041001007387 */ /* 0x002fe20000100800 */
[----:B------:R-:W-:Y:S02]  /*22390*/  STL [R1+0x4d08], R18 ;  /* 0x004d081201007387 */ /* 0x000fe40000100800 */
[----:B------:R-:W-:Y:S02]  /*223a0*/  STL [R1+0x44dc], R2 ;  /* 0x0044dc0201007387 */ /* 0x000fe40000100800 */
[----:B------:R-:W-:Y:S01]  /*223b0*/  STL [R1+0x130], R4 ;  /* 0x0001300401007387 */ /* 0x000fe20000100800 */
[----:B------:R-:W-:Y:S02]  /*223c0*/  STL.64 [R1+0x138], R6 ;  /* 0x0001380601007387 */ /* 0x000fe40000100a00 */
[----:B------:R-:W1:Y:S04]  /*223d0*/  LDSM.16.M88.4 R4, [R3+0x42000] ;  /* 0x042000000304783b */ /* 0x000e680000000200 */
[----:B------:R-:W-:Y:S01]  /*223e0*/  STL [R1+0x44d8], R0 ;  /* 0x0044d80001007387 */ /* 0x000fe20000100800 */
[----:B-1----:R1:W-:Y:S01]  /*223f0*/  STL.64 [R1+0x128], R6 ;  /* 0x0001280601007387 */ /* 0x0023e20000100a00 */
[----:B------:R-:W-:-:S02]  /*22400*/  IMAD.MOV.U32 R18, RZ, RZ, R4 ;  /* 0x000000ffff127224 */ /* 0x000fc400078e0004 */
[----:B------:R-:W-:Y:S01]  /*22410*/  IMAD.MOV.U32 R16, RZ, RZ, R5 ;  /* 0x000000ffff107224 */ /* 0x000fe200078e0005 */
[----:B-1----:R-:W2:Y:S01]  /*22420*/  LDL.LU.64 R6, [R1+0x4e40] ;  /* 0x004e400001067983 */ /* 0x002ea20000300a00 */
[----:B------:R-:W2:Y:S02]  /*22430*/  LDL.LU.64 R4, [R1+0x4e38] ;  /* 0x004e380001047983 */ /* 0x000ea40000300a00 */
[----:B------:R-:W-:Y:S02]  /*22440*/  IMAD.MOV.U32 R10, RZ, RZ, R17 ;  /* 0x000000ffff0a7224 */ /* 0x000fe400078e0011 */
[----:B------:R-:W-:Y:S01]  /*22450*/  STL [R1+0x4be0], R3 ;  /* 0x004be00301007387 */ /* 0x000fe20000100800 */
[----:B------:R-:W1:Y:S04]  /*22460*/  LDS R17, [R0+0x8500] ;  /* 0x0085000000117984 */ /* 0x000e680000000800 */
[C---:B--2---:R-:W-:Y:S01]  /*22470*/  HMMA.1688.F32.TF32 R8, R4.reuse, R10, R12 ;  /* 0x0000000a0408723c */ /* 0x044fe2000008100c */
[----:B------:R-:W2:Y:S01]  /*22480*/  LDL.LU.64 R14, [R1+0x4e30] ;  /* 0x004e3000010e7983 */ /* 0x000ea20000300a00 */
[----:B------:R-:W2:Y:S11]  /*22490*/  LDL.LU.64 R12, [R1+0x4e28] ;  /* 0x004e2800010c7983 */ /* 0x000eb60000300a00 */
[----:B------:R-:W-:Y:S10]  /*224a0*/  @!UPT UIADD3 URZ, URZ, URZ, URZ ;  /* 0x0000003f3f3ff290 */ /* 0x000ff4000fffe03f */
[----:B------:R-:W-:Y:S01]  /*224b0*/  STL.64 [R1+0x50], R8 ;  /* 0x0000500801007387 */ /* 0x000fe20000100a00 */
[----:B------:R3:W-:Y:S02]  /*224c0*/  STL [R1+0x58], R10 ;  /* 0x0000580a01007387 */ /* 0x0007e40000100800 */
[----:B------:R-:W-:Y:S02]  /*224d0*/  IMAD.MOV.U32 R28, RZ, RZ, R11 ;  /* 0x000000ffff1c7224 */ /* 0x000fe400078e000b */
[----:B---3--:R-:W2:Y:S03]  /*224e0*/  LDL.LU.64 R10, [R1+0x4e20] ;  /* 0x004e2000010a7983 */ /* 0x008ea60000300a00 */
[----:B------:R-:W-:Y:S01]  /*224f0*/  STL [R1+0x4ac0], R28 ;  /* 0x004ac01c01007387 */ /* 0x000fe20000100800 */
[C---:B--2---:R-:W-:Y:S01]  /*22500*/  HMMA.1688.F32.TF32 R8, R4.reuse, R10, R12 ;  /* 0x0000000a0408723c */ /* 0x044fe2000008100c */
[----:B------:R-:W2:Y:S01]  /*22510*/  LDL.LU.64 R14, [R1+0x4e18] ;  /* 0x004e1800010e7983 */ /* 0x000ea20000300a00 */
[----:B------:R-:W2:Y:S11]  /*22520*/  LDL.LU.64 R12, [R1+0x4e10] ;  /* 0x004e1000010c7983 */ /* 0x000eb60000300a00 */
[----:B------:R-:W-:Y:S10]  /*22530*/  @!UPT UIADD3 URZ, URZ, URZ, URZ ;  /* 0x0000003f3f3ff290 */ /* 0x000ff4000fffe03f */
[----:B------:R-:W-:Y:S01]  /*22540*/  STL.64 [R1+0x30], R8 ;  /* 0x0000300801007387 */ /* 0x000fe20000100a00 */
[----:B------:R3:W-:Y:S03]  /*22550*/  STL.64 [R1+0x38], R10 ;  /* 0x0000380a01007387 */ /* 0x0007e60000100a00 */
[----:B---3--:R-:W2:Y:S02]  /*22560*/  LDL.LU.64 R10, [R1+0x4e08] ;  /* 0x004e0800010a7983 */ /* 0x008ea40000300a00 */
[C---:B--2---:R-:W-:Y:S02]  /*22570*/  HMMA.1688.F32.TF32 R8, R4.reuse, R10, R12 ;  /* 0x0000000a0408723c */ /* 0x044fe4000008100c */
[----:B------:R-:W2:Y:S01]  /*22580*/  LDL.LU.64 R14, [R1+0x4e00] ;  /* 0x004e0000010e7983 */ /* 0x000ea20000300a00 */
[----:B------:R-:W2:Y:S11]  /*22590*/  LDL.LU.64 R12, [R1+0x4df8] ;  /* 0x004df800010c7983 */ /* 0x000eb60000300a00 */
[----:B------:R-:W-:Y:S09]  /*225a0*/  @!UPT UIADD3 URZ, URZ, URZ, URZ ;  /* 0x0000003f3f3ff290 */ /* 0x000ff2000fffe03f */
        /* <DEDUP_REMOVED lines=61> */
[----:B--2---:R-:W-:Y:S02]  /*22980*/  HMMA.1688.F32.TF32 R4, R4, R10, R12 ;  /* 0x0000000a0404723c */ /* 0x004fe4000008100c */
[----:B------:R-:W2:Y:S01]  /*22990*/  LDL.LU.64 R14, [R1+0x4d28] ;  /* 0x004d2800010e7983 */ /* 0x000ea20000300a00 */
[----:B------:R-:W2:Y:S02]  /*229a0*/  LDL.LU.64 R12, [R1+0x4d20] ;  /* 0x004d2000010c7983 */ /* 0x000ea40000300a00 */
[----:B------:R-:W2:Y:S02]  /*229b0*/  LDL.LU.64 R10, [R1+0x4d18] ;  /* 0x004d1800010a7983 */ /* 0x000ea40000300a00 */
[----:B------:R-:W2:Y:S11]  /*229c0*/  LDL.LU.64 R8, [R1+0x4d10] ;  /* 0x004d100001087983 */ /* 0x000eb60000300a00 */
[----:B------:R-:W-:Y:S05]  /*229d0*/  @!UPT UIADD3 URZ, URZ, URZ, URZ ;  /* 0x0000003f3f3ff290 */ /* 0x000fea000fffe03f */
[----:B------:R3:W-:Y:S01]  /*229e0*/  STL [R1+0x3b4], R5 ;  /* 0x0003b40501007387 */ /* 0x0007e20000100800 */
[----:B------:R-:W-:Y:S02]  /*229f0*/  IMAD.MOV.U32 R0, RZ, RZ, R4 ;  /* 0x000000ffff007224 */ /* 0x000fe400078e0004 */
[----:B------:R-:W-:Y:S02]  /*22a00*/  IMAD.MOV.U32 R4, RZ, RZ, R18 ;  /* 0x000000ffff047224 */ /* 0x000fe400078e0012 */
[----:B------:R-:W-:Y:S01]  /*22a10*/  STL.64 [R1+0x3b8], R6 ;  /* 0x0003b80601007387 */ /* 0x000fe20000100a00 */
[----:B------:R-:W1:Y:S01]  /*22a20*/  LDL.LU R18, [R1+0x4d08] ;  /* 0x004d080001127983 */ /* 0x000e620000300800 */
[----:B---3--:R-:W-:-:S03]  /*22a30*/  IMAD.MOV.U32 R5, RZ, RZ, R16 ;  /* 0x000000ffff057224 */ /* 0x008fc600078e0010 */
[----:B------:R-:W1:Y:S02]  /*22a40*/  LDL.LU R16, [R1+0x4d04] ;  /* 0x004d040001107983 */ /* 0x000e640000300800 */
[----:B------:R3:W-:Y:S02]  /*22a50*/  STL.64 [R1+0x4c68], R4 ;  /* 0x004c680401007387 */ /* 0x0007e40000100a00 */
[----:B---3--:R-:W2:Y:S01]  /*22a60*/  LDL.LU R4, [R1+0x130] ;  /* 0x0001300001047983 */ /* 0x008ea20000300800 */
[----:B------:R-:W-:Y:S02]  /*22a70*/  IMAD.MOV.U32 R5, RZ, RZ, R29 ;  /* 0x000000ffff057224 */ /* 0x000fe400078e001d */
[----:B------:R-:W3:Y:S02]  /*22a80*/  LDL.LU R29, [R1+0x4d00] ;  /* 0x004d0000011d7983 */ /* 0x000ee40000300800 */
[----:B------:R-:W-:Y:S03]  /*22a90*/  STL [R1+0x44e4], R0 ;  /* 0x0044e40001007387 */ /* 0x000fe60000100800 */
[-C--:B--2---:R-:W-:Y:S01]  /*22aa0*/  HMMA.1688.F32.TF32 R8, R8, R4.reuse, R12 ;  /* 0x000000040808723c */ /* 0x084fe2000008100c */
[----:B------:R-:W2:Y:S01]  /*22ab0*/  LDL.LU.64 R14, [R1+0x4cf8] ;  /* 0x004cf800010e7983 */ /* 0x000ea20000300a00 */
[----:B------:R-:W2:Y:S11]  /*22ac0*/  LDL.LU.64 R12, [R1+0x4cf0] ;  /* 0x004cf000010c7983 */ /* 0x000eb60000300a00 */
[----:B------:R-:W-:Y:S10]  /*22ad0*/  @!UPT UIADD3 URZ, URZ, URZ, URZ ;  /* 0x0000003f3f3ff290 */ /* 0x000ff4000fffe03f */
[----:B------:R-:W-:Y:S01]  /*22ae0*/  STL.64 [R1+0x3c0], R8 ;  /* 0x0003c00801007387 */ /* 0x000fe20000100a00 */
[----:B------:R4:W-:Y:S03]  /*22af0*/  STL.64 [R1+0x3c8], R10 ;  /* 0x0003c80a01007387 */ /* 0x0009e60000100a00 */
[----:B----4-:R-:W2:Y:S01]  /*22b00*/  LDL.LU.64 R10, [R1+0x4ce8] ;  /* 0x004ce800010a7983 */ /* 0x010ea20000300a00 */
[----:B------:R-:W2:Y:S02]  /*22b10*/  LDL.LU.64 R8, [R1+0x4ce0] ;  /* 0x004ce00001087983 */ /* 0x000ea40000300a00 */
        /* <DEDUP_REMOVED lines=16> */
[-C--:B--2---:R-:W-:Y:S11]  /*22c20*/  HMMA.1688.F32.TF32 R12, R8, R4.reuse, R12 ;  /* 0x00000004080c723c */ /* 0x084ff6000008100c */
[----:B------:R-:W-:Y:S11]  /*22c30*/  @!UPT UIADD3 URZ, URZ, URZ, URZ ;  /* 0x0000003f3f3ff290 */ /* 0x000ff6000fffe03f */
[----:B------:R-:W-:Y:S01]  /*22c40*/  @!UPT UIADD3 URZ, URZ, URZ, URZ ;  /* 0x0000003f3f3ff290 */ /* 0x000fe2000fffe03f */
[----:B------:R-:W-:Y:S01]  /*22c50*/  STL.64 [R1+0x980], R12 ;  /* 0x0009800c01007387 */ /* 0x000fe20000100a00 */
[----:B------:R2:W-:Y:S03]  /*22c60*/  STL.64 [R1+0x988], R14 ;  /* 0x0009880e01007387 */ /* 0x0005e60000100a00 */
[----:B--2---:R-:W2:Y:S01]  /*22c70*/  LDL.LU.64 R14, [R1+0x4c98] ;  /* 0x004c9800010e7983 */ /* 0x004ea20000300a00 */
[----:B------:R-:W2:Y:S02]  /*22c80*/  LDL.LU.64 R12, [R1+0x4c90] ;  /* 0x004c9000010c7983 */ /* 0x000ea40000300a00 */
[----:B------:R-:W-:Y:S02]  /*22c90*/  STL.64 [R1+0x4c20], R10 ;  /* 0x004c200a01007387 */ /* 0x000fe40000100a00 */
[----:B------:R4:W-:Y:S02]  /*22ca0*/  STL.64 [R1+0x4c18], R8 ;  /* 0x004c180801007387 */ /* 0x0009e40000100a00 */
[----:B----4-:R-:W2:Y:S01]  /*22cb0*/  LDL.LU R8, [R1+0x1c0] ;  /* 0x0001c00001087983 */ /* 0x010ea20000300800 */
[----:B------:R-:W2:Y:S02]  /*22cc0*/  LDL.LU R9, [R1+0x1c4] ;  /* 0x0001c40001097983 */ /* 0x000ea40000300800 */
[----:B------:R-:W2:Y:S02]  /*22cd0*/  LDL.LU R10, [R1+0x1c8] ;  /* 0x0001c800010a7983 */ /* 0x000ea40000300800 */
[----:B------:R-:W2:Y:S02]  /*22ce0*/  LDL.LU R11, [R1+0x1cc] ;  /* 0x0001cc00010b7983 */ /* 0x000ea40000300800 */
[-C--:B--2---:R-:W-:Y:S11]  /*22cf0*/  HMMA.1688.F32.TF32 R8, R12, R4.reuse, R8 ;  /* 0x000000040c08723c */ /* 0x084ff60000081008 */
[----:B------:R-:W-:Y:S11]  /*22d00*/  @!UPT UIADD3 URZ, URZ, URZ, URZ ;  /* 0x0000003f3f3ff290 */ /* 0x000ff6000fffe03f */
[----:B------:R-:W-:Y:S01]  /*22d10*/  @!UPT UIADD3 URZ, URZ, URZ, URZ ;  /* 0x0000003f3f3ff290 */ /* 0x000fe2000fffe03f */
[----:B------:R2:W-:Y:S01]  /*22d20*/  STL.64 [R1+0xc10], R8 ;  /* 0x000c100801007387 */ /* 0x0005e20000100a00 */
[----:B------:R4:W-:Y:S03]  /*22d30*/  STL.64 [R1+0xc18], R10 ;  /* 0x000c180a01007387 */ /* 0x0009e60000100a00 */
[----:B--2---:R-:W2:Y:S04]  /*22d40*/  LDL.64 R8, [R1] ;  /* 0x0000000001087983 */ /* 0x004ea80000100a00 */
[----:B----4-:R-:W4:Y:S04]  /*22d50*/  LDL.64 R10, [R1+0x8] ;  /* 0x00000800010a7983 */ /* 0x010f280000100a00 */
[----:B----4-:R-:W-:Y:S01]  /*22d60*/  STL.64 [R1+0x4c40], R10 ;  /* 0x004c400a01007387 */ /* 0x010fe20000100a00 */
[----:B--2---:R2:W-:Y:S03]  /*22d70*/  STL.64 [R1+0x4c38], R8 ;  /* 0x004c380801007387 */ /* 0x0045e60000100a00 */
[----:B--2---:R-:W1:Y:S01]  /*22d80*/  LDL.LU R8, [R1+0x1a0] ;  /* 0x0001a00001087983 */ /* 0x004e620000300800 */
[----:B------:R-:W1:Y:S02]  /*22d90*/  LDL.LU R9, [R1+0x1a4] ;  /* 0x0001a40001097983 */ /* 0x000e640000300800 */
[----:B------:R-:W1:Y:S02]  /*22da0*/  LDL.LU R10, [R1+0x1a8] ;  /* 0x0001a800010a7983 */ /* 0x000e640000300800 */
[----:B------:R-:W1:Y:S01]  /*22db0*/  LDL.LU R11, [R1+0x1ac] ;  /* 0x0001ac00010b7983 */ /* 0x000e620000300800 */
[----:B------:R-:W-:Y:S01]  /*22dc0*/  STL.64 [R1+0x4c10], R14 ;  /* 0x004c100e01007387 */ /* 0x000fe20000100a00 */
[----:B------:R1:W-:Y:S02]  /*22dd0*/  STL.64 [R1+0x4c08], R12 ;  /* 0x004c080c01007387 */ /* 0x0003e40000100a00 */
[----:B-1----:R-:W-:Y:S01]  /*22de0*/  HMMA.1688.F32.TF32 R12, R16, R4, R8 ;  /* 0x00000004100c723c */ /* 0x002fe20000081008 */
[----:B------:R-:W2:Y:S04]  /*22df0*/  LDL.64 R10, [R1+0x18] ;  /* 0x00001800010a7983 */ /* 0x000ea80000100a00 */
[----:B------:R-:W4:Y:S11]  /*22e00*/  LDL.64 R8, [R1+0x10] ;  /* 0x0000100001087983 */ /* 0x000f360000100a00 */
[----:B------:R-:W-:Y:S07]  /*22e10*/  @!UPT UIADD3 URZ, URZ, URZ, URZ ;  /* 0x0000003f3f3ff290 */ /* 0x000fee000fffe03f */
[----:B------:R-:W-:Y:S01]  /*22e20*/  STL.64 [R1+0xd00], R12 ;  /* 0x000d000c01007387 */ /* 0x000fe20000100a00 */
[----:B------:R-:W-:Y:S03]  /*22e30*/  STL.64 [R1+0xd08], R14 ;  /* 0x000d080e01007387 */ /* 0x000fe60000100a00 */
[----:B--2---:R1:W-:Y:S01]  /*22e40*/  STL.64 [R1+0x4c50], R10 ;  /* 0x004c500a01007387 */ /* 0x0043e20000100a00 */
[----:B----4-:R2:W-:Y:S03]  /*22e50*/  STL.64 [R1+0x4c48], R8 ;  /* 0x004c480801007387 */ /* 0x0105e60000100a00 */
[----:B-1----:R-:W4:Y:S04]  /*22e60*/  LDL.64 R10, [R1+0x28] ;  /* 0x00002800010a7983 */ /* 0x002f280000100a00 */
[----:B--2---:R-:W2:Y:S04]  /*22e70*/  LDL.64 R8, [R1+0x20] ;  /* 0x0000200001087983 */ /* 0x004ea80000100a00 */
[----:B----4-:R-:W-:Y:S01]  /*22e80*/  STL.64 [R1+0x4c78], R10 ;  /* 0x004c780a01007387 */ /* 0x010fe20000100a00 */
[----:B--2---:R1:W-:Y:S03]  /*22e90*/  STL.64 [R1+0x4c70], R8 ;  /* 0x004c700801007387 */ /* 0x0043e60000100a00 */
[----:B-1----:R-:W2:Y:S01]  /*22ea0*/  LDL.LU R8, [R1+0x140] ;  /* 0x0001400001087983 */ /* 0x002ea20000300800 */
[----:B------:R-:W2:Y:S02]  /*22eb0*/  LDL.LU R9, [R1+0x144] ;  /* 0x0001440001097983 */ /* 0x000ea40000300800 */
[----:B------:R-:W2:Y:S02]  /*22ec0*/  LDL.LU R10, [R1+0x148] ;  /* 0x00014800010a7983 */ /* 0x000ea40000300800 */
[----:B---3--:R-:W-:-:S02]  /*22ed0*/  IMAD.MOV.U32 R11, RZ, RZ, R29 ;  /* 0x000000ffff0b7224 */ /* 0x008fc400078e001d */
[----:B------:R-:W3:Y:S01]  /*22ee0*/  LDL.LU R29, [R1+0x4c88] ;  /* 0x004c8800011d7983 */ /* 0x000ee20000300800 */
[----:B------:R-:W4:Y:S02]  /*22ef0*/  LDL.LU R12, [R1+0x1d0] ;  /* 0x0001d000010c7983 */ /* 0x000f240000300800 */
[----:B------:R-:W4:Y:S02]  /*22f00*/  LDL.LU R13, [R1+0x1d4] ;  /* 0x0001d400010d7983 */ /* 0x000f240000300800 */
[----:B------:R-:W2:Y:S01]  /*22f10*/  LDL.LU R14, [R1+0x1d8] ;  /* 0x0001d800010e7983 */ /* 0x000ea20000300800 */
[----:B------:R-:W2:Y:S04]  /*22f20*/  LDL.LU R15, [R1+0x1dc] ;  /* 0x0001dc00010f7983 */ /* 0x000ea80000300800 */
[----:B--2---:R-:W-:Y:S01]  /*22f30*/  STL.64 [R1+0x4c30], R14 ;  /* 0x004c300e01007387 */ /* 0x004fe20000100a00 */
[----:B----4-:R1:W-:Y:S03]  /*22f40*/  STL.64 [R1+0x4c28], R12 ;  /* 0x004c280c01007387 */ /* 0x0103e60000100a00 */
[----:B-1----:R-:W2:Y:S01]  /*22f50*/  LDL.LU R12, [R1+0x2e0] ;  /* 0x0002e000010c7983 */ /* 0x002ea20000300800 */
[----:B------:R-:W2:Y:S02]  /*22f60*/  LDL.LU R13, [R1+0x2e4] ;  /* 0x0002e400010d7983 */ /* 0x000ea40000300800 */
[----:B------:R-:W4:Y:S02]  /*22f70*/  LDL.LU R14, [R1+0x2e8] ;  /* 0x0002e800010e7983 */ /* 0x000f240000300800 */
[----:B------:R-:W4:Y:S02]  /*22f80*/  LDL.LU R15, [R1+0x2ec] ;  /* 0x0002ec00010f7983 */ /* 0x000f240000300800 */
[----:B----4-:R-:W-:Y:S01]  /*22f90*/  STL.64 [R1+0x4c60], R14 ;  /* 0x004c600e01007387 */ /* 0x010fe20000100a00 */
[----:B--2---:R1:W-:Y:S03]  /*22fa0*/  STL.64 [R1+0x4c58], R12 ;  /* 0x004c580c01007387 */ /* 0x0043e60000100a00 */
[----:B-1----:R-:W2:Y:S01]  /*22fb0*/  LDL.LU R12, [R1+0x8e0] ;  /* 0x0008e000010c7983 */ /* 0x002ea20000300800 */
[----:B------:R-:W2:Y:S02]  /*22fc0*/  LDL.LU R13, [R1+0x8e4] ;  /* 0x0008e400010d7983 */ /* 0x000ea40000300800 */
[----:B------:R-:W2:Y:S02]  /*22fd0*/  LDL.LU R14, [R1+0x8e8] ;  /* 0x0008e800010e7983 */ /* 0x000ea40000300800 */
[----:B------:R-:W2:Y:S01]  /*22fe0*/  LDL.LU R15, [R1+0x8ec] ;  /* 0x0008ec00010f7983 */ /* 0x000ea20000300800 */
[----:B------:R3:W-:Y:S01]  /*22ff0*/  STL.64 [R1+0x4c00], R18 ;  /* 0x004c001201007387 */ /* 0x0007e20000100a00 */
[----:B------:R1:W-:Y:S02]  /*23000*/  STL.64 [R1+0x4bf8], R16 ;  /* 0x004bf81001007387 */ /* 0x0003e40000100a00 */
[----:B---3--:R-:W-:Y:S01]  /*23010*/  IMAD.MOV.U32 R18, RZ, RZ, R29 ;  /* 0x000000ffff127224 */ /* 0x008fe200078e001d */
[----:B-1----:R-:W3:Y:S01]  /*23020*/  LDL.LU R16, [R1+0x180] ;  /* 0x0001800001107983 */ /* 0x002ee20000300800 */
[----:B------:R-:W3:Y:S02]  /*23030*/  LDL.LU R17, [R1+0x184] ;  /* 0x0001840001117983 */ /* 0x000ee40000300800 */
[----:B------:R-:W4:Y:S02]  /*23040*/  LDL.LU R29, [R1+0x4c84] ;  /* 0x004c8400011d7983 */ /* 0x000f240000300800 */
[----:B------:R-:W3:Y:S02]  /*23050*/  LDL.LU R19, [R1+0x18c] ;  /* 0x00018c0001137983 */ /* 0x000ee40000300800 */
[-C--:B---3--:R-:W-:Y:S08]  /*23060*/  HMMA.1688.F32.TF32 R16, R20, R4.reuse, R16 ;  /* 0x000000041410723c */ /* 0x088ff00000081010 */
[----:B------:R-:W-:Y:S11]  /*23070*/  HMMA.1688.F32.TF32 R4, R24, R4, R8 ;  /* 0x000000041804723c */ /* 0x000ff60000081008 */
[----:B------:R-:W-:Y:S04]  /*23080*/  @!UPT UIADD3 URZ, URZ, URZ, URZ ;  /* 0x0000003f3f3ff290 */ /* 0x000fe8000fffe03f */
[----:B------:R1:W-:Y:S01]  /*23090*/  STL.64 [R1+0xd50], R16 ;  /* 0x000d501001007387 */ /* 0x0003e20000100a00 */
[----:B------:R3:W-:Y:S03]  /*230a0*/  STL.64 [R1+0xd58], R18 ;  /* 0x000d581201007387 */ /* 0x0007e60000100a00 */
[----:B-1----:R-:W2:Y:S01]  /*230b0*/  LDL.LU R16, [R1+0x1b0] ;  /* 0x0001b00001107983 */ /* 0x002ea20000300800 */
[----:B------:R-:W2:Y:S02]  /*230c0*/  LDL.LU R17, [R1+0x1b4] ;  /* 0x0001b40001117983 */ /* 0x000ea40000300800 */
[----:B---3--:R-:W3:Y:S02]  /*230d0*/  LDL.LU R18, [R1+0x1b8] ;  /* 0x0001b80001127983 */ /* 0x008ee40000300800 */
[----:B----4-:R-:W-:Y:S02]  /*230e0*/  IMAD.MOV.U32 R19, RZ, RZ, R29 ;  /* 0x000000ffff137224 */ /* 0x010fe400078e001d */
[----:B------:R-:W4:Y:S01]  /*230f0*/  LDL.LU R29, [R1+0x4c80] ;  /* 0x004c8000011d7983 */ /* 0x000f220000300800 */
[----:B------:R1:W-:Y:S02]  /*23100*/  STL [R1+0x4bf0], R20 ;  /* 0x004bf01401007387 */ /* 0x0003e40000100800 */
[----:B------:R1:W-:Y:S02]  /*23110*/  STL [R1+0x4bec], R21 ;  /* 0x004bec1501007387 */ /* 0x0003e40000100800 */
[----:B------:R1:W-:Y:S01]  /*23120*/  STL [R1+0x4be8], R22 ;  /* 0x004be81601007387 */ /* 0x0003e20000100800 */
[----:B------:R-:W-:Y:S04]  /*23130*/  STL [R1+0x4be4], R23 ;  /* 0x004be41701007387 */ /* 0x000fe80000100800 */
[----:B-1----:R-:W2:Y:S01]  /*23140*/  LDL.LU R20, [R1+0x3a0] ;  /* 0x0003a00001147983 */ /* 0x002ea20000300800 */
[----:B------:R-:W2:Y:S02]  /*23150*/  LDL.LU R21, [R1+0x3a4] ;  /* 0x0003a40001157983 */ /* 0x000ea40000300800 */
[----:B------:R-:W2:Y:S02]  /*23160*/  LDL.LU R22, [R1+0x3a8] ;  /* 0x0003a80001167983 */ /* 0x000ea40000300800 */
[----:B------:R-:W2:Y:S01]  /*23170*/  LDL.LU.64 R10, [R1+0x4c78] ;  /* 0x004c7800010a7983 */ /* 0x000ea20000300a00 */
[----:B------:R-:W2:Y:S01]  /*23180*/  LDL.LU.64 R8, [R1+0x4c70] ;  /* 0x004c700001087983 */ /* 0x000ea20000300a00 */
[----:B------:R1:W-:Y:S02]  /*23190*/  STL.64 [R1+0xd80], R4 ;  /* 0x000d800401007387 */ /* 0x0003e40000100a00 */
[----:B------:R1:W-:Y:S02]  /*231a0*/  STL [R1+0xd88], R6 ;  /* 0x000d880601007387 */ /* 0x0003e40000100800 */
[----:B-1----:R-:W2:Y:S01]  /*231b0*/  LDL.LU.64 R4, [R1+0x4c68] ;  /* 0x004c680001047983 */ /* 0x002ea20000300a00 */
[----:B------:R-:W-:Y:S02]  /*231c0*/  STL [R1+0x4bf4], R27 ;  /* 0x004bf41b01007387 */ /* 0x000fe40000100800 */
[----:B----4-:R-:W-:-:S02]  /*231d0*/  IMAD.MOV.U32 R23, RZ, RZ, R29 ;  /* 0x000000ffff177224 */ /* 0x010fc400078e001d */
[----:B------:R-:W-:-:S05]  /*231e0*/  IMAD.MOV.U32 R29, RZ, RZ, R7 ;  /* 0x000000ffff1d7224 */ /* 0x000fca00078e0007 */
[----:B------:R-:W-:Y:S01]  /*231f0*/  STL [R1+0x3be8], R29 ;  /* 0x003be81d01007387 */ /* 0x000fe20000100800 */
[-C--:B--2---:R-:W-:Y:S01]  /*23200*/  HMMA.1688.F32.TF32 R12, R8, R4.reuse, R12 ;  /* 0x00000004080c723c */ /* 0x084fe2000008100c */
[----:B------:R-:W-:Y:S02]  /*23210*/  IMAD.MOV.U32 R2, RZ, RZ, R10 ;  /* 0x000000ffff027224 */ /* 0x000fe400078e000a */
[----:B------:R-:W-:Y:S02]  /*23220*/  IMAD.MOV.U32 R0, RZ, RZ, R11 ;  /* 0x000000ffff007224 */ /* 0x000fe400078e000b */
[----:B------:R-:W-:Y:S02]  /*23230*/  IMAD.MOV.U32 R7, RZ, RZ, R8 ;  /* 0x000000ffff077224 */ /* 0x000fe400078e0008 */
[----:B------:R-:W-:Y:S11]  /*23240*/  IMAD.MOV.U32 R6, RZ, RZ, R9 ;  /* 0x000000ffff067224 */ /* 0x000ff600078e0009 */
[----:B------:R-:W-:Y:S05]  /*23250*/  @!UPT UIADD3 URZ, URZ, URZ, URZ ;  /* 0x0000003f3f3ff290 */ /* 0x000fea000fffe03f */
[----:B------:R-:W-:Y:S01]  /*23260*/  STL.64 [R1+0x390], R12 ;  /* 0x0003900c01007387 */ /* 0x000fe20000100a00 */
[----:B------:R1:W-:Y:S03]  /*23270*/  STL.64 [R1+0x398], R14 ;  /* 0x0003980e01007387 */ /* 0x0003e60000100a00 */
[----:B-1----:R-:W2:Y:S01]  /*23280*/  LDL.LU.64 R14, [R1+0x4c60] ;  /* 0x004c6000010e7983 */ /* 0x002ea20000300a00 */
[----:B------:R-:W2:Y:S02]  /*23290*/  LDL.LU.64 R12, [R1+0x4c58] ;  /* 0x004c5800010c7983 */ /* 0x000ea40000300a00 */
[----:B------:R-:W4:Y:S02]  /*232a0*/  LDL.LU.64 R10, [R1+0x4c50] ;  /* 0x004c5000010a7983 */ /* 0x000f240000300a00 */
[----:B------:R-:W4:Y:S02]  /*232b0*/  LDL.LU.64 R8, [R1+0x4c48] ;  /* 0x004c480001087983 */ /* 0x000f240000300a00 */
[----:B----4-:R-:W-:Y:S01]  /*232c0*/  HMMA.1688.F32.TF32 R20, R8, R4, R20 ;  /* 0x000000040814723c */ /* 0x010fe20000081014 */
[----:B------:R-:W-:-:S02]  /*232d0*/  IMAD.MOV.U32 R29, RZ, RZ, R10 ;  /* 0x000000ffff1d7224 */ /* 0x000fc400078e000a */
[----:B------:R-:W-:Y:S02]  /*232e0*/  IMAD.MOV.U32 R28, RZ, RZ, R11 ;  /* 0x000000ffff1c7224 */ /* 0x000fe400078e000b */
[----:B------:R-:W-:Y:S11]  /*232f0*/  IMAD.MOV.U32 R3, RZ, RZ, R9 ;  /* 0x000000ffff037224 */ /* 0x000ff600078e0009 */
[----:B------:R-:W-:Y:S07]  /*23300*/  @!UPT UIADD3 URZ, URZ, URZ, URZ ;  /* 0x0000003f3f3ff290 */ /* 0x000fee000fffe03f */
[----:B------:R-:W-:Y:S01]  /*23310*/  STL.64 [R1+0x3a0], R20 ;  /* 0x0003a01401007387 */ /* 0x000fe20000100a00 */
[----:B------:R1:W-:Y:S02]  /*23320*/  STL.64 [R1+0x3a8], R22 ;  /* 0x0003a81601007387 */ /* 0x0003e40000100a00 */
[----:B------:R-:W2:Y:S02]  /*23330*/  LDL.LU.64 R10, [R1+0x4c40] ;  /* 0x004c4000010a7983 */ /* 0x000ea40000300a00 */
[----:B-1----:R-:W-:Y:S02]  /*23340*/  IMAD.MOV.U32 R23, RZ, RZ, R8 ;  /* 0x000000ffff177224 */ /* 0x002fe400078e0008 */
[----:B------:R-:W2:Y:S02]  /*23350*/  LDL.LU.64 R8, [R1+0x4c38] ;  /* 0x004c380001087983 */ /* 0x000ea40000300a00 */
[----:B--2---:R-:W-:Y:S01]  /*23360*/  HMMA.1688.F32.TF32 R12, R8, R4, R12 ;  /* 0x00000004080c723c */ /* 0x004fe2000008100c */
[----:B------:R-:W-:-:S02]  /*23370*/  IMAD.MOV.U32 R21, RZ, RZ, R10 ;  /* 0x000000ffff157224 */ /* 0x000fc400078e000a */
        /* <DEDUP_REMOVED lines=8> */
[----:B------:R-:W2:Y:S02]  /*23400*/  LDL.LU.64 R10, [R1+0x4c20] ;  /* 0x004c2000010a7983 */ /* 0x000ea40000300a00 */
[----:B------:R-:W2:Y:S02]  /*23410*/  LDL.LU.64 R8, [R1+0x4c18] ;  /* 0x004c180001087983 */ /* 0x000ea40000300a00 */
[-C--:B--2---:R-:W-:Y:S11]  /*23420*/  HMMA.1688.F32.TF32 R12, R8, R4.reuse, R12 ;  /* 0x00000004080c723c */ /* 0x084ff6000008100c */
[----:B------:R-:W-:Y:S11]  /*23430*/  @!UPT UIADD3 URZ, URZ, URZ, URZ ;  /* 0x0000003f3f3ff290 */ /* 0x000ff6000fffe03f */
[----:B------:R-:W-:Y:S01]  /*23440*/  @!UPT UIADD3 URZ, URZ, URZ, URZ ;  /* 0x0000003f3f3ff290 */ /* 0x000fe2000fffe03f */
[----:B------:R-:W-:Y:S01]  /*23450*/  STL.64 [R1+0x960], R12 ;  /* 0x0009600c01007387 */ /* 0x000fe20000100a00 */
[----:B------:R1:W-:Y:S03]  /*23460*/  STL.64 [R1+0x968], R14 ;  /* 0x0009680e01007387 */ /* 0x0003e60000100a00 */
[----:B-1----:R-:W3:Y:S01]  /*23470*/  LDL.LU.64 R14, [R1+0x4c10] ;  /* 0x004c1000010e7983 */ /* 0x002ee20000300a00 */
[----:B------:R-:W3:Y:S02]  /*23480*/  LDL.LU.64 R12, [R1+0x4c08] ;  /* 0x004c0800010c7983 */ /* 0x000ee40000300a00 */
[----:B------:R-:W-:Y:S02]  /*23490*/  STL.64 [R1+0x4b68], R10 ;  /* 0x004b680a01007387 */ /* 0x000fe40000100a00 */
[----:B------:R1:W-:Y:S02]  /*234a0*/  STL.64 [R1+0x4b60], R8 ;  /* 0x004b600801007387 */ /* 0x0003e40000100a00 */
[----:B-1----:R-:W2:Y:S01]  /*234b0*/  LDL.LU R8, [R1+0x190] ;  /* 0x0001900001087983 */ /* 0x002ea20000300800 */
[----:B------:R-:W2:Y:S02]  /*234c0*/  LDL.LU R9, [R1+0x194] ;  /* 0x0001940001097983 */ /* 0x000ea40000300800 */
[----:B------:R-:W2:Y:S02]  /*234d0*/  LDL.LU R10, [R1+0x198] ;  /* 0x00019800010a7983 */ /* 0x000ea40000300800 */
[----:B------:R-:W2:Y:S01]  /*234e0*/  LDL.LU R11, [R1+0x19c] ;  /* 0x00019c00010b7983 */ /* 0x000ea20000300800 */
[-C--:B---3--:R-:W-:Y:S11]  /*234f0*/  HMMA.1688.F32.TF32 R16, R12, R4.reuse, R16 ;  /* 0x000000040c10723c */ /* 0x088ff60000081010 */
[----:B------:R-:W-:Y:S11]  /*23500*/  @!UPT UIADD3 URZ, URZ, URZ, URZ ;  /* 0x0000003f3f3ff290 */ /* 0x000ff6000fffe03f */
[----:B------:R-:W-:Y:S01]  /*23510*/  @!UPT UIADD3 URZ, URZ, URZ, URZ ;  /* 0x0000003f3f3ff290 */ /* 0x000fe2000fffe03f */
[----:B------:R-:W-:Y:S01]  /*23520*/  STL.64 [R1+0x9c0], R16 ;  /* 0x0009c01001007387 */ /* 0x000fe20000100a00 */
[----:B------:R1:W-:Y:S03]  /*23530*/  STL.64 [R1+0x9c8], R18 ;  /* 0x0009c81201007387 */ /* 0x0003e60000100a00 */
[----:B-1----:R-:W2:Y:S01]  /*23540*/  LDL.LU.64 R18, [R1+0x4c00] ;  /* 0x004c000001127983 */ /* 0x002ea20000300a00 */
[----:B------:R-:W2:Y:S02]  /*23550*/  LDL.LU.64 R16, [R1+0x4bf8] ;  /* 0x004bf80001107983 */ /* 0x000ea40000300a00 */
[----:B------:R-:W-:Y:S02]  /*23560*/  STL.64 [R1+0x4b78], R14 ;  /* 0x004b780e01007387 */ /* 0x000fe40000100a00 */
[----:B------:R-:W-:Y:S01]  /*23570*/  STL.64 [R1+0x4b70], R12 ;  /* 0x004b700c01007387 */ /* 0x000fe20000100a00 */
[----:B--2---:R-:W-:Y:S01]  /*23580*/  HMMA.1688.F32.TF32 R8, R16, R4, R8 ;  /* 0x000000041008723c */ /* 0x004fe20000081008 */
[----:B------:R1:W-:Y:S01]  /*23590*/  STL.64 [R1+0x4b88], R18 ;  /* 0x004b881201007387 */ /* 0x0003e20000100a00 */
[----:B------:R2:W-:Y:S05]  /*235a0*/  STL.64 [R1+0x4b80], R16 ;  /* 0x004b801001007387 */ /* 0x0005ea0000100a00 */
[----:B-1----:R-:W-:-:S02]  /*235b0*/  IMAD.MOV.U32 R18, RZ, RZ, R29 ;  /* 0x000000ffff127224 */ /* 0x002fc400078e001d */
[----:B------:R-:W-:Y:S02]  /*235c0*/  IMAD.MOV.U32 R19, RZ, RZ, R28 ;  /* 0x000000ffff137224 */ /* 0x000fe400078e001c */
[----:B--2---:R-:W-:Y:S02]  /*235d0*/  IMAD.MOV.U32 R16, RZ, RZ, R23 ;  /* 0x000000ffff107224 */ /* 0x004fe400078e0017 */
[----:B------:R-:W-:-:S10]  /*235e0*/  IMAD.MOV.U32 R17, RZ, RZ, R3 ;  /* 0x000000ffff117224 */ /* 0x000fd400078e0003 */
[----:B------:R1:W-:Y:S01]  /*235f0*/  STL.64 [R1+0xcd0], R8 ;  /* 0x000cd00801007387 */ /* 0x0003e20000100a00 */
[----:B------:R2:W-:Y:S02]  /*23600*/  STL.64 [R1+0xcd8], R10 ;  /* 0x000cd80a01007387 */ /* 0x0005e40000100a00 */
[----:B-1----:R-:W-:Y:S02]  /*23610*/  IMAD.MOV.U32 R8, RZ, RZ, R27 ;  /* 0x000000ffff087224 */ /* 0x002fe400078e001b */
[----:B--2---:R-:W-:Y:S02]  /*23620*/  IMAD.MOV.U32 R10, RZ, RZ, R21 ;  /* 0x000000ffff0a7224 */ /* 0x004fe400078e0015 */
[----:B------:R-:W-:Y:S01]  /*23630*/  IMAD.MOV.U32 R11, RZ, RZ, R22 ;  /* 0x000000ffff0b7224 */ /* 0x000fe200078e0016 */
[----:B------:R-:W2:Y:S01]  /*23640*/  LDL.LU R27, [R1+0x4bf4] ;  /* 0x004bf400011b7983 */ /* 0x000ea20000300800 */
[----:B------:R-:W-:Y:S02]  /*23650*/  IMAD.MOV.U32 R9, RZ, RZ, R20 ;  /* 0x000000ffff097224 */ /* 0x000fe400078e0014 */
[----:B------:R-:W3:Y:S02]  /*23660*/  LDL.LU R20, [R1+0x4bf0] ;  /* 0x004bf00001147983 */ /* 0x000ee40000300800 */
[----:B------:R-:W3:Y:S01]  /*23670*/  LDL.LU R21, [R1+0x4bec] ;  /* 0x004bec0001157983 */ /* 0x000ee20000300800 */
[----:B------:R-:W3:Y:S01]  /*23680*/  LDL.LU R22, [R1+0x4be8] ;  /* 0x004be80001167983 */ /* 0x000ee20000300800 */
[----:B------:R-:W-:Y:S02]  /*23690*/  STL.64 [R1+0x4b98], R10 ;  /* 0x004b980a01007387 */ /* 0x000fe40000100a00 */
[----:B------:R-:W-:Y:S02]  /*236a0*/  STL.64 [R1+0x4b90], R8 ;  /* 0x004b900801007387 */ /* 0x000fe40000100a00 */
[----:B------:R-:W3:Y:S01]  /*236b0*/  LDL.LU R23, [R1+0x4be4] ;  /* 0x004be40001177983 */ /* 0x000ee20000300800 */
[----:B------:R-:W4:Y:S01]  /*236c0*/  LDL.LU R3, [R1+0x4be0] ;  /* 0x004be00001037983 */ /* 0x000f220000300800 */
[----:B------:R-:W-:Y:S02]  /*236d0*/  STL.64 [R1+0x4ba8], R18 ;  /* 0x004ba81201007387 */ /* 0x000fe40000100a00 */
[----:B------:R1:W-:Y:S02]  /*236e0*/  STL.64 [R1+0x4ba0], R16 ;  /* 0x004ba01001007387 */ /* 0x0003e40000100a00 */
[----:B-1----:R-:W2:Y:S01]  /*236f0*/  LDL.LU R16, [R1+0x40] ;  /* 0x0000400001107983 */ /* 0x002ea20000300800 */
[----:B------:R-:W2:Y:S02]  /*23700*/  LDL.LU R17, [R1+0x44] ;  /* 0x0000440001117983 */ /* 0x000ea40000300800 */
[----:B------:R-:W2:Y:S02]  /*23710*/  LDL.LU R18, [R1+0x48] ;  /* 0x0000480001127983 */ /* 0x000ea40000300800 */
[----:B------:R-:W2:Y:S01]  /*23720*/  LDL.LU R19, [R1+0x4c] ;  /* 0x00004c0001137983 */ /* 0x000ea20000300800 */
[----:B------:R-:W2:Y:S01]  /*23730*/  LDL.LU R8, [R1+0x800] ;  /* 0x0008000001087983 */ /* 0x000ea20000300800 */
[----:B------:R-:W2:Y:S02]  /*23740*/  LDL.LU R9, [R1+0x804] ;  /* 0x0008040001097983 */ /* 0x000ea40000300800 */
[----:B------:R-:W2:Y:S02]  /*23750*/  LDL.LU R10, [R1+0x808] ;  /* 0x00080800010a7983 */ /* 0x000ea40000300800 */
[----:B------:R-:W2:Y:S02]  /*23760*/  LDL.LU R11, [R1+0x80c] ;  /* 0x00080c00010b7983 */ /* 0x000ea40000300800 */
[----:B--2---:R1:W-:Y:S01]  /*23770*/  STL.64 [R1+0x4bb8], R10 ;  /* 0x004bb80a01007387 */ /* 0x0043e20000100a00 */
[----:B------:R2:W-:Y:S02]  /*23780*/  STL.64 [R1+0x4bb0], R8 ;  /* 0x004bb00801007387 */ /* 0x0005e40000100a00 */
[----:B-1----:R-:W-:-:S02]  /*23790*/  IMAD.MOV.U32 R10, RZ, RZ, R2 ;  /* 0x000000ffff0a7224 */ /* 0x002fc400078e0002 */
[----:B------:R-:W-:Y:S02]  /*237a0*/  IMAD.MOV.U32 R11, RZ, RZ, R0 ;  /* 0x000000ffff0b7224 */ /* 0x000fe400078e0000 */
[----:B--2---:R-:W-:Y:S02]  /*237b0*/  IMAD.MOV.U32 R8, RZ, RZ, R7 ;  /* 0x000000ffff087224 */ /* 0x004fe400078e0007 */
[----:B------:R-:W-:Y:S01]  /*237c0*/  IMAD.MOV.U32 R9, RZ, RZ, R6 ;  /* 0x000000ffff097224 */ /* 0x000fe200078e0006 */
[----:B------:R-:W-:Y:S04]  /*237d0*/  STL.64 [R1+0x4bd8], R10 ;  /* 0x004bd80a01007387 */ /* 0x000fe80000100a00 */
[----:B------:R1:W-:Y:S02]  /*237e0*/  STL.64 [R1+0x4bd0], R8 ;  /* 0x004bd00801007387 */ /* 0x0003e40000100a00 */
[----:B-1----:R-:W3:Y:S01]  /*237f0*/  LDL.LU R8, [R1+0x170] ;  /* 0x0001700001087983 */ /* 0x002ee20000300800 */
[----:B------:R-:W3:Y:S02]  /*23800*/  LDL.LU R9, [R1+0x174] ;  /* 0x0001740001097983 */ /* 0x000ee40000300800 */
[----:B------:R-:W3:Y:S02]  /*23810*/  LDL.LU R10, [R1+0x178] ;  /* 0x00017800010a7983 */ /* 0x000ee40000300800 */
[----:B------:R-:W3:Y:S01]  /*23820*/  LDL.LU R11, [R1+0x17c] ;  /* 0x00017c00010b7983 */ /* 0x000ee20000300800 */
[----:B------:R-:W2:Y:S01]  /*23830*/  LDL.LU R12, [R1+0x2f0] ;  /* 0x0002f000010c7983 */ /* 0x000ea20000300800 */
[----:B------:R-:W2:Y:S02]  /*23840*/  LDL.LU R13, [R1+0x2f4] ;  /* 0x0002f400010d7983 */ /* 0x000ea40000300800 */
[----:B------:R-:W2:Y:S02]  /*23850*/  LDL.LU R14, [R1+0x2f8] ;  /* 0x0002f800010e7983 */ /* 0x000ea40000300800 */
[----:B------:R-:W2:Y:S01]  /*23860*/  LDL.LU R15, [R1+0x2fc] ;  /* 0x0002fc00010f7983 */ /* 0x000ea20000300800 */
[-C--:B---3--:R-:W-:Y:S08]  /*23870*/  HMMA.1688.F32.TF32 R8, R20, R4.reuse, R8 ;  /* 0x000000041408723c */ /* 0x088ff00000081008 */
[----:B------:R-:W-:Y:S01]  /*23880*/  HMMA.1688.F32.TF32 R4, R24, R4, R16 ;  /* 0x000000041804723c */ /* 0x000fe20000081010 */
[----:B----4-:R-:W-:Y:S04]  /*23890*/  LDSM.16.M88.4 R16, [R3+0x44000] ;  /* 0x044000000310783b */ /* 0x010fe80000000200 */
[----:B--2---:R-:W-:Y:S01]  /*238a0*/  STL.64 [R1+0x4bc8], R14 ;  /* 0x004bc80e01007387 */ /* 0x004fe20000100a00 */
[----:B------:R1:W-:Y:S03]  /*238b0*/  STL.64 [R1+0x4bc0], R12 ;  /* 0x004bc00c01007387 */ /* 0x0003e60000100a00 */
[----:B-1----:R-:W2:Y:S01]  /*238c0*/  LDL.LU R12, [R1+0x9a0] ;  /* 0x0009a000010c7983 */ /* 0x002ea20000300800 */
[----:B------:R-:W2:Y:S02]  /*238d0*/  LDL.LU R13, [R1+0x9a4] ;  /* 0x0009a400010d7983 */ /* 0x000ea40000300800 */
[----:B------:R-:W2:Y:S02]  /*238e0*/  LDL.LU R14, [R1+0x9a8] ;  /* 0x0009a800010e7983 */ /* 0x000ea40000300800 */
[----:B------:R-:W2:Y:S01]  /*238f0*/  LDL.LU R15, [R1+0x9ac] ;  /* 0x0009ac00010f7983 */ /* 0x000ea20000300800 */
[----:B------:R-:W-:Y:S01]  /*23900*/  STL.64 [R1+0x4b58], R22 ;  /* 0x004b581601007387 */ /* 0x000fe20000100a00 */
[----:B------:R1:W-:Y:S02]  /*23910*/  STL.64 [R1+0x4b50], R20 ;  /* 0x004b501401007387 */ /* 0x0003e40000100a00 */
[----:B------:R-:W-:Y:S02]  /*23920*/  STL.64 [R1+0xd30], R8 ;  /* 0x000d300801007387 */ /* 0x000fe40000100a00 */
[----:B------:R-:W-:Y:S02]  /*23930*/  STL.64 [R1+0xd38], R10 ;  /* 0x000d380a01007387 */ /* 0x000fe40000100a00 */
[----:B------:R-:W-:Y:S02]  /*23940*/  LDSM.16.M88.4 R8, [R3+0x4a000] ;  /* 0x04a000000308783b */ /* 0x000fe40000000200 */
[----:B------:R-:W-:-:S02]  /*23950*/  IMAD.MOV.U32 R29, RZ, RZ, R6 ;  /* 0x000000ffff1d7224 */ /* 0x000fc400078e0006 */
[----:B-1----:R-:W3:Y:S01]  /*23960*/  LDL.LU R20, [R1+0x280] ;  /* 0x0002800001147983 */ /* 0x002ee20000300800 */
[----:B------:R-:W3:Y:S02]  /*23970*/  LDL.LU R21, [R1+0x284] ;  /* 0x0002840001157983 */ /* 0x000ee40000300800 */
[----:B------:R-:W3:Y:S02]  /*23980*/  LDL.LU R22, [R1+0x288] ;  /* 0x0002880001167983 */ /* 0x000ee40000300800 */
[----:B------:R-:W3:Y:S01]  /*23990*/  LDL.LU R23, [R1+0x28c] ;  /* 0x00028c0001177983 */ /* 0x000ee20000300800 */
[----:B------:R-:W-:Y:S01]  /*239a0*/  STL.64 [R1+0xd70], R4 ;  /* 0x000d700401007387 */ /* 0x000fe20000100a00 */
[----:B------:R-:W-:Y:S02]  /*239b0*/  STL [R1+0xd7c], R7 ;  /* 0x000d7c0701007387 */ /* 0x000fe40000100800 */
[----:B------:R-:W1:Y:S04]  /*239c0*/  LDSM.16.M88.4 R4, [R3+0x46000] ;  /* 0x046000000304783b */ /* 0x000e680000000200 */
[----:B------:R-:W-:Y:S01]  /*239d0*/  STL.64 [R1+0x4b48], R26 ;  /* 0x004b481a01007387 */ /* 0x000fe20000100a00 */
[----:B------:R4:W-:Y:S04]  /*239e0*/  STL.64 [R1+0x4b40], R24 ;  /* 0x004b401801007387 */ /* 0x0009e80000100a00 */
[----:B----4-:R-:W4:Y:S01]  /*239f0*/  LDL.LU R24, [R1+0x2b0] ;  /* 0x0002b00001187983 */ /* 0x010f220000300800 */
[----:B------:R-:W4:Y:S02]  /*23a00*/  LDL.LU R25, [R1+0x2b4] ;  /* 0x0002b40001197983 */ /* 0x000f240000300800 */
[----:B------:R-:W4:Y:S02]  /*23a10*/  LDL.LU R26, [R1+0x2b8] ;  /* 0x0002b800011a7983 */ /* 0x000f240000300800 */
[----:B------:R-:W4:Y:S01]  /*23a20*/  LDL.LU R27, [R1+0x2bc] ;  /* 0x0002bc00011b7983 */ /* 0x000f220000300800 */
[----:B------:R-:W-:Y:S04]  /*23a30*/  STL [R1+0x3bec], R29 ;  /* 0x003bec1d01007387 */ /* 0x000fe80000100800 */
[----:B-1----:R-:W-:Y:S01]  /*23a40*/  STL.64 [R1+0xe8], R6 ;  /* 0x0000e80601007387 */ /* 0x002fe20000100a00 */
[----:B------:R-:W-:Y:S02]  /*23a50*/  STL.64 [R1+0xf8], R18 ;  /* 0x0000f81201007387 */ /* 0x000fe40000100a00 */
[----:B------:R-:W-:Y:S02]  /*23a60*/  STL.64 [R1+0xc0], R8 ;  /* 0x0000c00801007387 */ /* 0x000fe40000100a00 */
[----:B------:R1:W-:Y:S02]  /*23a70*/  STL.64 [R1+0xc8], R10 ;  /* 0x0000c80a01007387 */ /* 0x0003e40000100a00 */
[----:B-1----:R-:W2:Y:S01]  /*23a80*/  LDL.LU.64 R10, [R1+0x4bd8] ;  /* 0x004bd800010a7983 */ /* 0x002ea20000300a00 */
[----:B------:R-:W2:Y:S02]  /*23a90*/  LDL.LU.64 R8, [R1+0x4bd0] ;  /* 0x004bd00001087983 */ /* 0x000ea40000300a00 */
[----:B------:R-:W-:Y:S02]  /*23aa0*/  STL [R1+0x4968], R3 ;  /* 0x0049680301007387 */ /* 0x000fe40000100800 */
[----:B------:R-:W-:-:S02]  /*23ab0*/  IMAD.MOV.U32 R2, RZ, RZ, R16 ;  /* 0x000000ffff027224 */ /* 0x000fc400078e0010 */
[----:B------:R-:W-:Y:S02]  /*23ac0*/  IMAD.MOV.U32 R0, RZ, RZ, R17 ;  /* 0x000000ffff007224 */ /* 0x000fe400078e0011 */
[----:B------:R-:W-:Y:S02]  /*23ad0*/  IMAD.MOV.U32 R29, RZ, RZ, R4 ;  /* 0x000000ffff1d7224 */ /* 0x000fe400078e0004 */
[----:B------:R-:W-:Y:S02]  /*23ae0*/  IMAD.MOV.U32 R28, RZ, RZ, R5 ;  /* 0x000000ffff1c7224 */ /* 0x000fe400078e0005 */
[----:B------:R-:W1:Y:S01]  /*23af0*/  LDSM.16.M88.4 R4, [R3+0x48000] ;  /* 0x048000000304783b */ /* 0x000e620000000200 */
[----:B--2---:R-:W-:Y:S03]  /*23b00*/  HMMA.1688.F32.TF32 R8, R8, R16, R12 ;  /* 0x000000100808723c */ /* 0x004fe6000008100c */
[----:B------:R-:W2:Y:S01]  /*23b10*/  LDL.LU.64 R14, [R1+0x4bc8] ;  /* 0x004bc800010e7983 */ /* 0x000ea20000300a00 */
[----:B------:R-:W2:Y:S11]  /*23b20*/  LDL.LU.64 R12, [R1+0x4bc0] ;  /* 0x004bc000010c7983 */ /* 0x000eb60000300a00 */
[----:B------:R-:W-:Y:S08]  /*23b30*/  @!UPT UIADD3 URZ, URZ, URZ, URZ ;  /* 0x0000003f3f3ff290 */ /* 0x000ff0000fffe03f */
[----:B------:R-:W-:Y:S01]  /*23b40*/  STL.64 [R1+0x370], R8 ;  /* 0x0003700801007387 */ /* 0x000fe20000100a00 */
[----:B------:R1:W-:Y:S03]  /*23b50*/  STL.64 [R1+0x378], R10 ;  /* 0x0003780a01007387 */ /* 0x0003e60000100a00 */
[----:B-1----:R-:W2:Y:S01]  /*23b60*/  LDL.LU.64 R10, [R1+0x4bb8] ;  /* 0x004bb800010a7983 */ /* 0x002ea20000300a00 */
[----:B------:R-:W2:Y:S02]  /*23b70*/  LDL.LU.64 R8, [R1+0x4bb0] ;  /* 0x004bb00001087983 */ /* 0x000ea40000300a00 */
[----:B------:R-:W2:Y:S02]  /*23b80*/  LDL.LU.64 R18, [R1+0x4ba8] ;  /* 0x004ba80001127983 */ /* 0x000ea40000300a00 */
[----:B------:R-:W2:Y:S01]  /*23b90*/  LDL.LU.64 R16, [R1+0x4ba0] ;  /* 0x004ba00001107983 */ /* 0x000ea20000300a00 */
[----:B------:R-:W-:Y:S01]  /*23ba0*/  STL.64 [R1+0xd8], R6 ;  /* 0x0000d80601007387 */ /* 0x000fe20000100a00 */
[----:B------:R1:W-:Y:S02]  /*23bb0*/  STL.64 [R1+0x4a88], R4 ;  /* 0x004a880401007387 */ /* 0x0003e40000100a00 */
[----:B-1----:R-:W-:-:S02]  /*23bc0*/  IMAD.MOV.U32 R4, RZ, RZ, R29 ;  /* 0x000000ffff047224 */ /* 0x002fc400078e001d */
[----:B------:R-:W-:-:S05]  /*23bd0*/  IMAD.MOV.U32 R5, RZ, RZ, R28 ;  /* 0x000000ffff057224 */ /* 0x000fca00078e001c */
[----:B------:R1:W-:Y:S02]  /*23be0*/  STL.64 [R1+0x4b28], R4 ;  /* 0x004b280401007387 */ /* 0x0003e40000100a00 */
[----:B-1----:R-:W-:Y:S02]  /*23bf0*/  IMAD.MOV.U32 R4, RZ, RZ, R2 ;  /* 0x000000ffff047224 */ /* 0x002fe400078e0002 */
[----:B------:R-:W-:-:S07]  /*23c00*/  IMAD.MOV.U32 R5, RZ, RZ, R0 ;  /* 0x000000ffff057224 */ /* 0x000fce00078e0000 */
[-C--:B--2---:R-:W-:Y:S01]  /*23c10*/  HMMA.1688.F32.TF32 R16, R16, R4.reuse, R8 ;  /* 0x000000041010723c */ /* 0x084fe20000081008 */
[----:B------:R-:W2:Y:S01]  /*23c20*/  LDL.LU.64 R10, [R1+0x4b98] ;  /* 0x004b9800010a7983 */ /* 0x000ea20000300a00 */
[----:B------:R-:W2:Y:S11]  /*23c30*/  LDL.LU.64 R8, [R1+0x4b90] ;  /* 0x004b900001087983 */ /* 0x000eb60000300a00 */
[----:B------:R-:W-:Y:S10]  /*23c40*/  @!UPT UIADD3 URZ, URZ, URZ, URZ ;  /* 0x0000003f3f3ff290 */ /* 0x000ff4000fffe03f */
[----:B------:R-:W-:Y:S01]  /*23c50*/  STL.64 [R1+0x380], R16 ;  /* 0x0003801001007387 */ /* 0x000fe20000100a00 */
[----:B------:R1:W-:Y:S03]  /*23c60*/  STL.64 [R1+0x388], R18 ;  /* 0x0003881201007387 */ /* 0x0003e60000100a00 */
[----:B-1----:R-:W3:Y:S01]  /*23c70*/  LDL.LU.64 R18, [R1+0x4b88] ;  /* 0x004b880001127983 */ /* 0x002ee20000300a00 */
[----:B------:R-:W3:Y:S01]  /*23c80*/  LDL.LU.64 R16, [R1+0x4b80] ;  /* 0x004b800001107983 */ /* 0x000ee20000300a00 */
[-C--:B--2---:R-:W-:Y:S02]  /*23c90*/  HMMA.1688.F32.TF32 R8, R8, R4.reuse, R12 ;  /* 0x000000040808723c */ /* 0x084fe4000008100c */
[----:B------:R-:W3:Y:S01]  /*23ca0*/  LDL.LU.64 R14, [R1+0x4b78] ;  /* 0x004b7800010e7983 */ /* 0x000ee20000300a00 */
[----:B------:R-:W3:Y:S11]  /*23cb0*/  LDL.LU.64 R12, [R1+0x4b70] ;  /* 0x004b7000010c7983 */ /* 0x000ef60000300a00 */
[----:B------:R-:W-:Y:S09]  /*23cc0*/  @!UPT UIADD3 URZ, URZ, URZ, URZ ;  /* 0x0000003f3f3ff290 */ /* 0x000ff2000fffe03f */
[----:B------:R-:W-:Y:S01]  /*23cd0*/  STL.64 [R1+0x620], R8 ;  /* 0x0006200801007387 */ /* 0x000fe20000100a00 */
[----:B------:R1:W-:Y:S03]  /*23ce0*/  STL.64 [R1+0x628], R10 ;  /* 0x0006280a01007387 */ /* 0x0003e60000100a00 */
[----:B-1----:R-:W2:Y:S01]  /*23cf0*/  LDL.LU.64 R10, [R1+0x4b68] ;  /* 0x004b6800010a7983 */ /* 0x002ea20000300a00 */
[----:B------:R-:W4:Y:S03]  /*23d00*/  LDL.LU.64 R8, [R1+0x4b60] ;  /* 0x004b600001087983 */ /* 0x000f260000300a00 */
[----:B--2---:R-:W-:Y:S01]  /*23d10*/  STL.64 [R1+0x4ae0], R10 ;  /* 0x004ae00a01007387 */ /* 0x004fe20000100a00 */
[-C--:B----4-:R-:W-:Y:S01]  /*23d20*/  HMMA.1688.F32.TF32 R24, R8, R4.reuse, R24 ;  /* 0x000000040818723c */ /* 0x090fe20000081018 */
[----:B------:R3:W-:Y:S07]  /*23d30*/  STL.64 [R1+0x4ad8], R8 ;  /* 0x004ad80801007387 */ /* 0x0007ee0000100a00 */
[-C--:B---3--:R-:W-:Y:S11]  /*23d40*/  HMMA.1688.F32.TF32 R8, R12, R4.reuse, R20 ;  /* 0x000000040c08723c */ /* 0x088ff60000081014 */
[----:B------:R-:W-:Y:S04]  /*23d50*/  @!UPT UIADD3 URZ, URZ, URZ, URZ ;  /* 0x0000003f3f3ff290 */ /* 0x000fe8000fffe03f */
[----:B------:R1:W-:Y:S01]  /*23d60*/  STL.64 [R1+0x940], R24 ;  /* 0x0009401801007387 */ /* 0x0003e20000100a00 */
[----:B------:R2:W-:Y:S02]  /*23d70*/  STL.64 [R1+0x948], R26 ;  /* 0x0009481a01007387 */ /* 0x0005e40000100a00 */
[----:B------:R-:W3:Y:S05]  /*23d80*/  LDL.LU R20, [R1+0x250] ;  /* 0x0002500001147983 */ /* 0x000eea0000300800 */
[----:B------:R4:W-:Y:S01]  /*23d90*/  STL.64 [R1+0x9a0], R8 ;  /* 0x0009a00801007387 */ /* 0x0009e20000100a00 */
[----:B------:R4:W-:Y:S02]  /*23da0*/  STL.64 [R1+0x9a8], R10 ;  /* 0x0009a80a01007387 */ /* 0x0009e40000100a00 */
[----:B------:R-:W3:Y:S02]  /*23db0*/  LDL.LU R21, [R1+0x254] ;  /* 0x0002540001157983 */ /* 0x000ee40000300800 */
[----:B------:R-:W3:Y:S01]  /*23dc0*/  LDL.LU R22, [R1+0x258] ;  /* 0x0002580001167983 */ /* 0x000ee20000300800 */
[----:B------:R-:W3:Y:S01]  /*23dd0*/  LDL.LU R23, [R1+0x25c] ;  /* 0x00025c0001177983 */ /* 0x000ee20000300800 */
[----:B-1----:R-:W3:Y:S02]  /*23de0*/  LDL.LU R24, [R1+0x220] ;  /* 0x0002200001187983 */ /* 0x002ee40000300800 */
[----:B------:R-:W3:Y:S02]  /*23df0*/  LDL.LU R25, [R1+0x224] ;  /* 0x0002240001197983 */ /* 0x000ee40000300800 */
[----:B--2---:R-:W2:Y:S01]  /*23e00*/  LDL.LU R26, [R1+0x228] ;  /* 0x00022800011a7983 */ /* 0x004ea20000300800 */
[----:B------:R-:W2:Y:S04]  /*23e10*/  LDL.LU R27, [R1+0x22c] ;  /* 0x00022c00011b7983 */ /* 0x000ea80000300800 */
[----:B----4-:R-:W4:Y:S04]  /*23e20*/  LDL.64 R8, [R1] ;  /* 0x0000000001087983 */ /* 0x010f280000100a00 */
[----:B------:R-:W2:Y:S04]  /*23e30*/  LDL.64 R10, [R1+0x8] ;  /* 0x00000800010a7983 */ /* 0x000ea80000100a00 */
[----:B--2---:R1:W-:Y:S01]  /*23e40*/  STL.64 [R1+0x4b00], R10 ;  /* 0x004b000a01007387 */ /* 0x0043e20000100a00 */
[----:B----4-:R2:W-:Y:S03]  /*23e50*/  STL.64 [R1+0x4af8], R8 ;  /* 0x004af80801007387 */ /* 0x0105e60000100a00 */
[----:B-1----:R-:W4:Y:S04]  /*23e60*/  LDL.64 R10, [R1+0x18] ;  /* 0x00001800010a7983 */ /* 0x002f280000100a00 */
[----:B--2---:R-:W2:Y:S04]  /*23e70*/  LDL.64 R8, [R1+0x10] ;  /* 0x0000100001087983 */ /* 0x004ea80000100a00 */
[----:B----4-:R1:W-:Y:S01]  /*23e80*/  STL.64 [R1+0x4b10], R10 ;  /* 0x004b100a01007387 */ /* 0x0103e20000100a00 */
[----:B--2---:R2:W-:Y:S03]  /*23e90*/  STL.64 [R1+0x4b08], R8 ;  /* 0x004b080801007387 */ /* 0x0045e60000100a00 */
[----:B-1----:R-:W4:Y:S04]  /*23ea0*/  LDL.64 R10, [R1+0x28] ;  /* 0x00002800010a7983 */ /* 0x002f280000100a00 */
[----:B--2---:R-:W2:Y:S01]  /*23eb0*/  LDL.64 R8, [R1+0x20] ;  /* 0x0000200001087983 */ /* 0x004ea20000100a00 */
[-C--:B---3--:R-:W-:Y:S03]  /*23ec0*/  HMMA.1688.F32.TF32 R20, R16, R4.reuse, R20 ;  /* 0x000000041014723c */ /* 0x088fe60000081014 */
[----:B----4-:R-:W-:Y:S01]  /*23ed0*/  STL.64 [R1+0x4b38], R10 ;  /* 0x004b380a01007387 */ /* 0x010fe20000100a00 */
[----:B--2---:R1:W-:Y:S03]  /*23ee0*/  STL.64 [R1+0x4b30], R8 ;  /* 0x004b300801007387 */ /* 0x0043e60000100a00 */
[----:B-1----:R-:W2:Y:S01]  /*23ef0*/  LDL.LU R8, [R1+0x160] ;  /* 0x0001600001087983 */ /* 0x002ea20000300800 */
[----:B------:R-:W2:Y:S02]  /*23f00*/  LDL.LU R9, [R1+0x164] ;  /* 0x0001640001097983 */ /* 0x000ea40000300800 */
[----:B------:R-:W2:Y:S02]  /*23f10*/  LDL.LU R10, [R1+0x168] ;  /* 0x00016800010a7983 */ /* 0x000ea40000300800 */
[----:B------:R-:W2:Y:S01]  /*23f20*/  LDL.LU R11, [R1+0x16c] ;  /* 0x00016c00010b7983 */ /* 0x000ea20000300800 */
[----:B------:R-:W-:Y:S01]  /*23f30*/  STL [R1+0x4ac4], R15 ;  /* 0x004ac40f01007387 */ /* 0x000fe20000100800 */
[----:B------:R-:W-:Y:S02]  /*23f40*/  STL [R1+0x4af0], R14 ;  /* 0x004af00e01007387 */ /* 0x000fe40000100800 */
[----:B------:R1:W-:Y:S02]  /*23f50*/  STL.64 [R1+0x4ae8], R12 ;  /* 0x004ae80c01007387 */ /* 0x0003e40000100a00 */
[----:B-1----:R-:W3:Y:S01]  /*23f60*/  LDL.LU R12, [R1+0x310] ;  /* 0x00031000010c7983 */ /* 0x002ee20000300800 */
[----:B------:R-:W3:Y:S02]  /*23f70*/  LDL.LU R13, [R1+0x314] ;  /* 0x00031400010d7983 */ /* 0x000ee40000300800 */
[----:B------:R-:W4:Y:S02]  /*23f80*/  LDL.LU R14, [R1+0x318] ;  /* 0x00031800010e7983 */ /* 0x000f240000300800 */
[----:B------:R-:W4:Y:S02]  /*23f90*/  LDL.LU R15, [R1+0x31c] ;  /* 0x00031c00010f7983 */ /* 0x000f240000300800 */
[----:B----4-:R-:W-:Y:S01]  /*23fa0*/  STL.64 [R1+0x4b20], R14 ;  /* 0x004b200e01007387 */ /* 0x010fe20000100a00 */
[----:B---3--:R1:W-:Y:S03]  /*23fb0*/  STL.64 [R1+0x4b18], R12 ;  /* 0x004b180c01007387 */ /* 0x0083e60000100a00 */
[----:B-1----:R-:W3:Y:S01]  /*23fc0*/  LDL.LU R12, [R1+0x9f0] ;  /* 0x0009f000010c7983 */ /* 0x002ee20000300800 */
[----:B------:R-:W3:Y:S02]  /*23fd0*/  LDL.LU R13, [R1+0x9f4] ;  /* 0x0009f400010d7983 */ /* 0x000ee40000300800 */
[----:B------:R-:W3:Y:S02]  /*23fe0*/  LDL.LU R14, [R1+0x9f8] ;  /* 0x0009f800010e7983 */ /* 0x000ee40000300800 */
[----:B------:R-:W3:Y:S01]  /*23ff0*/  LDL.LU R15, [R1+0x9fc] ;  /* 0x0009fc00010f7983 */ /* 0x000ee20000300800 */
[----:B------:R-:W-:Y:S01]  /*24000*/  STL.64 [R1+0xcb0], R20 ;  /* 0x000cb01401007387 */ /* 0x000fe20000100a00 */
[----:B------:R1:W-:Y:S03]  /*24010*/  STL.64 [R1+0xcb8], R22 ;  /* 0x000cb81601007387 */ /* 0x0003e60000100a00 */
[----:B-1----:R-:W4:Y:S01]  /*24020*/  LDL.LU.64 R22, [R1+0x4b58] ;  /* 0x004b580001167983 */ /* 0x002f220000300a00 */
[----:B------:R-:W4:Y:S02]  /*24030*/  LDL.LU.64 R20, [R1+0x4b50] ;  /* 0x004b500001147983 */ /* 0x000f240000300a00 */
[----:B------:R-:W-:Y:S02]  /*24040*/  STL.64 [R1+0x4ad0], R18 ;  /* 0x004ad01201007387 */ /* 0x000fe40000100a00 */
[----:B------:R1:W-:Y:S02]  /*24050*/  STL.64 [R1+0x4ac8], R16 ;  /* 0x004ac81001007387 */ /* 0x0003e40000100a00 */
[----:B-1----:R-:W2:Y:S01]  /*24060*/  LDL.LU R16, [R1+0x2a0] ;  /* 0x0002a00001107983 */ /* 0x002ea20000300800 */
[----:B------:R-:W2:Y:S02]  /*24070*/  LDL.LU R17, [R1+0x2a4] ;  /* 0x0002a40001117983 */ /* 0x000ea40000300800 */
[----:B------:R-:W2:Y:S02]  /*24080*/  LDL.LU R18, [R1+0x2a8] ;  /* 0x0002a80001127983 */ /* 0x000ea40000300800 */
[----:B------:R-:W2:Y:S01]  /*24090*/  LDL.LU R19, [R1+0x2ac] ;  /* 0x0002ac0001137983 */ /* 0x000ea20000300800 */
[-C--:B----4-:R-:W-:Y:S11]  /*240a0*/  HMMA.1688.F32.TF32 R24, R20, R4.reuse, R24 ;  /* 0x000000041418723c */ /* 0x090ff60000081018 */
[----:B------:R-:W-:Y:S11]  /*240b0*/  @!UPT UIADD3 URZ, URZ, URZ, URZ ;  /* 0x0000003f3f3ff290 */ /* 0x000ff6000fffe03f */
[----:B------:R-:W-:Y:S01]  /*240c0*/  @!UPT UIADD3 URZ, URZ, URZ, URZ ;  /* 0x0000003f3f3ff290 */ /* 0x000fe2000fffe03f */
[----:B------:R-:W-:Y:S01]  /*240d0*/  STL.64 [R1+0xd10], R24 ;  /* 0x000d101801007387 */ /* 0x000fe20000100a00 */
[----:B------:R1:W-:Y:S03]  /*240e0*/  STL.64 [R1+0xd18], R26 ;  /* 0x000d181a01007387 */ /* 0x0003e60000100a00 */
[----:B-1----:R-:W2:Y:S01]  /*240f0*/  LDL.LU.64 R26, [R1+0x4b48] ;  /* 0x004b4800011a7983 */ /* 0x002ea20000300a00 */
[----:B------:R-:W2:Y:S02]  /*24100*/  LDL.LU.64 R24, [R1+0x4b40] ;  /* 0x004b400001187983 */ /* 0x000ea40000300a00 */
[----:B------:R-:W-:Y:S02]  /*24110*/  STL.64 [R1+0x4ab8], R22 ;  /* 0x004ab81601007387 */ /* 0x000fe40000100a00 */
[----:B------:R1:W-:Y:S02]  /*24120*/  STL.64 [R1+0x4ab0], R20 ;  /* 0x004ab01401007387 */ /* 0x0003e40000100a00 */
[----:B-1----:R-:W4:Y:S01]  /*24130*/  LDL.LU R20, [R1+0x270] ;  /* 0x0002700001147983 */ /* 0x002f220000300800 */
[----:B------:R-:W4:Y:S02]  /*24140*/  LDL.LU R21, [R1+0x274] ;  /* 0x0002740001157983 */ /* 0x000f240000300800 */
[----:B------:R-:W4:Y:S02]  /*24150*/  LDL.LU R22, [R1+0x278] ;  /* 0x0002780001167983 */ /* 0x000f240000300800 */
[----:B------:R-:W4:Y:S01]  /*24160*/  LDL.LU R23, [R1+0x27c] ;  /* 0x00027c0001177983 */ /* 0x000f220000300800 */
[----:B--2---:R-:W-:Y:S01]  /*24170*/  HMMA.1688.F32.TF32 R4, R24, R4, R8 ;  /* 0x000000041804723c */ /* 0x004fe20000081008 */
[----:B------:R-:W2:Y:S01]  /*24180*/  LDL.LU.64 R10, [R1+0x4b38] ;  /* 0x004b3800010a7983 */ /* 0x000ea20000300a00 */
[----:B------:R-:W3:Y:S11]  /*24190*/  LDL.LU.64 R8, [R1+0x4b30] ;  /* 0x004b300001087983 */ /* 0x000ef60000300a00 */
[----:B------:R-:W-:Y:S10]  /*241a0*/  @!UPT UIADD3 URZ, URZ, URZ, URZ ;  /* 0x0000003f3f3ff290 */ /* 0x000ff4000fffe03f */
[----:B------:R1:W-:Y:S01]  /*241b0*/  STL [R1+0xd60], R4 ;  /* 0x000d600401007387 */ /* 0x0003e20000100800 */
[----:B------:R-:W-:Y:S02]  /*241c0*/  STL.64 [R1+0xd68], R6 ;  /* 0x000d680601007387 */ /* 0x000fe40000100a00 */
[----:B------:R-:W-:Y:S02]  /*241d0*/  IMAD.MOV.U32 R29, RZ, RZ, R5 ;  /* 0x000000ffff1d7224 */ /* 0x000fe400078e0005 */
[----:B-1----:R-:W4:Y:S01]  /*241e0*/  LDL.LU.64 R4, [R1+0x4b28] ;  /* 0x004b280001047983 */ /* 0x002f220000300a00 */
[----:B------:R-:W-:Y:S02]  /*241f0*/  STL.64 [R1+0x4aa8], R26 ;  /* 0x004aa81a01007387 */ /* 0x000fe40000100a00 */
[----:B------:R1:W-:Y:S02]  /*24200*/  STL.64 [R1+0x4aa0], R24 ;  /* 0x004aa01801007387 */ /* 0x0003e40000100a00 */
[----:B-1----:R-:W4:Y:S01]  /*24210*/  LDL.LU R24, [R1+0x820] ;  /* 0x0008200001187983 */ /* 0x002f220000300800 */
[----:B------:R-:W4:Y:S02]  /*24220*/  LDL.LU R25, [R1+0x824] ;  /* 0x0008240001197983 */ /* 0x000f240000300800 */
[----:B------:R-:W4:Y:S02]  /*24230*/  LDL.LU R26, [R1+0x828] ;  /* 0x00082800011a7983 */ /* 0x000f240000300800 */
[----:B------:R-:W4:Y:S01]  /*24240*/  LDL.LU R27, [R1+0x82c] ;  /* 0x00082c00011b7983 */ /* 0x000f220000300800 */
[----:B------:R-:W-:Y:S01]  /*24250*/  STL [R1+0x3bf0], R29 ;  /* 0x003bf01d01007387 */ /* 0x000fe20000100800 */
[----:B--2---:R-:W-:-:S02]  /*24260*/  IMAD.MOV.U32 R2, RZ, RZ, R10 ;  /* 0x000000ffff027224 */ /* 0x004fc400078e000a */
[----:B------:R-:W-:Y:S02]  /*24270*/  IMAD.MOV.U32 R0, RZ, RZ, R11 ;  /* 0x000000ffff007224 */ /* 0x000fe400078e000b */
[----:B---3--:R-:W-:Y:S02]  /*24280*/  IMAD.MOV.U32 R6, RZ, RZ, R8 ;  /* 0x000000ffff067224 */ /* 0x008fe400078e0008 */
[----:B------:R-:W-:Y:S01]  /*24290*/  IMAD.MOV.U32 R3, RZ, RZ, R9 ;  /* 0x000000ffff037224 */ /* 0x000fe200078e0009 */
[-C--:B----4-:R-:W-:Y:S11]  /*242a0*/  HMMA.1688.F32.TF32 R12, R8, R4.reuse, R12 ;  /* 0x00000004080c723c */ /* 0x090ff6000008100c */
[----:B------:R-:W-:Y:S11]  /*242b0*/  @!UPT UIADD3 URZ, URZ, URZ, URZ ;  /* 0x0000003f3f3ff290 */ /* 0x000ff6000fffe03f */
[----:B------:R-:W-:Y:S01]  /*242c0*/  @!UPT UIADD3 URZ, URZ, URZ, URZ ;  /* 0x0000003f3f3ff290 */ /* 0x000fe2000fffe03f */
[----:B------:R-:W-:Y:S01]  /*242d0*/  STL.64 [R1+0x340], R12 ;  /* 0x0003400c01007387 */ /* 0x000fe20000100a00 */
[----:B------:R1:W-:Y:S03]  /*242e0*/  STL.64 [R1+0x348], R14 ;  /* 0x0003480e01007387 */ /* 0x0003e60000100a00 */
[----:B-1----:R-:W2:Y:S01]  /*242f0*/  LDL.LU.64 R14, [R1+0x4b20] ;  /* 0x004b2000010e7983 */ /* 0x002ea20000300a00 */
[----:B------:R-:W2:Y:S02]  /*24300*/  LDL.LU.64 R12, [R1+0x4b18] ;  /* 0x004b1800010c7983 */ /* 0x000ea40000300a00 */
[----:B------:R-:W3:Y:S02]  /*24310*/  LDL.LU.64 R10, [R1+0x4b10] ;  /* 0x004b1000010a7983 */ /* 0x000ee40000300a00 */
[----:B------:R-:W3:Y:S02]  /*24320*/  LDL.LU.64 R8, [R1+0x4b08] ;  /* 0x004b080001087983 */ /* 0x000ee40000300a00 */
[-C--:B---3--:R-:W-:Y:S01]  /*24330*/  HMMA.1688.F32.TF32 R24, R8, R4.reuse, R24 ;  /* 0x000000040818723c */ /* 0x088fe20000081018 */
[----:B------:R-:W-:Y:S11]  /*24340*/  IMAD.MOV.U32 R7, RZ, RZ, R11 ;  /* 0x000000ffff077224 */ /* 0x000ff600078e000b */
[----:B------:R-:W-:Y:S11]  /*24350*/  @!UPT UIADD3 URZ, URZ, URZ, URZ ;  /* 0x0000003f3f3ff290 */ /* 0x000ff6000fffe03f */
[----:B------:R1:W-:Y:S01]  /*24360*/  STL.64 [R1+0x350], R24 ;  /* 0x0003501801007387 */ /* 0x0003e20000100a00 */
[----:B------:R3:W-:Y:S02]  /*24370*/  STL.64 [R1+0x358], R26 ;  /* 0x0003581a01007387 */ /* 0x0007e40000100a00 */
[----:B-1----:R-:W-:Y:S02]  /*24380*/  IMAD.MOV.U32 R24, RZ, RZ, R10 ;  /* 0x000000ffff187224 */ /* 0x002fe400078e000a */
[----:B---3--:R-:W-:Y:S02]  /*24390*/  IMAD.MOV.U32 R26, RZ, RZ, R8 ;  /* 0x000000ffff1a7224 */ /* 0x008fe400078e0008 */
[----:B------:R-:W-:Y:S01]  /*243a0*/  IMAD.MOV.U32 R25, RZ, RZ, R9 ;  /* 0x000000ffff197224 */ /* 0x000fe200078e0009 */
[----:B------:R-:W2:Y:S01]  /*243b0*/  LDL.LU.64 R10, [R1+0x4b00] ;  /* 0x004b0000010a7983 */ /* 0x000ea20000300a00 */
[----:B------:R-:W2:Y:S02]  /*243c0*/  LDL.LU.64 R8, [R1+0x4af8] ;  /* 0x004af80001087983 */ /* 0x000ea40000300a00 */
[----:B--2---:R-:W-:Y:S01]  /*243d0*/  HMMA.1688.F32.TF32 R12, R8, R4, R12 ;  /* 0x00000004080c723c */ /* 0x004fe2000008100c */
[----:B------:R-:W-:-:S02]  /*243e0*/  IMAD.MOV.U32 R29, RZ, RZ, R10 ;  /* 0x000000ffff1d7224 */ /* 0x000fc400078e000a */
[----:B------:R-:W-:Y:S02]  /*243f0*/  IMAD.MOV.U32 R27, RZ, RZ, R11 ;  /* 0x000000ffff1b7224 */ /* 0x000fe400078e000b */
[----:B------:R-:W-:Y:S11]  /*24400*/  IMAD.MOV.U32 R28, RZ, RZ, R9 ;  /* 0x000000ffff1c7224 */ /* 0x000ff600078e0009 */
[----:B------:R-:W-:Y:S07]  /*24410*/  @!UPT UIADD3 URZ, URZ, URZ, URZ ;  /* 0x0000003f3f3ff290 */ /* 0x000fee000fffe03f */
[----:B------:R-:W-:Y:S01]  /*24420*/  STL.64 [R1+0x360], R12 ;  /* 0x0003600c01007387 */ /* 0x000fe20000100a00 */
[----:B------:R1:W-:Y:S03]  /*24430*/  STL.64 [R1+0x368], R14 ;  /* 0x0003680e01007387 */ /* 0x0003e60000100a00 */
[----:B-1----:R-:W2:Y:S01]  /*24440*/  LDL.LU R14, [R1+0x4af0] ;  /* 0x004af000010e7983 */ /* 0x002ea20000300800 */
[----:B------:R-:W2:Y:S02]  /*24450*/  LDL.LU.64 R12, [R1+0x4ae8] ;  /* 0x004ae800010c7983 */ /* 0x000ea40000300a00 */
[----:B------:R-:W-:Y:S02]  /*24460*/  IMAD.MOV.U32 R15, RZ, RZ, R8 ;  /* 0x000000ffff0f7224 */ /* 0x000fe400078e0008 */
[----:B------:R-:W3:Y:S01]  /*24470*/  LDL.LU.64 R10, [R1+0x4ae0] ;  /* 0x004ae000010a7983 */ /* 0x000ee20000300a00 */
[----:B------:R-:W3:Y:S02]  /*24480*/  LDL.LU.64 R8, [R1+0x4ad8] ;  /* 0x004ad80001087983 */ /* 0x000ee40000300a00 */
[----:B---3--:R-:W-:Y:S11]  /*24490*/  HMMA.1688.F32.TF32 R16, R8, R4, R16 ;  /* 0x000000040810723c */ /* 0x008ff60000081010 */
        /* <DEDUP_REMOVED lines=8> */
[----:B-1----:R-:W-:-:S02]  /*24520*/  IMAD.MOV.U32 R8, RZ, RZ, R15 ;  /* 0x000000ffff087224 */ /* 0x002fc400078e000f */
[----:B------:R-:W2:Y:S01]  /*24530*/  LDL.LU R15, [R1+0x4ac4] ;  /* 0x004ac400010f7983 */ /* 0x000ea20000300800 */
[----:B------:R-:W-:Y:S02]  /*24540*/  IMAD.MOV.U32 R10, RZ, RZ, R29 ;  /* 0x000000ffff0a7224 */ /* 0x000fe400078e001d */
[----:B------:R-:W-:Y:S02]  /*24550*/  IMAD.MOV.U32 R11, RZ, RZ, R27 ;  /* 0x000000ffff0b7224 */ /* 0x000fe400078e001b */
[----:B------:R-:W-:Y:S02]  /*24560*/  IMAD.MOV.U32 R9, RZ, RZ, R28 ;  /* 0x000000ffff097224 */ /* 0x000fe400078e001c */
[----:B------:R-:W4:Y:S01]  /*24570*/  LDL.LU R28, [R1+0x4ac0] ;  /* 0x004ac000011c7983 */ /* 0x000f220000300800 */
[----:B------:R1:W-:Y:S02]  /*24580*/  STL.64 [R1+0x4a50], R10 ;  /* 0x004a500a01007387 */ /* 0x0003e40000100a00 */
[----:B------:R1:W-:Y:S02]  /*24590*/  STL.64 [R1+0x4a48], R8 ;  /* 0x004a480801007387 */ /* 0x0003e40000100a00 */
[----:B-1----:R-:W-:-:S02]  /*245a0*/  IMAD.MOV.U32 R10, RZ, RZ, R24 ;  /* 0x000000ffff0a7224 */ /* 0x002fc400078e0018 */
[----:B------:R-:W-:Y:S02]  /*245b0*/  IMAD.MOV.U32 R11, RZ, RZ, R7 ;  /* 0x000000ffff0b7224 */ /* 0x000fe400078e0007 */
[----:B------:R-:W-:Y:S02]  /*245c0*/  IMAD.MOV.U32 R8, RZ, RZ, R26 ;  /* 0x000000ffff087224 */ /* 0x000fe400078e001a */
[----:B------:R-:W-:Y:S01]  /*245d0*/  IMAD.MOV.U32 R9, RZ, RZ, R25 ;  /* 0x000000ffff097224 */ /* 0x000fe200078e0019 */
[----:B------:R1:W-:Y:S04]  /*245e0*/  STL.64 [R1+0x4a70], R10 ;  /* 0x004a700a01007387 */ /* 0x0003e80000100a00 */
[----:B------:R1:W-:Y:S02]  /*245f0*/  STL.64 [R1+0x4a68], R8 ;  /* 0x004a680801007387 */ /* 0x0003e40000100a00 */
[----:B-1----:R-:W-:-:S02]  /*24600*/  IMAD.MOV.U32 R10, RZ, RZ, R2 ;  /* 0x000000ffff0a7224 */ /* 0x002fc400078e0002 */
[----:B------:R-:W-:Y:S02]  /*24610*/  IMAD.MOV.U32 R11, RZ, RZ, R0 ;  /* 0x000000ffff0b7224 */ /* 0x000fe400078e0000 */
[----:B------:R-:W-:Y:S02]  /*24620*/  IMAD.MOV.U32 R8, RZ, RZ, R6 ;  /* 0x000000ffff087224 */ /* 0x000fe400078e0006 */
[----:B------:R-:W-:Y:S01]  /*24630*/  IMAD.MOV.U32 R9, RZ, RZ, R3 ;  /* 0x000000ffff097224 */ /* 0x000fe200078e0003 */
[----:B------:R-:W-:Y:S04]  /*24640*/  STL.64 [R1+0x4a98], R10 ;  /* 0x004a980a01007387 */ /* 0x000fe80000100a00 */
[----:B------:R2:W-:Y:S02]  /*24650*/  STL.64 [R1+0x4a90], R8 ;  /* 0x004a900801007387 */ /* 0x0005e40000100a00 */
[-C--:B--2---:R-:W-:Y:S01]  /*24660*/  HMMA.1688.F32.TF32 R8, R12, R4.reuse, R20 ;  /* 0x000000040c08723c */ /* 0x084fe20000081014 */
[----:B------:R-:W3:Y:S11]  /*24670*/  LDL.LU R20, [R1+0x240] ;  /* 0x0002400001147983 */ /* 0x000ef60000300800 */
[----:B------:R-:W-:Y:S11]  /*24680*/  @!UPT UIADD3 URZ, URZ, URZ, URZ ;  /* 0x0000003f3f3ff290 */ /* 0x000ff6000fffe03f */
[----:B------:R1:W-:Y:S01]  /*24690*/  STL.64 [R1+0x970], R8 ;  /* 0x0009700801007387 */ /* 0x0003e20000100a00 */
[----:B------:R2:W-:Y:S02]  /*246a0*/  STL.64 [R1+0x978], R10 ;  /* 0x0009780a01007387 */ /* 0x0005e40000100a00 */
[----:B------:R-:W3:Y:S02]  /*246b0*/  LDL.LU R21, [R1+0x244] ;  /* 0x0002440001157983 */ /* 0x000ee40000300800 */
[----:B------:R-:W3:Y:S01]  /*246c0*/  LDL.LU R22, [R1+0x248] ;  /* 0x0002480001167983 */ /* 0x000ee20000300800 */
[----:B------:R-:W3:Y:S04]  /*246d0*/  LDL.LU R23, [R1+0x24c] ;  /* 0x00024c0001177983 */ /* 0x000ee80000300800 */
[----:B-1----:R-:W3:Y:S01]  /*246e0*/  LDL.LU R8, [R1+0x150] ;  /* 0x0001500001087983 */ /* 0x002ee20000300800 */
[----:B------:R-:W3:Y:S02]  /*246f0*/  LDL.LU R9, [R1+0x154] ;  /* 0x0001540001097983 */ /* 0x000ee40000300800 */
[----:B--2---:R-:W2:Y:S02]  /*24700*/  LDL.LU R10, [R1+0x158] ;  /* 0x00015800010a7983 */ /* 0x004ea40000300800 */
[----:B------:R-:W2:Y:S01]  /*24710*/  LDL.LU R11, [R1+0x15c] ;  /* 0x00015c00010b7983 */ /* 0x000ea20000300800 */
[----:B------:R-:W2:Y:S01]  /*24720*/  LDL.LU R24, [R1+0x210] ;  /* 0x0002100001187983 */ /* 0x000ea20000300800 */
[----:B------:R-:W2:Y:S02]  /*24730*/  LDL.LU R25, [R1+0x214] ;  /* 0x0002140001197983 */ /* 0x000ea40000300800 */
[----:B------:R-:W2:Y:S02]  /*24740*/  LDL.LU R26, [R1+0x218] ;  /* 0x00021800011a7983 */ /* 0x000ea40000300800 */
[----:B------:R-:W2:Y:S01]  /*24750*/  LDL.LU R27, [R1+0x21c] ;  /* 0x00021c00011b7983 */ /* 0x000ea20000300800 */
[----:B------:R-:W-:Y:S01]  /*24760*/  STL.64 [R1+0x4a20], R14 ;  /* 0x004a200e01007387 */ /* 0x000fe20000100a00 */
[----:B------:R1:W-:Y:S03]  /*24770*/  STL.64 [R1+0x4a18], R12 ;  /* 0x004a180c01007387 */ /* 0x0003e60000100a00 */
[----:B-1----:R-:W2:Y:S01]  /*24780*/  LDL.LU R12, [R1+0x290] ;  /* 0x00029000010c7983 */ /* 0x002ea20000300800 */
[----:B------:R-:W2:Y:S02]  /*24790*/  LDL.LU R13, [R1+0x294] ;  /* 0x00029400010d7983 */ /* 0x000ea40000300800 */
[----:B------:R-:W2:Y:S02]  /*247a0*/  LDL.LU R14, [R1+0x298] ;  /* 0x00029800010e7983 */ /* 0x000ea40000300800 */
[----:B------:R-:W2:Y:S02]  /*247b0*/  LDL.LU R15, [R1+0x29c] ;  /* 0x00029c00010f7983 */ /* 0x000ea40000300800 */
[----:B--2---:R-:W-:Y:S01]  /*247c0*/  STL.64 [R1+0x4a40], R14 ;  /* 0x004a400e01007387 */ /* 0x004fe20000100a00 */
[----:B------:R1:W-:Y:S03]  /*247d0*/  STL.64 [R1+0x4a38], R12 ;  /* 0x004a380c01007387 */ /* 0x0003e60000100a00 */
[----:B-1----:R-:W2:Y:S01]  /*247e0*/  LDL.LU R12, [R1+0x330] ;  /* 0x00033000010c7983 */ /* 0x002ea20000300800 */
[----:B------:R-:W2:Y:S02]  /*247f0*/  LDL.LU R13, [R1+0x334] ;  /* 0x00033400010d7983 */ /* 0x000ea40000300800 */
[----:B------:R-:W2:Y:S02]  /*24800*/  LDL.LU R14, [R1+0x338] ;  /* 0x00033800010e7983 */ /* 0x000ea40000300800 */
[----:B------:R-:W2:Y:S01]  /*24810*/  LDL.LU R15, [R1+0x33c] ;  /* 0x00033c00010f7983 */ /* 0x000ea20000300800 */
[-C--:B---3--:R-:W-:Y:S01]  /*24820*/  HMMA.1688.F32.TF32 R20, R16, R4.reuse, R20 ;  /* 0x000000041014723c */ /* 0x088fe20000081014 */
[----:B--2---:R-:W-:Y:S01]  /*24830*/  STL.64 [R1+0x4a60], R14 ;  /* 0x004a600e01007387 */ /* 0x004fe20000100a00 */
[----:B------:R1:W-:Y:S03]  /*24840*/  STL.64 [R1+0x4a58], R12 ;  /* 0x004a580c01007387 */ /* 0x0003e60000100a00 */
[----:B-1----:R-:W2:Y:S01]  /*24850*/  LDL.LU R12, [R1+0x850] ;  /* 0x00085000010c7983 */ /* 0x002ea20000300800 */
[----:B------:R-:W2:Y:S02]  /*24860*/  LDL.LU R13, [R1+0x854] ;  /* 0x00085400010d7983 */ /* 0x000ea40000300800 */
[----:B------:R-:W3:Y:S02]  /*24870*/  LDL.LU R14, [R1+0x858] ;  /* 0x00085800010e7983 */ /* 0x000ee40000300800 */
[----:B------:R-:W3:Y:S02]  /*24880*/  LDL.LU R15, [R1+0x85c] ;  /* 0x00085c00010f7983 */ /* 0x000ee40000300800 */
[----:B---3--:R-:W-:Y:S01]  /*24890*/  STL.64 [R1+0x4a80], R14 ;  /* 0x004a800e01007387 */ /* 0x008fe20000100a00 */
[----:B--2---:R1:W-:Y:S03]  /*248a0*/  STL.64 [R1+0x4a78], R12 ;  /* 0x004a780c01007387 */ /* 0x0043e60000100a00 */
[----:B-1----:R-:W2:Y:S01]  /*248b0*/  LDL.LU R12, [R1+0xa90] ;  /* 0x000a9000010c7983 */ /* 0x002ea20000300800 */
[----:B------:R-:W2:Y:S02]  /*248c0*/  LDL.LU R13, [R1+0xa94] ;  /* 0x000a9400010d7983 */ /* 0x000ea40000300800 */
[----:B------:R-:W2:Y:S02]  /*248d0*/  LDL.LU R14, [R1+0xa98] ;  /* 0x000a9800010e7983 */ /* 0x000ea40000300800 */
[----:B------:R-:W2:Y:S02]  /*248e0*/  LDL.LU R15, [R1+0xa9c] ;  /* 0x000a9c00010f7983 */ /* 0x000ea40000300800 */
        /* <DEDUP_REMOVED lines=15> */
[----:B-1----:R-:W3:Y:S01]  /*249e0*/  LDL.LU.64 R26, [R1+0x4aa8] ;  /* 0x004aa800011a7983 */ /* 0x002ee20000300a00 */
[----:B------:R-:W3:Y:S02]  /*249f0*/  LDL.LU.64 R24, [R1+0x4aa0] ;  /* 0x004aa00001187983 */ /* 0x000ee40000300a00 */
[----:B---3--:R-:W-:Y:S01]  /*24a00*/  HMMA.1688.F32.TF32 R4, R24, R4, R8 ;  /* 0x000000041804723c */ /* 0x008fe20000081008 */
[----:B------:R-:W2:Y:S01]  /*24a10*/  LDL.LU.64 R10, [R1+0x4a98] ;  /* 0x004a9800010a7983 */ /* 0x000ea20000300a00 */
[----:B------:R-:W2:Y:S11]  /*24a20*/  LDL.LU.64 R8, [R1+0x4a90] ;  /* 0x004a900001087983 */ /* 0x000eb60000300a00 */
[----:B------:R-:W-:Y:S10]  /*24a30*/  @!UPT UIADD3 URZ, URZ, URZ, URZ ;  /* 0x0000003f3f3ff290 */ /* 0x000ff4000fffe03f */
[----:B------:R1:W-:Y:S01]  /*24a40*/  STL [R1+0xd44], R5 ;  /* 0x000d440501007387 */ /* 0x0003e20000100800 */
[----:B------:R-:W-:Y:S02]  /*24a50*/  STL.64 [R1+0xd48], R6 ;  /* 0x000d480601007387 */ /* 0x000fe40000100a00 */
[----:B------:R-:W-:Y:S02]  /*24a60*/  IMAD.MOV.U32 R29, RZ, RZ, R4 ;  /* 0x000000ffff1d7224 */ /* 0x000fe400078e0004 */
[----:B-1----:R-:W2:Y:S03]  /*24a70*/  LDL.LU.64 R4, [R1+0x4a88] ;  /* 0x004a880001047983 */ /* 0x002ea60000300a00 */
[----:B------:R-:W-:Y:S01]  /*24a80*/  STL [R1+0x3bf4], R29 ;  /* 0x003bf41d01007387 */ /* 0x000fe20000100800 */
[-C--:B--2---:R-:W-:Y:S01]  /*24a90*/  HMMA.1688.F32.TF32 R8, R8, R4.reuse, R12 ;  /* 0x000000040808723c */ /* 0x084fe2000008100c */
[----:B------:R-:W2:Y:S01]  /*24aa0*/  LDL.LU.64 R14, [R1+0x4a80] ;  /* 0x004a8000010e7983 */ /* 0x000ea20000300a00 */
[----:B------:R-:W2:Y:S11]  /*24ab0*/  LDL.LU.64 R12, [R1+0x4a78] ;  /* 0x004a7800010c7983 */ /* 0x000eb60000300a00 */
[----:B------:R-:W-:Y:S10]  /*24ac0*/  @!UPT UIADD3 URZ, URZ, URZ, URZ ;  /* 0x0000003f3f3ff290 */ /* 0x000ff4000fffe03f */
[----:B------:R-:W-:Y:S01]  /*24ad0*/  STL.64 [R1+0x310], R8 ;  /* 0x0003100801007387 */ /* 0x000fe20000100a00 */
[----:B------:R1:W-:Y:S03]  /*24ae0*/  STL.64 [R1+0x318], R10 ;  /* 0x0003180a01007387 */ /* 0x0003e60000100a00 */
[----:B-1----:R-:W2:Y:S01]  /*24af0*/  LDL.LU.64 R10, [R1+0x4a70] ;  /* 0x004a7000010a7983 */ /* 0x002ea20000300a00 */
[----:B------:R-:W2:Y:S02]  /*24b00*/  LDL.LU.64 R8, [R1+0x4a68] ;  /* 0x004a680001087983 */ /* 0x000ea40000300a00 */
        /* <DEDUP_REMOVED lines=16> */
[-C--:B--2---:R-:W-:Y:S11]  /*24c10*/  HMMA.1688.F32.TF32 R12, R8, R4.reuse, R12 ;  /* 0x00000004080c723c */ /* 0x084ff6000008100c */
        /* <DEDUP_REMOVED lines=8> */
[----:B-1----:R-:W3:Y:S01]  /*24ca0*/  LDL.LU R8, [R1+0x200] ;  /* 0x0002000001087983 */ /* 0x002ee20000300800 */
[----:B------:R-:W3:Y:S02]  /*24cb0*/  LDL.LU R9, [R1+0x204] ;  /* 0x0002040001097983 */ /* 0x000ee40000300800 */
[----:B------:R-:W3:Y:S02]  /*24cc0*/  LDL.LU R10, [R1+0x208] ;  /* 0x00020800010a7983 */ /* 0x000ee40000300800 */
[----:B------:R-:W3:Y:S01]  /*24cd0*/  LDL.LU R11, [R1+0x20c] ;  /* 0x00020c00010b7983 */ /* 0x000ee20000300800 */
        /* <DEDUP_REMOVED lines=9> */
[----:B-1----:R-:W2:Y:S04]  /*24d70*/  LDL.LU.64 R12, [R1+0xc0] ;  /* 0x0000c000010c7983 */ /* 0x002ea80000300a00 */
[----:B--2---:R1:W-:Y:S04]  /*24d80*/  STL.64 [R1+0x4a00], R12 ;  /* 0x004a000c01007387 */ /* 0x0043e80000100a00 */
[----:B-1----:R-:W2:Y:S01]  /*24d90*/  LDL.LU R12, [R1+0x230] ;  /* 0x00023000010c7983 */ /* 0x002ea20000300800 */
[----:B------:R-:W2:Y:S02]  /*24da0*/  LDL.LU R13, [R1+0x234] ;  /* 0x00023400010d7983 */ /* 0x000ea40000300800 */
[----:B------:R-:W2:Y:S02]  /*24db0*/  LDL.LU R14, [R1+0x238] ;  /* 0x00023800010e7983 */ /* 0x000ea40000300800 */
[----:B------:R-:W2:Y:S01]  /*24dc0*/  LDL.LU R15, [R1+0x23c] ;  /* 0x00023c00010f7983 */ /* 0x000ea20000300800 */
[----:B---3--:R-:W-:Y:S01]  /*24dd0*/  HMMA.1688.F32.TF32 R8, R20, R4, R8 ;  /* 0x000000041408723c */ /* 0x008fe20000081008 */
[----:B------:R-:W-:Y:S01]  /*24de0*/  STL.64 [R1+0x4990], R18 ;  /* 0x0049901201007387 */ /* 0x000fe20000100a00 */
[----:B------:R-:W-:Y:S02]  /*24df0*/  STL.64 [R1+0x4988], R16 ;  /* 0x0049881001007387 */ /* 0x000fe40000100a00 */
[----:B------:R-:W-:-:S02]  /*24e00*/  IMAD.MOV.U32 R2, RZ, RZ, R4 ;  /* 0x000000ffff027224 */ /* 0x000fc400078e0004 */
[----:B------:R-:W-:Y:S02]  /*24e10*/  IMAD.MOV.U32 R0, RZ, RZ, R5 ;  /* 0x000000ffff007224 */ /* 0x000fe400078e0005 */
[----:B--2---:R-:W-:Y:S11]  /*24e20*/  HMMA.1688.F32.TF32 R12, R16, R4, R12 ;  /* 0x00000004100c723c */ /* 0x004ff6000008100c */
[----:B------:R-:W-:Y:S11]  /*24e30*/  @!UPT UIADD3 URZ, URZ, URZ, URZ ;  /* 0x0000003f3f3ff290 */ /* 0x000ff6000fffe03f */
[----:B------:R-:W-:Y:S01]  /*24e40*/  @!UPT UIADD3 URZ, URZ, URZ, URZ ;  /* 0x0000003f3f3ff290 */ /* 0x000fe2000fffe03f */
[----:B------:R1:W-:Y:S01]  /*24e50*/  STL.64 [R1+0x9b0], R12 ;  /* 0x0009b00c01007387 */ /* 0x0003e20000100a00 */
[----:B------:R2:W-:Y:S02]  /*24e60*/  STL.64 [R1+0x9b8], R14 ;  /* 0x0009b80e01007387 */ /* 0x0005e40000100a00 */
[----:B------:R3:W-:Y:S02]  /*24e70*/  STL.64 [R1+0xcc0], R8 ;  /* 0x000cc00801007387 */ /* 0x0007e40000100a00 */
[----:B------:R3:W-:Y:S01]  /*24e80*/  STL.64 [R1+0xcc8], R10 ;  /* 0x000cc80a01007387 */ /* 0x0007e20000100a00 */
[----:B------:R-:W4:Y:S01]  /*24e90*/  LDL.LU R4, [R1+0xab0] ;  /* 0x000ab00001047983 */ /* 0x000f220000300800 */
[----:B------:R-:W4:Y:S02]  /*24ea0*/  LDL.LU R5, [R1+0xab4] ;  /* 0x000ab40001057983 */ /* 0x000f240000300800 */
[----:B------:R-:W4:Y:S02]  /*24eb0*/  LDL.LU R6, [R1+0xab8] ;  /* 0x000ab80001067983 */ /* 0x000f240000300800 */
[----:B------:R-:W4:Y:S01]  /*24ec0*/  LDL.LU R7, [R1+0xabc] ;  /* 0x000abc0001077983 */ /* 0x000f220000300800 */
[----:B-1----:R-:W4:Y:S01]  /*24ed0*/  LDL.LU R12, [R1+0x50] ;  /* 0x00005000010c7983 */ /* 0x002f220000300800 */
[----:B------:R-:W4:Y:S02]  /*24ee0*/  LDL.LU R13, [R1+0x54] ;  /* 0x00005400010d7983 */ /* 0x000f240000300800 */
[----:B--2---:R-:W2:Y:S02]  /*24ef0*/  LDL.LU R14, [R1+0x58] ;  /* 0x00005800010e7983 */ /* 0x004ea40000300800 */
[----:B---3--:R-:W3:Y:S01]  /*24f00*/  LDL.LU.64 R8, [R1] ;  /* 0x0000000001087983 */ /* 0x008ee20000300a00 */
[----:B------:R-:W2:Y:S04]  /*24f10*/  LDL.LU.64 R10, [R1+0x8] ;  /* 0x00000800010a7983 */ /* 0x000ea80000300a00 */
[----:B--2---:R-:W-:Y:S01]  /*24f20*/  STL.64 [R1+0x49e8], R10 ;  /* 0x0049e80a01007387 */ /* 0x004fe20000100a00 */
[----:B---3--:R1:W-:Y:S03]  /*24f30*/  STL.64 [R1+0x49e0], R8 ;  /* 0x0049e00801007387 */ /* 0x0083e60000100a00 */
[----:B-1----:R-:W2:Y:S01]  /*24f40*/  LDL.LU.64 R8, [R1+0x10] ;  /* 0x0000100001087983 */ /* 0x002ea20000300a00 */
[----:B------:R-:W3:Y:S03]  /*24f50*/  LDL.LU.64 R10, [R1+0x18] ;  /* 0x00001800010a7983 */ /* 0x000ee60000300a00 */
[----:B---3--:R-:W-:Y:S01]  /*24f60*/  STL.64 [R1+0x49f8], R10 ;  /* 0x0049f80a01007387 */ /* 0x008fe20000100a00 */
[----:B--2---:R1:W-:Y:S03]  /*24f70*/  STL.64 [R1+0x49f0], R8 ;  /* 0x0049f00801007387 */ /* 0x0043e60000100a00 */
[----:B-1----:R-:W2:Y:S01]  /*24f80*/  LDL.LU.64 R8, [R1+0x20] ;  /* 0x0000200001087983 */ /* 0x002ea20000300a00 */
[----:B------:R-:W3:Y:S02]  /*24f90*/  LDL.LU.64 R10, [R1+0x28] ;  /* 0x00002800010a7983 */ /* 0x000ee40000300a00 */
[----:B------:R-:W2:Y:S02]  /*24fa0*/  LDL.LU R16, [R1+0x300] ;  /* 0x0003000001107983 */ /* 0x000ea40000300800 */
[----:B------:R-:W2:Y:S01]  /*24fb0*/  LDL.LU R17, [R1+0x304] ;  /* 0x0003040001117983 */ /* 0x000ea20000300800 */
[----:B------:R-:W2:Y:S01]  /*24fc0*/  LDL.LU R18, [R1+0x308] ;  /* 0x0003080001127983 */ /* 0x000ea20000300800 */
[----:B------:R-:W2:Y:S03]  /*24fd0*/  LDL.LU R19, [R1+0x30c] ;  /* 0x00030c0001137983 */ /* 0x000ea60000300800 */
[----:B--2---:R-:W-:Y:S01]  /*24fe0*/  STL.64 [R1+0x49b8], R18 ;  /* 0x0049b81201007387 */ /* 0x004fe20000100a00 */
[----:B------:R1:W-:Y:S03]  /*24ff0*/  STL.64 [R1+0x49b0], R16 ;  /* 0x0049b01001007387 */ /* 0x0003e60000100a00 */
[----:B-1----:R-:W2:Y:S01]  /*25000*/  LDL.LU R16, [R1+0x6e0] ;  /* 0x0006e00001107983 */ /* 0x002ea20000300800 */
[----:B------:R-:W2:Y:S02]  /*25010*/  LDL.LU R17, [R1+0x6e4] ;  /* 0x0006e40001117983 */ /* 0x000ea40000300800 */
[----:B------:R-:W2:Y:S02]  /*25020*/  LDL.LU R18, [R1+0x6e8] ;  /* 0x0006e80001127983 */ /* 0x000ea40000300800 */
[----:B------:R-:W2:Y:S02]  /*25030*/  LDL.LU R19, [R1+0x6ec] ;  /* 0x0006ec0001137983 */ /* 0x000ea40000300800 */
[----:B----4-:R-:W-:Y:S01]  /*25040*/  IMAD.MOV.U32 R15, RZ, RZ, R28 ;  /* 0x000000ffff0f7224 */ /* 0x010fe200078e001c */
        /* <DEDUP_REMOVED lines=8> */
[----:B-1----:R-:W-:-:S02]  /*250d0*/  IMAD.MOV.U32 R20, RZ, RZ, R2 ;  /* 0x000000ffff147224 */ /* 0x002fc400078e0002 */
[----:B------:R-:W-:-:S07]  /*250e0*/  IMAD.MOV.U32 R21, RZ, RZ, R0 ;  /* 0x000000ffff157224 */ /* 0x000fce00078e0000 */
[----:B------:R-:W-:Y:S01]  /*250f0*/  HMMA.1688.F32.TF32 R20, R24, R20, R12 ;  /* 0x000000141814723c */ /* 0x000fe2000008100c */
[----:B------:R-:W4:Y:S01]  /*25100*/  LDL.LU.64 R12, [R1+0x4a00] ;  /* 0x004a0000010c7983 */ /* 0x000f220000300a00 */
[----:B------:R-:W-:Y:S02]  /*25110*/  STL [R1+0x499c], R26 ;  /* 0x00499c1a01007387 */ /* 0x000fe40000100800 */
[----:B------:R-:W-:Y:S02]  /*25120*/  STL [R1+0x4998], R27 ;  /* 0x0049981b01007387 */ /* 0x000fe40000100800 */
[----:B---3--:R-:W-:Y:S02]  /*25130*/  IMAD.MOV.U32 R2, RZ, RZ, R10 ;  /* 0x000000ffff027224 */ /* 0x008fe400078e000a */
[----:B------:R-:W-:Y:S11]  /*25140*/  IMAD.MOV.U32 R0, RZ, RZ, R11 ;  /* 0x000000ffff007224 */ /* 0x000ff600078e000b */
[----:B------:R-:W-:Y:S04]  /*25150*/  @!UPT UIADD3 URZ, URZ, URZ, URZ ;  /* 0x0000003f3f3ff290 */ /* 0x000fe8000fffe03f */
[----:B------:R1:W-:Y:S01]  /*25160*/  STL.64 [R1+0xd20], R20 ;  /* 0x000d201401007387 */ /* 0x0003e20000100a00 */
[----:B------:R3:W-:Y:S03]  /*25170*/  STL.64 [R1+0xd28], R22 ;  /* 0x000d281601007387 */ /* 0x0007e60000100a00 */
[----:B-1----:R-:W2:Y:S01]  /*25180*/  LDL.LU R20, [R1+0x2c0] ;  /* 0x0002c00001147983 */ /* 0x002ea20000300800 */
[----:B------:R-:W2:Y:S02]  /*25190*/  LDL.LU R21, [R1+0x2c4] ;  /* 0x0002c40001157983 */ /* 0x000ea40000300800 */
[----:B---3--:R-:W3:Y:S02]  /*251a0*/  LDL.LU R22, [R1+0x2c8] ;  /* 0x0002c80001167983 */ /* 0x008ee40000300800 */
[----:B------:R-:W3:Y:S01]  /*251b0*/  LDL.LU R23, [R1+0x2cc] ;  /* 0x0002cc0001177983 */ /* 0x000ee20000300800 */
[-C--:B----4-:R-:W-:Y:S11]  /*251c0*/  HMMA.1688.F32.TF32 R4, R8, R12.reuse, R4 ;  /* 0x0000000c0804723c */ /* 0x090ff60000081004 */
[----:B------:R-:W-:Y:S11]  /*251d0*/  @!UPT UIADD3 URZ, URZ, URZ, URZ ;  /* 0x0000003f3f3ff290 */ /* 0x000ff6000fffe03f */
[----:B------:R-:W-:Y:S01]  /*251e0*/  @!UPT UIADD3 URZ, URZ, URZ, URZ ;  /* 0x0000003f3f3ff290 */ /* 0x000fe2000fffe03f */
[----:B------:R1:W-:Y:S01]  /*251f0*/  STL.64 [R1+0x2d0], R4 ;  /* 0x0002d00401007387 */ /* 0x0003e20000100a00 */
[----:B------:R-:W-:Y:S02]  /*25200*/  STL.64 [R1+0x2d8], R6 ;  /* 0x0002d80601007387 */ /* 0x000fe40000100a00 */
[----:B------:R-:W4:Y:S02]  /*25210*/  LDL.LU.64 R10, [R1+0x49f8] ;  /* 0x0049f800010a7983 */ /* 0x000f240000300a00 */
[----:B-1----:R-:W-:Y:S02]  /*25220*/  IMAD.MOV.U32 R4, RZ, RZ, R9 ;  /* 0x000000ffff047224 */ /* 0x002fe400078e0009 */
[----:B------:R-:W-:Y:S02]  /*25230*/  IMAD.MOV.U32 R5, RZ, RZ, R8 ;  /* 0x000000ffff057224 */ /* 0x000fe400078e0008 */
[----:B------:R-:W4:Y:S01]  /*25240*/  LDL.LU.64 R8, [R1+0x49f0] ;  /* 0x0049f00001087983 */ /* 0x000f220000300a00 */
[----:B------:R-:W-:Y:S02]  /*25250*/  STL [R1+0x4974], R2 ;  /* 0x0049740201007387 */ /* 0x000fe40000100800 */
[----:B------:R1:W-:Y:S02]  /*25260*/  STL [R1+0x4970], R4 ;  /* 0x0049700401007387 */ /* 0x0003e40000100800 */
[----:B------:R2:W-:Y:S01]  /*25270*/  STL [R1+0x496c], R5 ;  /* 0x00496c0501007387 */ /* 0x0005e20000100800 */
[----:B-1----:R-:W4:Y:S01]  /*25280*/  LDL.LU R4, [R1+0x8a0] ;  /* 0x0008a00001047983 */ /* 0x002f220000300800 */
[----:B--2---:R-:W4:Y:S02]  /*25290*/  LDL.LU R5, [R1+0x8a4] ;  /* 0x0008a40001057983 */ /* 0x004f240000300800 */
[----:B------:R-:W4:Y:S02]  /*252a0*/  LDL.LU R6, [R1+0x8a8] ;  /* 0x0008a80001067983 */ /* 0x000f240000300800 */
[----:B------:R-:W4:Y:S02]  /*252b0*/  LDL.LU R7, [R1+0x8ac] ;  /* 0x0008ac0001077983 */ /* 0x000f240000300800 */
[----:B----4-:R-:W-:Y:S01]  /*252c0*/  HMMA.1688.F32.TF32 R4, R8, R12, R4 ;  /* 0x0000000c0804723c */ /* 0x010fe20000081004 */
[----:B------:R-:W-:-:S02]  /*252d0*/  IMAD.MOV.U32 R29, RZ, RZ, R8 ;  /* 0x000000ffff1d7224 */ /* 0x000fc400078e0008 */
[----:B------:R-:W-:Y:S11]  /*252e0*/  IMAD.MOV.U32 R28, RZ, RZ, R9 ;  /* 0x000000ffff1c7224 */ /* 0x000ff600078e0009 */
[----:B------:R-:W-:Y:S09]  /*252f0*/  @!UPT UIADD3 URZ, URZ, URZ, URZ ;  /* 0x0000003f3f3ff290 */ /* 0x000ff2000fffe03f */
[----:B------:R-:W-:Y:S01]  /*25300*/  STL.64 [R1+0x2e0], R4 ;  /* 0x0002e00401007387 */ /* 0x000fe20000100a00 */
[----:B------:R1:W-:Y:S02]  /*25310*/  STL.64 [R1+0x2e8], R6 ;  /* 0x0002e80601007387 */ /* 0x0003e40000100a00 */
[----:B-1----:R-:W-:Y:S02]  /*25320*/  IMAD.MOV.U32 R7, RZ, RZ, R10 ;  /* 0x000000ffff077224 */ /* 0x002fe400078e000a */
[----:B------:R-:W-:Y:S02]  /*25330*/  IMAD.MOV.U32 R6, RZ, RZ, R11 ;  /* 0x000000ffff067224 */ /* 0x000fe400078e000b */
[----:B------:R-:W2:Y:S01]  /*25340*/  LDL.LU.64 R10, [R1+0x49e8] ;  /* 0x0049e800010a7983 */ /* 0x000ea20000300a00 */
        /* <DEDUP_REMOVED lines=13> */
[----:B------:R-:W-:-:S02]  /*25420*/  IMAD.MOV.U32 R26, RZ, RZ, R12 ;  /* 0x000000ffff1a7224 */ /* 0x000fc400078e000c */
[----:B------:R-:W-:Y:S01]  /*25430*/  IMAD.MOV.U32 R27, RZ, RZ, R13 ;  /* 0x000000ffff1b7224 */ /* 0x000fe200078e000d */
[----:B--2---:R-:W-:Y:S11]  /*25440*/  HMMA.1688.F32.TF32 R16, R8, R12, R16 ;  /* 0x0000000c0810723c */ /* 0x004ff60000081010 */
[----:B------:R-:W-:Y:S11]  /*25450*/  @!UPT UIADD3 URZ, URZ, URZ, URZ ;  /* 0x0000003f3f3ff290 */ /* 0x000ff6000fffe03f */
[----:B------:R-:W-:Y:S01]  /*25460*/  @!UPT UIADD3 URZ, URZ, URZ, URZ ;  /* 0x0000003f3f3ff290 */ /* 0x000fe2000fffe03f */
        /* <DEDUP_REMOVED lines=9> */
[----:B------:R-:W-:Y:S01]  /*25500*/  IMAD.MOV.U32 R9, RZ, RZ, R27 ;  /* 0x000000ffff097224 */ /* 0x000fe200078e001b */
[----:B------:R-:W4:Y:S01]  /*25510*/  LDL.LU R26, [R1+0x499c] ;  /* 0x00499c00011a7983 */ /* 0x000f220000300800 */
[----:B------:R-:W4:Y:S05]  /*25520*/  LDL.LU R27, [R1+0x4998] ;  /* 0x00499800011b7983 */ /* 0x000f2a0000300800 */
        /* <DEDUP_REMOVED lines=9> */
[----:B-1----:R-:W4:Y:S01]  /*255c0*/  LDL.LU R12, [R1+0x30] ;  /* 0x00003000010c7983 */ /* 0x002f220000300800 */
[----:B------:R-:W4:Y:S02]  /*255d0*/  LDL.LU R13, [R1+0x34] ;  /* 0x00003400010d7983 */ /* 0x000f240000300800 */
[----:B------:R-:W4:Y:S02]  /*255e0*/  LDL.LU R14, [R1+0x38] ;  /* 0x00003800010e7983 */ /* 0x000f240000300800 */
[----:B------:R-:W4:Y:S01]  /*255f0*/  LDL.LU R15, [R1+0x3c] ;  /* 0x00003c00010f7983 */ /* 0x000f220000300800 */
        /* <DEDUP_REMOVED lines=9> */
[----:B-1----:R-:W2:Y:S01]  /*25690*/  LDL.LU R16, [R1+0x1f0] ;  /* 0x0001f00001107983 */ /* 0x002ea20000300800 */
[----:B------:R-:W2:Y:S02]  /*256a0*/  LDL.LU R17, [R1+0x1f4] ;  /* 0x0001f40001117983 */ /* 0x000ea40000300800 */
[----:B------:R-:W2:Y:S02]  /*256b0*/  LDL.LU R18, [R1+0x1f8] ;  /* 0x0001f80001127983 */ /* 0x000ea40000300800 */
[----:B------:R-:W2:Y:S01]  /*256c0*/  LDL.LU R19, [R1+0x1fc] ;  /* 0x0001fc0001137983 */ /* 0x000ea20000300800 */
[----:B----4-:R-:W-:Y:S01]  /*256d0*/  HMMA.1688.F32.TF32 R12, R24, R8, R12 ;  /* 0x00000008180c723c */ /* 0x010fe2000008100c */
[----:B------:R-:W-:-:S02]  /*256e0*/  IMAD.MOV.U32 R10, RZ, RZ, R5 ;  /* 0x000000ffff0a7224 */ /* 0x000fc400078e0005 */
[----:B------:R-:W-:-:S05]  /*256f0*/  IMAD.MOV.U32 R11, RZ, RZ, R3 ;  /* 0x000000ffff0b7224 */ /* 0x000fca00078e0003 */
[----:B--2---:R-:W-:Y:S01]  /*25700*/  HMMA.1688.F32.TF32 R16, R20, R8, R16 ;  /* 0x000000081410723c */ /* 0x004fe20000081010 */
[----:B------:R-:W-:Y:S01]  /*25710*/  STL.64 [R1+0x45a0], R22 ;  /* 0x0045a01601007387 */ /* 0x000fe20000100a00 */
[----:B------:R-:W-:Y:S05]  /*25720*/  STL.64 [R1+0x4598], R20 ;  /* 0x0045981401007387 */ /* 0x000fea0000100a00 */
[----:B------:R-:W-:Y:S02]  /*25730*/  IMAD.MOV.U32 R8, RZ, RZ, R2 ;  /* 0x000000ffff087224 */ /* 0x000fe400078e0002 */
[----:B------:R-:W-:Y:S11]  /*25740*/  IMAD.MOV.U32 R9, RZ, RZ, R4 ;  /* 0x000000ffff097224 */ /* 0x000ff600078e0004 */
[----:B------:R-:W-:Y:S03]  /*25750*/  @!UPT UIADD3 URZ, URZ, URZ, URZ ;  /* 0x0000003f3f3ff290 */ /* 0x000fe6000fffe03f */
[----:B------:R-:W-:Y:S01]  /*25760*/  STL.64 [R1+0xbf0], R16 ;  /* 0x000bf01001007387 */ /* 0x000fe20000100a00 */
[----:B------:R-:W-:Y:S02]  /*25770*/  STL.64 [R1+0xbf8], R18 ;  /* 0x000bf81201007387 */ /* 0x000fe40000100a00 */
[----:B------:R-:W2:Y:S02]  /*25780*/  LDL.LU R2, [R1+0x4974] ;  /* 0x0049740001027983 */ /* 0x000ea40000300800 */
[----:B------:R-:W-:Y:S01]  /*25790*/  STL.64 [R1+0xcf0], R12 ;  /* 0x000cf00c01007387 */ /* 0x000fe20000100a00 */
[----:B------:R-:W-:Y:S01]  /*257a0*/  STL.64 [R1+0xcf8], R14 ;  /* 0x000cf80e01007387 */ /* 0x000fe20000100a00 */
[----:B------:R-:W3:Y:S02]  /*257b0*/  LDL.LU R4, [R1+0x4970] ;  /* 0x0049700001047983 */ /* 0x000ee40000300800 */
[----:B------:R-:W4:Y:S02]  /*257c0*/  LDL.LU R5, [R1+0x496c] ;  /* 0x00496c0001057983 */ /* 0x000f240000300800 */
[----:B------:R-:W2:Y:S01]  /*257d0*/  LDL.LU R3, [R1+0x4968] ;  /* 0x0049680001037983 */ /* 0x000ea20000300800 */
[----:B------:R1:W-:Y:S01]  /*257e0*/  STL.64 [R1+0x4848], R10 ;  /* 0x0048480a01007387 */ /* 0x0003e20000100a00 */
[----:B------:R1:W-:Y:S02]  /*257f0*/  STL.64 [R1+0x4840], R8 ;  /* 0x0048400801007387 */ /* 0x0003e40000100a00 */
[----:B-1----:R-:W-:-:S02]  /*25800*/  IMAD.MOV.U32 R10, RZ, RZ, R7 ;  /* 0x000000ffff0a7224 */ /* 0x002fc400078e0007 */
[----:B------:R-:W-:Y:S02]  /*25810*/  IMAD.MOV.U32 R11, RZ, RZ, R6 ;  /* 0x000000ffff0b7224 */ /* 0x000fe400078e0006 */
[----:B------:R-:W-:Y:S02]  /*25820*/  IMAD.MOV.U32 R8, RZ, RZ, R29 ;  /* 0x000000ffff087224 */ /* 0x000fe400078e001d */
[----:B------:R-:W-:Y:S01]  /*25830*/  IMAD.MOV.U32 R9, RZ, RZ, R28 ;  /* 0x000000ffff097224 */ /* 0x000fe200078e001c */
[----:B------:R1:W-:Y:S04]  /*25840*/  STL.64 [R1+0x48d8], R10 ;  /* 0x0048d80a01007387 */ /* 0x0003e80000100a00 */
[----:B------:R4:W-:Y:S02]  /*25850*/  STL.64 [R1+0x48d0], R8 ;  /* 0x0048d00801007387 */ /* 0x0009e40000100a00 */
[----:B------:R-:W-:Y:S02]  /*25860*/  STL [R1+0x44f0], R25 ;  /* 0x0044f01901007387 */ /* 0x000fe40000100800 */
[----:B------:R-:W-:Y:S01]  /*25870*/  STL [R1+0x44ec], R26 ;  /* 0x0044ec1a01007387 */ /* 0x000fe20000100800 */
[----:B------:R-:W-:Y:S01]  /*25880*/  STL [R1+0x44e8], R27 ;  /* 0x0044e81b01007387 */ /* 0x000fe20000100800 */
[----:B------:R-:W-:Y:S02]  /*25890*/  STL [R1+0x4558], R24 ;  /* 0x0045581801007387 */ /* 0x000fe40000100800 */
[----:B-1----:R-:W-:Y:S01]  /*258a0*/  IMAD.MOV.U32 R11, RZ, RZ, R0 ;  /* 0x000000ffff0b7224 */ /* 0x002fe200078e0000 */
[----:B--2---:R-:W1:Y:S04]  /*258b0*/  LDSM.16.M88.4 R12, [R3+0x4e000] ;  /* 0x04e00000030c783b */ /* 0x004e680000000200 */
[----:B------:R-:W2:Y:S04]  /*258c0*/  LDSM.16.M88.4 R20, [R3+0x4c000] ;  /* 0x04c000000314783b */ /* 0x000ea80000000200 */
[----:B------:R-:W2:Y:S01]  /*258d0*/  LDSM.16.M88.4 R16, [R3+0x50000] ;  /* 0x050000000310783b */ /* 0x000ea20000000200 */
[----:B----4-:R-:W-:-:S02]  /*258e0*/  IMAD.MOV.U32 R8, RZ, RZ, R5 ;  /* 0x000000ffff087224 */ /* 0x010fc400078e0005 */
[----:B---3--:R-:W-:Y:S02]  /*258f0*/  IMAD.MOV.U32 R9, RZ, RZ, R4 ;  /* 0x000000ffff097224 */ /* 0x008fe400078e0004 */
[----:B------:R-:W-:Y:S01]  /*25900*/  IMAD.MOV.U32 R10, RZ, RZ, R2 ;  /* 0x000000ffff0a7224 */ /* 0x000fe200078e0002 */
[----:B------:R-:W-:Y:S04]  /*25910*/  LDSM.16.M88.4 R24, [R3+0x54000] ;  /* 0x054000000318783b */ /* 0x000fe80000000200 */
[----:B-1----:R-:W-:Y:S01]  /*25920*/  STL.64 [R1+0xa0], R12 ;  /* 0x0000a00c01007387 */ /* 0x002fe20000100a00 */
[----:B------:R-:W-:Y:S02]  /*25930*/  STL.64 [R1+0xa8], R14 ;  /* 0x0000a80e01007387 */ /* 0x000fe40000100a00 */
[----:B------:R-:W-:-:S02]  /*25940*/  IMAD.MOV.U32 R5, RZ, RZ, R12 ;  /* 0x000000ffff057224 */ /* 0x000fc400078e000c */
[----:B------:R-:W-:Y:S01]  /*25950*/  IMAD.MOV.U32 R4, RZ, RZ, R13 ;  /* 0x000000ffff047224 */ /* 0x000fe200078e000d */
[----:B--2---:R-:W-:Y:S04]  /*25960*/  STL.64 [R1+0xb0], R20 ;  /* 0x0000b01401007387 */ /* 0x004fe80000100a00 */
[----:B------:R-:W1:Y:S01]  /*25970*/  LDSM.16.M88.4 R12, [R3+0x52000] ;  /* 0x05200000030c783b */ /* 0x000e620000000200 */
[----:B------:R-:W-:Y:S02]  /*25980*/  STL.64 [R1+0x90], R16 ;  /* 0x0000901001007387 */ /* 0x000fe40000100a00 */
[----:B------:R-:W-:Y:S02]  /*25990*/  STL.64 [R1+0x98], R18 ;  /* 0x0000981201007387 */ /* 0x000fe40000100a00 */
[----:B------:R-:W2:Y:S04]  /*259a0*/  LDSM.16.M88.4 R16, [R3+0x56000] ;  /* 0x056000000310783b */ /* 0x000ea80000000200 */
[----:B------:R-:W-:Y:S04]  /*259b0*/  STL.64 [R1+0xb8], R22 ;  /* 0x0000b81601007387 */ /* 0x000fe80000100a00 */
[----:B-1----:R-:W-:Y:S01]  /*259c0*/  STL.64 [R1+0x80], R12 ;  /* 0x0000800c01007387 */ /* 0x002fe20000100a00 */
[----:B------:R-:W-:Y:S02]  /*259d0*/  STL.64 [R1+0x88], R14 ;  /* 0x0000880e01007387 */ /* 0x000fe40000100a00 */
[----:B------:R-:W1:Y:S01]  /*259e0*/  LDSM.16.M88.4 R12, [R3+0x58000] ;  /* 0x05800000030c783b */ /* 0x000e620000000200 */
[----:B--2---:R-:W-:Y:S04]  /*259f0*/  STL.64 [R1+0x60], R16 ;  /* 0x0000601001007387 */ /* 0x004fe80000100a00 */
[----:B------:R-:W-:Y:S02]  /*25a00*/  STL.64 [R1+0x68], R18 ;  /* 0x0000681201007387 */ /* 0x000fe40000100a00 */
[----:B------:R-:W2:Y:S02]  /*25a10*/  LDSM.16.M88.4 R16, [R3+0x5a000] ;  /* 0x05a000000310783b */ /* 0x000ea40000000200 */
[----:B-1----:R-:W-:Y:S02]  /*25a20*/  STL.64 [R1+0x50], R12 ;  /* 0x0000500c01007387 */ /* 0x002fe40000100a00 */
[----:B------:R-:W-:Y:S02]  /*25a30*/  STL.64 [R1+0x58], R14 ;  /* 0x0000580e01007387 */ /* 0x000fe40000100a00 */
[----:B--2---:R-:W-:Y:S01]  /*25a40*/  STL.64 [R1+0x40], R16 ;  /* 0x0000401001007387 */ /* 0x004fe20000100a00 */
[----:B------:R-:W-:Y:S03]  /*25a50*/  STL.64 [R1+0x48], R18 ;  /* 0x0000481201007387 */ /* 0x000fe60000100a00 */
[----:B------:R1:W-:Y:S01]  /*25a60*/  STL.64 [R1+0x48f8], R16 ;  /* 0x0048f81001007387 */ /* 0x0003e20000100a00 */
[----:B------:R-:W-:-:S02]  /*25a70*/  IMAD.MOV.U32 R2, RZ, RZ, R18 ;  /* 0x000000ffff027224 */ /* 0x000fc400078e0012 */
[----:B------:R-:W-:Y:S01]  /*25a80*/  IMAD.MOV.U32 R0, RZ, RZ, R19 ;  /* 0x000000ffff007224 */ /* 0x000fe200078e0013 */
[----:B------:R-:W-:Y:S04]  /*25a90*/  LDSM.16.M88.4 R12, [R3+0x5c000] ;  /* 0x05c00000030c783b */ /* 0x000fe80000000200 */
[----:B-1----:R-:W2:Y:S01]  /*25aa0*/  LDL.LU R16, [R1+0xc40] ;  /* 0x000c400001107983 */ /* 0x002ea20000300800 */
[----:B------:R-:W2:Y:S02]  /*25ab0*/  LDL.LU R17, [R1+0xc44] ;  /* 0x000c440001117983 */ /* 0x000ea40000300800 */
[----:B------:R-:W3:Y:S02]  /*25ac0*/  LDL.LU R18, [R1+0xc48] ;  /* 0x000c480001127983 */ /* 0x000ee40000300800 */
[----:B------:R-:W3:Y:S02]  /*25ad0*/  LDL.LU R19, [R1+0xc4c] ;  /* 0x000c4c0001137983 */ /* 0x000ee40000300800 */
[----:B---3--:R-:W-:Y:S01]  /*25ae0*/  STL.64 [R1+0x4908], R18 ;  /* 0x0049081201007387 */ /* 0x008fe20000100a00 */
[----:B--2---:R1:W-:Y:S03]  /*25af0*/  STL.64 [R1+0x4900], R16 ;  /* 0x0049001001007387 */ /* 0x0043e60000100a00 */
[----:B-1----:R-:W2:Y:S04]  /*25b00*/  LDL.64 R16, [R1+0x60] ;  /* 0x0000600001107983 */ /* 0x002ea80000100a00 */
[----:B--2---:R1:W-:Y:S04]  /*25b10*/  STL.64 [R1+0x4920], R16 ;  /* 0x0049201001007387 */ /* 0x0043e80000100a00 */
        /* <DEDUP_REMOVED lines=8> */
[----:B-1----:R-:W2:Y:S04]  /*25ba0*/  LDL.64 R16, [R1+0x90] ;  /* 0x0000900001107983 */ /* 0x002ea80000100a00 */
[----:B--2---:R1:W-:Y:S02]  /*25bb0*/  STL.64 [R1+0x4948], R16 ;  /* 0x0049481001007387 */ /* 0x0043e40000100a00 */
[----:B-1----:R-:W-:-:S02]  /*25bc0*/  IMAD.MOV.U32 R16, RZ, RZ, R5 ;  /* 0x000000ffff107224 */ /* 0x002fc400078e0005 */
[----:B------:R-:W-:Y:S02]  /*25bd0*/  IMAD.MOV.U32 R17, RZ, RZ, R4 ;  /* 0x000000ffff117224 */ /* 0x000fe400078e0004 */
[----:B------:R-:W1:Y:S04]  /*25be0*/  LDSM.16.M88.4 R4, [R3+0x5e000] ;  /* 0x05e000000304783b */ /* 0x000e680000000200 */
[----:B------:R2:W-:Y:S04]  /*25bf0*/  STL.64 [R1+0x4960], R16 ;  /* 0x0049601001007387 */ /* 0x0005e80000100a00 */
[----:B--2---:R-:W2:Y:S01]  /*25c00*/  LDL.LU R16, [R1+0xca0] ;  /* 0x000ca00001107983 */ /* 0x004ea20000300800 */
[----:B------:R-:W2:Y:S02]  /*25c10*/  LDL.LU R17, [R1+0xca4] ;  /* 0x000ca40001117983 */ /* 0x000ea40000300800 */
[----:B------:R-:W2:Y:S02]  /*25c20*/  LDL.LU R18, [R1+0xca8] ;  /* 0x000ca80001127983 */ /* 0x000ea40000300800 */
[----:B------:R-:W2:Y:S01]  /*25c30*/  LDL.LU R19, [R1+0xcac] ;  /* 0x000cac0001137983 */ /* 0x000ea20000300800 */
[----:B------:R-:W-:Y:S01]  /*25c40*/  STL [R1+0x46e0], R0 ;  /* 0x0046e00001007387 */ /* 0x000fe20000100800 */
[----:B------:R-:W-:Y:S02]  /*25c50*/  STL [R1+0x46dc], R2 ;  /* 0x0046dc0201007387 */ /* 0x000fe40000100800 */
[----:B------:R-:W-:Y:S02]  /*25c60*/  STL.64 [R1+0x78], R26 ;  /* 0x0000781a01007387 */ /* 0x000fe40000100a00 */
[----:B------:R3:W-:Y:S02]  /*25c70*/  STL.64 [R1+0x4938], R24 ;  /* 0x0049381801007387 */ /* 0x0007e40000100a00 */
[----:B---3--:R-:W3:Y:S01]  /*25c80*/  LDL.LU R24, [R1+0xc70] ;  /* 0x000c700001187983 */ /* 0x008ee20000300800 */
[----:B------:R-:W3:Y:S02]  /*25c90*/  LDL.LU R25, [R1+0xc74] ;  /* 0x000c740001197983 */ /* 0x000ee40000300800 */
[----:B------:R-:W4:Y:S02]  /*25ca0*/  LDL.LU R26, [R1+0xc78] ;  /* 0x000c7800011a7983 */ /* 0x000f240000300800 */
[----:B------:R-:W4:Y:S01]  /*25cb0*/  LDL.LU R27, [R1+0xc7c] ;  /* 0x000c7c00011b7983 */ /* 0x000f220000300800 */
[C---:B--2---:R-:W-:Y:S01]  /*25cc0*/  HMMA.1688.F32.TF32 R16, R8.reuse, R20, R16 ;  /* 0x000000140810723c */ /* 0x044fe20000081010 */
[----:B----4-:R-:W-:Y:S01]  /*25cd0*/  STL.64 [R1+0x4958], R26 ;  /* 0x0049581a01007387 */ /* 0x010fe20000100a00 */
[----:B---3--:R2:W-:Y:S03]  /*25ce0*/  STL.64 [R1+0x4950], R24 ;  /* 0x0049501801007387 */ /* 0x0085e60000100a00 */
[----:B--2---:R-:W2:Y:S01]  /*25cf0*/  LDL.LU R24, [R1+0xc90] ;  /* 0x000c900001187983 */ /* 0x004ea20000300800 */
[----:B------:R-:W2:Y:S02]  /*25d00*/  LDL.LU R25, [R1+0xc94] ;  /* 0x000c940001197983 */ /* 0x000ea40000300800 */
[----:B------:R-:W2:Y:S02]  /*25d10*/  LDL.LU R26, [R1+0xc98] ;  /* 0x000c9800011a7983 */ /* 0x000ea40000300800 */
[----:B------:R-:W2:Y:S01]  /*25d20*/  LDL.LU R27, [R1+0xc9c] ;  /* 0x000c9c00011b7983 */ /* 0x000ea20000300800 */
[----:B-1----:R-:W-:Y:S01]  /*25d30*/  STL.64 [R1+0x48f0], R6 ;  /* 0x0048f00601007387 */ /* 0x002fe20000100a00 */
[----:B------:R1:W-:Y:S03]  /*25d40*/  STL.64 [R1+0x48e8], R4 ;  /* 0x0048e80401007387 */ /* 0x0003e60000100a00 */
[----:B-1----:R-:W3:Y:S01]  /*25d50*/  LDL.LU R4, [R1+0xc80] ;  /* 0x000c800001047983 */ /* 0x002ee20000300800 */
[----:B------:R-:W3:Y:S02]  /*25d60*/  LDL.LU R5, [R1+0xc84] ;  /* 0x000c840001057983 */ /* 0x000ee40000300800 */
[----:B------:R-:W3:Y:S02]  /*25d70*/  LDL.LU R6, [R1+0xc88] ;  /* 0x000c880001067983 */ /* 0x000ee40000300800 */
[----:B------:R-:W3:Y:S01]  /*25d80*/  LDL.LU R7, [R1+0xc8c] ;  /* 0x000c8c0001077983 */ /* 0x000ee20000300800 */
[----:B------:R-:W-:Y:S02]  /*25d90*/  STL [R1+0x27e0], R3 ;  /* 0x0027e00301007387 */ /* 0x000fe40000100800 */
[----:B------:R1:W-:Y:S02]  /*25da0*/  STL.64 [R1+0x2c0], R16 ;  /* 0x0002c01001007387 */ /* 0x0003e40000100a00 */
[----:B------:R-:W-:Y:S01]  /*25db0*/  STL.64 [R1+0x2c8], R18 ;  /* 0x0002c81201007387 */ /* 0x000fe20000100a00 */
[----:B-1----:R-:W2:Y:S01]  /*25dc0*/  LDL.LU.64 R16, [R1+0x4960] ;  /* 0x0049600001107983 */ /* 0x002ea20000300a00 */
[----:B------:R1:W-:Y:S03]  /*25dd0*/  STL.64 [R1+0x48e0], R20 ;  /* 0x0048e01401007387 */ /* 0x0003e60000100a00 */
[----:B-1----:R-:W4:Y:S01]  /*25de0*/  LDL.LU R20, [R1+0xc30] ;  /* 0x000c300001147983 */ /* 0x002f220000300800 */
[----:B------:R-:W4:Y:S02]  /*25df0*/  LDL.LU R21, [R1+0xc34] ;  /* 0x000c340001157983 */ /* 0x000f240000300800 */
[----:B------:R-:W3:Y:S02]  /*25e00*/  LDL.LU R22, [R1+0xc38] ;  /* 0x000c380001167983 */ /* 0x000ee40000300800 */
[----:B------:R-:W3:Y:S01]  /*25e10*/  LDL.LU R23, [R1+0xc3c] ;  /* 0x000c3c0001177983 */ /* 0x000ee20000300800 */
[C---:B--2---:R-:W-:Y:S01]  /*25e20*/  HMMA.1688.F32.TF32 R16, R8.reuse, R16, R24 ;  /* 0x000000100810723c */ /* 0x044fe20000081018 */
[----:B---3--:R-:W-:Y:S01]  /*25e30*/  STL.64 [R1+0x4918], R22 ;  /* 0x0049181601007387 */ /* 0x008fe20000100a00 */
[----:B----4-:R1:W-:Y:S03]  /*25e40*/  STL.64 [R1+0x4910], R20 ;  /* 0x0049101401007387 */ /* 0x0103e60000100a00 */
[----:B-1----:R-:W2:Y:S01]  /*25e50*/  LDL.LU R20, [R1+0xc50] ;  /* 0x000c500001147983 */ /* 0x002ea20000300800 */
[----:B------:R-:W2:Y:S02]  /*25e60*/  LDL.LU R21, [R1+0xc54] ;  /* 0x000c540001157983 */ /* 0x000ea40000300800 */
[----:B------:R-:W2:Y:S02]  /*25e70*/  LDL.LU R22, [R1+0xc58] ;  /* 0x000c580001167983 */ /* 0x000ea40000300800 */
[----:B------:R-:W2:Y:S01]  /*25e80*/  LDL.LU R23, [R1+0xc5c] ;  /* 0x000c5c0001177983 */ /* 0x000ea20000300800 */
[----:B------:R-:W-:Y:S01]  /*25e90*/  STL.64 [R1+0x30], R12 ;  /* 0x0000300c01007387 */ /* 0x000fe20000100a00 */
[----:B------:R-:W-:Y:S02]  /*25ea0*/  STL.64 [R1+0x38], R14 ;  /* 0x0000380e01007387 */ /* 0x000fe40000100a00 */
[----:B------:R-:W3:Y:S02]  /*25eb0*/  LDL.LU.64 R26, [R1+0x4958] ;  /* 0x00495800011a7983 */ /* 0x000ee40000300a00 */
[----:B------:R-:W3:Y:S07]  /*25ec0*/  LDL.LU.64 R24, [R1+0x4950] ;  /* 0x0049500001187983 */ /* 0x000eee0000300a00 */
[----:B------:R1:W-:Y:S01]  /*25ed0*/  STL.64 [R1+0x2b0], R16 ;  /* 0x0002b01001007387 */ /* 0x0003e20000100a00 */
[----:B------:R-:W-:Y:S03]  /*25ee0*/  STL.64 [R1+0x2b8], R18 ;  /* 0x0002b81201007387 */ /* 0x000fe60000100a00 */
[----:B-1----:R-:W4:Y:S02]  /*25ef0*/  LDL.LU.64 R16, [R1+0x4948] ;  /* 0x0049480001107983 */ /* 0x002f240000300a00 */
[C---:B----4-:R-:W-:Y:S01]  /*25f00*/  HMMA.1688.F32.TF32 R4, R8.reuse, R16, R4 ;  /* 0x000000100804723c */ /* 0x050fe20000081004 */
[----:B------:R-:W-:Y:S11]  /*25f10*/  IMAD.MOV.U32 R3, RZ, RZ, R17 ;  /* 0x000000ffff037224 */ /* 0x000ff600078e0011 */
[----:B------:R-:W-:Y:S11]  /*25f20*/  @!UPT UIADD3 URZ, URZ, URZ, URZ ;  /* 0x0000003f3f3ff290 */ /* 0x000ff6000fffe03f */
[----:B------:R1:W-:Y:S01]  /*25f30*/  STL.64 [R1+0x2a0], R4 ;  /* 0x0002a00401007387 */ /* 0x0003e20000100a00 */
[----:B------:R4:W-:Y:S02]  /*25f40*/  STL.64 [R1+0x2a8], R6 ;  /* 0x0002a80601007387 */ /* 0x0009e40000100a00 */
[----:B-1----:R-:W-:Y:S02]  /*25f50*/  IMAD.MOV.U32 R4, RZ, RZ, R16 ;  /* 0x000000ffff047224 */ /* 0x002fe400078e0010 */
[----:B------:R-:W3:Y:S02]  /*25f60*/  LDL.LU.64 R16, [R1+0x4940] ;  /* 0x0049400001107983 */ /* 0x000ee40000300a00 */
[C---:B---3--:R-:W-:Y:S01]  /*25f70*/  HMMA.1688.F32.TF32 R24, R8.reuse, R16, R24 ;  /* 0x000000100818723c */ /* 0x048fe20000081018 */
[----:B------:R-:W-:Y:S02]  /*25f80*/  IMAD.MOV.U32 R14, RZ, RZ, R16 ;  /* 0x000000ffff0e7224 */ /* 0x000fe400078e0010 */
[----:B----4-:R-:W-:Y:S11]  /*25f90*/  IMAD.MOV.U32 R7, RZ, RZ, R17 ;  /* 0x000000ffff077224 */ /* 0x010ff600078e0011 */
[----:B------:R-:W-:Y:S09]  /*25fa0*/  @!UPT UIADD3 URZ, URZ, URZ, URZ ;  /* 0x0000003f3f3ff290 */ /* 0x000ff2000fffe03f */
[----:B------:R1:W-:Y:S01]  /*25fb0*/  STL.64 [R1+0x290], R24 ;  /* 0x0002901801007387 */ /* 0x0003e20000100a00 */
[----:B------:R-:W-:Y:S03]  /*25fc0*/  STL.64 [R1+0x298], R26 ;  /* 0x0002981a01007387 */ /* 0x000fe60000100a00 */
[----:B-1----:R-:W3:Y:S01]  /*25fd0*/  LDL.LU.64 R24, [R1+0x4938] ;  /* 0x0049380001187983 */ /* 0x002ee20000300a00 */
[----:B------:R-:W3:Y:S02]  /*25fe0*/  LDL.LU.64 R18, [R1+0x4930] ;  /* 0x0049300001127983 */ /* 0x000ee40000300a00 */
[----:B------:R-:W3:Y:S02]  /*25ff0*/  LDL.LU.64 R16, [R1+0x4928] ;  /* 0x0049280001107983 */ /* 0x000ee40000300a00 */
[C---:B---3--:R-:W-:Y:S11]  /*26000*/  HMMA.1688.F32.TF32 R16, R8.reuse, R24, R16 ;  /* 0x000000180810723c */ /* 0x048ff60000081010 */
[----:B------:R-:W-:Y:S11]  /*26010*/  @!UPT UIADD3 URZ, URZ, URZ, URZ ;  /* 0x0000003f3f3ff290 */ /* 0x000ff6000fffe03f */
[----:B------:R-:W-:Y:S01]  /*26020*/  @!UPT UIADD3 URZ, URZ, URZ, URZ ;  /* 0x0000003f3f3ff290 */ /* 0x000fe2000fffe03f */
[----:B------:R1:W-:Y:S01]  /*26030*/  STL.64 [R1+0x280], R16 ;  /* 0x0002801001007387 */ /* 0x0003e20000100a00 */
[----:B------:R-:W-:Y:S03]  /*26040*/  STL.64 [R1+0x288], R18 ;  /* 0x0002881201007387 */ /* 0x000fe60000100a00 */
[----:B-1----:R-:W2:Y:S01]  /*26050*/  LDL.LU.64 R16, [R1+0x4920] ;  /* 0x0049200001107983 */ /* 0x002ea20000300a00 */
[----:B------:R1:W-:Y:S03]  /*26060*/  STL.64 [R1+0x4880], R24 ;  /* 0x0048801801007387 */ /* 0x0003e60000100a00 */
[----:B-1----:R-:W3:Y:S01]  /*26070*/  LDL.64 R24, [R1+0x50] ;  /* 0x0000500001187983 */ /* 0x002ee20000100a00 */
[----:B--2---:R-:W-:Y:S01]  /*26080*/  HMMA.1688.F32.TF32 R20, R8, R16, R20 ;  /* 0x000000100814723c */ /* 0x004fe20000081014 */
[----:B------:R-:W-:-:S02]  /*26090*/  IMAD.MOV.U32 R6, RZ, RZ, R16 ;  /* 0x000000ffff067224 */ /* 0x000fc400078e0010 */
[----:B------:R-:W-:Y:S11]  /*260a0*/  IMAD.MOV.U32 R5, RZ, RZ, R17 ;  /* 0x000000ffff057224 */ /* 0x000ff600078e0011 */
[----:B------:R-:W-:Y:S09]  /*260b0*/  @!UPT UIADD3 URZ, URZ, URZ, URZ ;  /* 0x0000003f3f3ff290 */ /* 0x000ff2000fffe03f */
[----:B------:R-:W-:Y:S01]  /*260c0*/  STL.64 [R1+0x270], R20 ;  /* 0x0002701401007387 */ /* 0x000fe20000100a00 */
[----:B------:R1:W-:Y:S03]  /*260d0*/  STL.64 [R1+0x278], R22 ;  /* 0x0002781601007387 */ /* 0x0003e60000100a00 */
[----:B-1----:R-:W2:Y:S01]  /*260e0*/  LDL.LU.64 R22, [R1+0x4918] ;  /* 0x0049180001167983 */ /* 0x002ea20000300a00 */
[----:B------:R-:W2:Y:S02]  /*260f0*/  LDL.LU.64 R20, [R1+0x4910] ;  /* 0x0049100001147983 */ /* 0x000ea40000300a00 */
[----:B------:R-:W3:Y:S02]  /*26100*/  LDL.LU.64 R18, [R1+0x4908] ;  /* 0x0049080001127983 */ /* 0x000ee40000300a00 */
[----:B------:R-:W3:Y:S02]  /*26110*/  LDL.LU.64 R16, [R1+0x4900] ;  /* 0x0049000001107983 */ /* 0x000ee40000300a00 */
[----:B---3--:R-:W-:Y:S11]  /*26120*/  HMMA.1688.F32.TF32 R16, R8, R24, R16 ;  /* 0x000000180810723c */ /* 0x008ff60000081010 */
[----:B------:R-:W-:Y:S11]  /*26130*/  @!UPT UIADD3 URZ, URZ, URZ, URZ ;  /* 0x0000003f3f3ff290 */ /* 0x000ff6000fffe03f */
[----:B------:R-:W-:Y:S01]  /*26140*/  @!UPT UIADD3 URZ, URZ, URZ, URZ ;  /* 0x0000003f3f3ff290 */ /* 0x000fe2000fffe03f */
[----:B------:R1:W-:Y:S01]  /*26150*/  STL.64 [R1+0x260], R16 ;  /* 0x0002601001007387 */ /* 0x0003e20000100a00 */
[----:B------:R-:W-:Y:S03]  /*26160*/  STL.64 [R1+0x268], R18 ;  /* 0x0002681201007387 */ /* 0x000fe60000100a00 */
[----:B-1----:R-:W2:Y:S01]  /*26170*/  LDL.LU.64 R16, [R1+0x48f8] ;  /* 0x0048f80001107983 */ /* 0x002ea20000300a00 */
[----:B------:R-:W-:Y:S02]  /*26180*/  IMAD.MOV.U32 R2, RZ, RZ, R24 ;  /* 0x000000ffff027224 */ /* 0x000fe400078e0018 */
[----:B------:R-:W-:Y:S02]  /*26190*/  IMAD.MOV.U32 R0, RZ, RZ, R25 ;  /* 0x000000ffff007224 */ /* 0x000fe400078e0019 */
[----:B------:R-:W-:Y:S02]  /*261a0*/  IMAD.MOV.U32 R24, RZ, RZ, R14 ;  /* 0x000000ffff187224 */ /* 0x000fe400078e000e */
[----:B------:R-:W-:-:S05]  /*261b0*/  IMAD.MOV.U32 R25, RZ, RZ, R7 ;  /* 0x000000ffff197224 */ /* 0x000fca00078e0007 */
[----:B------:R1:W-:Y:S02]  /*261c0*/  STL.64 [R1+0x4898], R24 ;  /* 0x0048981801007387 */ /* 0x0003e40000100a00 */
[----:B-1----:R-:W-:Y:S02]  /*261d0*/  IMAD.MOV.U32 R24, RZ, RZ, R4 ;  /* 0x000000ffff187224 */ /* 0x002fe400078e0004 */
[----:B------:R-:W-:Y:S01]  /*261e0*/  IMAD.MOV.U32 R25, RZ, RZ, R3 ;  /* 0x000000ffff197224 */ /* 0x000fe200078e0003 */
[----:B--2---:R-:W-:Y:S01]  /*261f0*/  HMMA.1688.F32.TF32 R20, R8, R16, R20 ;  /* 0x000000100814723c */ /* 0x004fe20000081014 */
[----:B------:R1:W-:Y:S06]  /*26200*/  STL.64 [R1+0x4868], R16 ;  /* 0x0048681001007387 */ /* 0x0003ec0000100a00 */
[----:B-1----:R-:W-:-:S02]  /*26210*/  IMAD.MOV.U32 R17, RZ, RZ, R5 ;  /* 0x000000ffff117224 */ /* 0x002fc400078e0005 */
[----:B------:R-:W-:Y:S11]  /*26220*/  IMAD.MOV.U32 R16, RZ, RZ, R6 ;  /* 0x000000ffff107224 */ /* 0x000ff600078e0006 */
[----:B------:R-:W-:Y:S03]  /*26230*/  @!UPT UIADD3 URZ, URZ, URZ, URZ ;  /* 0x0000003f3f3ff290 */ /* 0x000fe6000fffe03f */
[----:B------:R1:W-:Y:S01]  /*26240*/  STL.64 [R1+0x250], R20 ;  /* 0x0002501401007387 */ /* 0x0003e20000100a00 */
[----:B------:R2:W-:Y:S03]  /*26250*/  STL.64 [R1+0x258], R22 ;  /* 0x0002581601007387 */ /* 0x0005e60000100a00 */
[----:B-1----:R-:W3:Y:S01]  /*26260*/  LDL.LU R20, [R1+0xc00] ;  /* 0x000c000001147983 */ /* 0x002ee20000300800 */
[----:B------:R-:W3:Y:S02]  /*26270*/  LDL.LU R21, [R1+0xc04] ;  /* 0x000c040001157983 */ /* 0x000ee40000300800 */
[----:B--2---:R-:W3:Y:S02]  /*26280*/  LDL.LU R22, [R1+0xc08] ;  /* 0x000c080001167983 */ /* 0x004ee40000300800 */
[----:B------:R-:W3:Y:S01]  /*26290*/  LDL.LU R23, [R1+0xc0c] ;  /* 0x000c0c0001177983 */ /* 0x000ee20000300800 */
[----:B------:R-:W2:Y:S01]  /*262a0*/  LDL.LU R4, [R1+0xc20] ;  /* 0x000c200001047983 */ /* 0x000ea20000300800 */
[----:B------:R-:W2:Y:S02]  /*262b0*/  LDL.LU R5, [R1+0xc24] ;  /* 0x000c240001057983 */ /* 0x000ea40000300800 */
[----:B------:R-:W2:Y:S02]  /*262c0*/  LDL.LU R6, [R1+0xc28] ;  /* 0x000c280001067983 */ /* 0x000ea40000300800 */
[----:B------:R-:W2:Y:S01]  /*262d0*/  LDL.LU R7, [R1+0xc2c] ;  /* 0x000c2c0001077983 */ /* 0x000ea20000300800 */
[----:B------:R1:W-:Y:S04]  /*262e0*/  STL.64 [R1+0x48b0], R24 ;  /* 0x0048b01801007387 */ /* 0x0003e80000100a00 */
[----:B-1----:R-:W4:Y:S04]  /*262f0*/  LDL.64 R24, [R1+0xa0] ;  /* 0x0000a00001187983 */ /* 0x002f280000100a00 */
[----:B----4-:R-:W-:Y:S01]  /*26300*/  STL.64 [R1+0x48c8], R24 ;  /* 0x0048c81801007387 */ /* 0x010fe20000100a00 */
[----:B------:R1:W-:Y:S03]  /*26310*/  STL.64 [R1+0x4878], R16 ;  /* 0x0048781001007387 */ /* 0x0003e60000100a00 */
[----:B-1----:R-:W4:Y:S01]  /*26320*/  LDL.LU R16, [R1+0xba0] ;  /* 0x000ba00001107983 */ /* 0x002f220000300800 */
[----:B------:R-:W4:Y:S02]  /*26330*/  LDL.LU R17, [R1+0xba4] ;  /* 0x000ba40001117983 */ /* 0x000f240000300800 */
[----:B------:R-:W2:Y:S02]  /*26340*/  LDL.LU R18, [R1+0xba8] ;  /* 0x000ba80001127983 */ /* 0x000ea40000300800 */
[----:B------:R-:W2:Y:S01]  /*26350*/  LDL.LU R19, [R1+0xbac] ;  /* 0x000bac0001137983 */ /* 0x000ea20000300800 */
[----:B------:R-:W3:Y:S01]  /*26360*/  LDL.LU R24, [R1+0xbe0] ;  /* 0x000be00001187983 */ /* 0x000ee20000300800 */
[----:B------:R-:W3:Y:S02]  /*26370*/  LDL.LU R25, [R1+0xbe4] ;  /* 0x000be40001197983 */ /* 0x000ee40000300800 */
[----:B------:R-:W3:Y:S02]  /*26380*/  LDL.LU R26, [R1+0xbe8] ;  /* 0x000be800011a7983 */ /* 0x000ee40000300800 */
[----:B------:R-:W3:Y:S01]  /*26390*/  LDL.LU R27, [R1+0xbec] ;  /* 0x000bec00011b7983 */ /* 0x000ee20000300800 */
[----:B--2---:R-:W-:Y:S01]  /*263a0*/  STL.64 [R1+0x4890], R18 ;  /* 0x0048901201007387 */ /* 0x004fe20000100a00 */
[----:B----4-:R1:W-:Y:S03]  /*263b0*/  STL.64 [R1+0x4888], R16 ;  /* 0x0048881001007387 */ /* 0x0103e60000100a00 */
[----:B-1----:R-:W2:Y:S01]  /*263c0*/  LDL.LU R16, [R1+0xbb0] ;  /* 0x000bb00001107983 */ /* 0x002ea20000300800 */
[----:B------:R-:W2:Y:S02]  /*263d0*/  LDL.LU R17, [R1+0xbb4] ;  /* 0x000bb40001117983 */ /* 0x000ea40000300800 */
[----:B------:R-:W4:Y:S02]  /*263e0*/  LDL.LU R18, [R1+0xbb8] ;  /* 0x000bb80001127983 */ /* 0x000f240000300800 */
[----:B------:R-:W4:Y:S01]  /*263f0*/  LDL.LU R19, [R1+0xbbc] ;  /* 0x000bbc0001137983 */ /* 0x000f220000300800 */
[C---:B------:R-:W-:Y:S01]  /*26400*/  HMMA.1688.F32.TF32 R4, R8.reuse, R12, R4 ;  /* 0x0000000c0804723c */ /* 0x040fe20000081004 */
[----:B----4-:R-:W-:Y:S01]  /*26410*/  STL.64 [R1+0x48a8], R18 ;  /* 0x0048a81201007387 */ /* 0x010fe20000100a00 */
[----:B--2---:R1:W-:Y:S03]  /*26420*/  STL.64 [R1+0x48a0], R16 ;  /* 0x0048a01001007387 */ /* 0x0043e60000100a00 */
        /* <DEDUP_REMOVED lines=9> */
[----:B------:R-:W2:Y:S02]  /*264c0*/  LDL.LU R19, [R1+0xbdc] ;  /* 0x000bdc0001137983 */ /* 0x000ea40000300800 */
[----:B------:R-:W-:Y:S01]  /*264d0*/  STL.64 [R1+0x240], R4 ;  /* 0x0002400401007387 */ /* 0x000fe20000100a00 */
[----:B------:R1:W-:Y:S03]  /*264e0*/  STL.64 [R1+0x248], R6 ;  /* 0x0002480601007387 */ /* 0x0003e60000100a00 */
[----:B-1----:R-:W4:Y:S01]  /*264f0*/  LDL.LU.64 R6, [R1+0x48f0] ;  /* 0x0048f00001067983 */ /* 0x002f220000300a00 */
[----:B------:R-:W3:Y:S02]  /*26500*/  LDL.LU.64 R4, [R1+0x48e8] ;  /* 0x0048e80001047983 */ /* 0x000ee40000300a00 */
[----:B------:R1:W-:Y:S02]  /*26510*/  STL.64 [R1+0x4870], R12 ;  /* 0x0048700c01007387 */ /* 0x0003e40000100a00 */
[----:B-1----:R-:W2:Y:S01]  /*26520*/  LDL.LU R12, [R1+0xb90] ;  /* 0x000b9000010c7983 */ /* 0x002ea20000300800 */
[----:B------:R-:W2:Y:S02]  /*26530*/  LDL.LU R13, [R1+0xb94] ;  /* 0x000b9400010d7983 */ /* 0x000ea40000300800 */
[----:B------:R-:W2:Y:S02]  /*26540*/  LDL.LU R14, [R1+0xb98] ;  /* 0x000b9800010e7983 */ /* 0x000ea40000300800 */
[----:B------:R-:W2:Y:S01]  /*26550*/  LDL.LU R15, [R1+0xb9c] ;  /* 0x000b9c00010f7983 */ /* 0x000ea20000300800 */
[----:B---3--:R-:W-:Y:S01]  /*26560*/  HMMA.1688.F32.TF32 R8, R8, R4, R20 ;  /* 0x000000040808723c */ /* 0x008fe20000081014 */
[----:B------:R-:W3:Y:S11]  /*26570*/  LDL.LU.64 R20, [R1+0x48e0] ;  /* 0x0048e00001147983 */ /* 0x000ef60000300a00 */
[----:B------:R-:W-:Y:S11]  /*26580*/  @!UPT UIADD3 URZ, URZ, URZ, URZ ;  /* 0x0000003f3f3ff290 */ /* 0x000ff6000fffe03f */
[----:B------:R-:W-:Y:S01]  /*26590*/  STL.64 [R1+0x20], R8 ;  /* 0x0000200801007387 */ /* 0x000fe20000100a00 */
[----:B------:R1:W-:Y:S03]  /*265a0*/  STL.64 [R1+0x28], R10 ;  /* 0x0000280a01007387 */ /* 0x0003e60000100a00 */
[----:B-1----:R-:W3:Y:S01]  /*265b0*/  LDL.LU.64 R10, [R1+0x48d8] ;  /* 0x0048d800010a7983 */ /* 0x002ee20000300a00 */
[----:B------:R-:W3:Y:S02]  /*265c0*/  LDL.LU.64 R8, [R1+0x48d0] ;  /* 0x0048d00001087983 */ /* 0x000ee40000300a00 */
[----:B----4-:R-:W-:Y:S02]  /*265d0*/  STL.64 [R1+0x4860], R6 ;  /* 0x0048600601007387 */ /* 0x010fe40000100a00 */
[----:B------:R1:W-:Y:S02]  /*265e0*/  STL.64 [R1+0x4858], R4 ;  /* 0x0048580401007387 */ /* 0x0003e40000100a00 */
[----:B-1----:R-:W4:Y:S01]  /*265f0*/  LDL.LU R4, [R1+0xb70] ;  /* 0x000b700001047983 */ /* 0x002f220000300800 */
[----:B------:R-:W4:Y:S02]  /*26600*/  LDL.LU R5, [R1+0xb74] ;  /* 0x000b740001057983 */ /* 0x000f240000300800 */
[----:B------:R-:W4:Y:S02]  /*26610*/  LDL.LU R6, [R1+0xb78] ;  /* 0x000b780001067983 */ /* 0x000f240000300800 */
[----:B------:R-:W4:Y:S01]  /*26620*/  LDL.LU R7, [R1+0xb7c] ;  /* 0x000b7c0001077983 */ /* 0x000f220000300800 */
[C---:B---3--:R-:W-:Y:S11]  /*26630*/  HMMA.1688.F32.TF32 R24, R8.reuse, R20, R24 ;  /* 0x000000140818723c */ /* 0x048ff60000081018 */
[----:B------:R-:W-:Y:S11]  /*26640*/  @!UPT UIADD3 URZ, URZ, URZ, URZ ;  /* 0x0000003f3f3ff290 */ /* 0x000ff6000fffe03f */
[----:B------:R-:W-:Y:S01]  /*26650*/  @!UPT UIADD3 URZ, URZ, URZ, URZ ;  /* 0x0000003f3f3ff290 */ /* 0x000fe2000fffe03f */
[----:B------:R1:W-:Y:S01]  /*26660*/  STL.64 [R1+0x230], R24 ;  /* 0x0002301801007387 */ /* 0x0003e20000100a00 */
[----:B------:R-:W-:Y:S03]  /*26670*/  STL.64 [R1+0x238], R26 ;  /* 0x0002381a01007387 */ /* 0x000fe60000100a00 */
[----:B-1----:R-:W2:Y:S01]  /*26680*/  LDL.LU.64 R24, [R1+0x48c8] ;  /* 0x0048c80001187983 */ /* 0x002ea20000300a00 */
[----:B------:R1:W-:Y:S02]  /*26690*/  STL.64 [R1+0x4850], R20 ;  /* 0x0048501401007387 */ /* 0x0003e40000100a00 */
[----:B-1----:R-:W-:Y:S02]  /*266a0*/  IMAD.MOV.U32 R20, RZ, RZ, R2 ;  /* 0x000000ffff147224 */ /* 0x002fe400078e0002 */
[----:B------:R-:W-:Y:S01]  /*266b0*/  IMAD.MOV.U32 R21, RZ, RZ, R0 ;  /* 0x000000ffff157224 */ /* 0x000fe200078e0000 */
        /* <DEDUP_REMOVED lines=8> */
[----:B------:R-:W2:Y:S02]  /*26740*/  LDL.LU.64 R24, [R1+0x48b0] ;  /* 0x0048b00001187983 */ /* 0x000ea40000300a00 */
[C---:B--2---:R-:W-:Y:S01]  /*26750*/  HMMA.1688.F32.TF32 R24, R8.reuse, R24, R16 ;  /* 0x000000180818723c */ /* 0x044fe20000081010 */
[----:B------:R-:W2:Y:S01]  /*26760*/  LDL.LU.64 R18, [R1+0x48a8] ;  /* 0x0048a80001127983 */ /* 0x000ea20000300a00 */
[----:B------:R-:W2:Y:S11]  /*26770*/  LDL.LU.64 R16, [R1+0x48a0] ;  /* 0x0048a00001107983 */ /* 0x000eb60000300a00 */
[----:B------:R-:W-:Y:S10]  /*26780*/  @!UPT UIADD3 URZ, URZ, URZ, URZ ;  /* 0x0000003f3f3ff290 */ /* 0x000ff4000fffe03f */
[----:B------:R1:W-:Y:S01]  /*26790*/  STL.64 [R1+0x210], R24 ;  /* 0x0002101801007387 */ /* 0x0003e20000100a00 */
[----:B------:R2:W-:Y:S03]  /*267a0*/  STL.64 [R1+0x218], R26 ;  /* 0x0002181a01007387 */ /* 0x0005e60000100a00 */
[----:B-1----:R-:W2:Y:S02]  /*267b0*/  LDL.LU.64 R24, [R1+0x4898] ;  /* 0x0048980001187983 */ /* 0x002ea40000300a00 */
[C---:B--2---:R-:W-:Y:S02]  /*267c0*/  HMMA.1688.F32.TF32 R24, R8.reuse, R24, R16 ;  /* 0x000000180818723c */ /* 0x044fe40000081010 */
[----:B------:R-:W2:Y:S01]  /*267d0*/  LDL.LU.64 R18, [R1+0x4890] ;  /* 0x0048900001127983 */ /* 0x000ea20000300a00 */
[----:B------:R-:W2:Y:S11]  /*267e0*/  LDL.LU.64 R16, [R1+0x4888] ;  /* 0x0048880001107983 */ /* 0x000eb60000300a00 */
[----:B------:R-:W-:Y:S09]  /*267f0*/  @!UPT UIADD3 URZ, URZ, URZ, URZ ;  /* 0x0000003f3f3ff290 */ /* 0x000ff2000fffe03f */
[----:B------:R1:W-:Y:S01]  /*26800*/  STL.64 [R1+0x200], R24 ;  /* 0x0002001801007387 */ /* 0x0003e20000100a00 */
[----:B------:R-:W-:Y:S03]  /*26810*/  STL.64 [R1+0x208], R26 ;  /* 0x0002081a01007387 */ /* 0x000fe60000100a00 */
[----:B-1----:R-:W2:Y:S02]  /*26820*/  LDL.LU.64 R24, [R1+0x4880] ;  /* 0x0048800001187983 */ /* 0x002ea40000300a00 */
[C---:B--2---:R-:W-:Y:S11]  /*26830*/  HMMA.1688.F32.TF32 R16, R8.reuse, R24, R16 ;  /* 0x000000180810723c */ /* 0x044ff60000081010 */
[----:B------:R-:W-:Y:S11]  /*26840*/  @!UPT UIADD3 URZ, URZ, URZ, URZ ;  /* 0x0000003f3f3ff290 */ /* 0x000ff6000fffe03f */
[----:B------:R-:W-:Y:S01]  /*26850*/  @!UPT UIADD3 URZ, URZ, URZ, URZ ;  /* 0x0000003f3f3ff290 */ /* 0x000fe2000fffe03f */
[----:B------:R1:W-:Y:S01]  /*26860*/  STL.64 [R1+0x1f0], R16 ;  /* 0x0001f01001007387 */ /* 0x0003e20000100a00 */
[----:B------:R-:W-:Y:S03]  /*26870*/  STL.64 [R1+0x1f8], R18 ;  /* 0x0001f81201007387 */ /* 0x000fe60000100a00 */
[----:B-1----:R-:W2:Y:S01]  /*26880*/  LDL.LU.64 R16, [R1+0x4878] ;  /* 0x0048780001107983 */ /* 0x002ea20000300a00 */
[----:B------:R1:W-:Y:S03]  /*26890*/  STL.64 [R1+0x4800], R24 ;  /* 0x0048001801007387 */ /* 0x0003e60000100a00 */
[----:B-1----:R-:W3:Y:S01]  /*268a0*/  LDL.LU R24, [R1+0xb80] ;  /* 0x000b800001187983 */ /* 0x002ee20000300800 */
[----:B------:R-:W3:Y:S02]  /*268b0*/  LDL.LU R25, [R1+0xb84] ;  /* 0x000b840001197983 */ /* 0x000ee40000300800 */
[----:B------:R-:W3:Y:S02]  /*268c0*/  LDL.LU R26, [R1+0xb88] ;  /* 0x000b8800011a7983 */ /* 0x000ee40000300800 */
[----:B------:R-:W3:Y:S01]  /*268d0*/  LDL.LU R27, [R1+0xb8c] ;  /* 0x000b8c00011b7983 */ /* 0x000ee20000300800 */
[C---:B--2---:R-:W-:Y:S01]  /*268e0*/  HMMA.1688.F32.TF32 R16, R8.reuse, R16, R12 ;  /* 0x000000100810723c */ /* 0x044fe2000008100c */
[----:B------:R-:W2:Y:S11]  /*268f0*/  LDL.LU.64 R12, [R1+0x4870] ;  /* 0x00487000010c7983 */ /* 0x000eb60000300a00 */
[----:B------:R-:W-:Y:S11]  /*26900*/  @!UPT UIADD3 URZ, URZ, URZ, URZ ;  /* 0x0000003f3f3ff290 */ /* 0x000ff6000fffe03f */
[----:B------:R1:W-:Y:S01]  /*26910*/  STL.64 [R1+0x1e0], R16 ;  /* 0x0001e01001007387 */ /* 0x0003e20000100a00 */
[----:B------:R-:W-:Y:S03]  /*26920*/  STL.64 [R1+0x1e8], R18 ;  /* 0x0001e81201007387 */ /* 0x000fe60000100a00 */
[----:B-1----:R-:W4:Y:S01]  /*26930*/  LDL.LU.64 R16, [R1+0x4868] ;  /* 0x0048680001107983 */ /* 0x002f220000300a00 */
[C---:B---3--:R-:W-:Y:S01]  /*26940*/  HMMA.1688.F32.TF32 R20, R8.reuse, R20, R24 ;  /* 0x000000140814723c */ /* 0x048fe20000081018 */
[----:B------:R-:W3:Y:S11]  /*26950*/  LDL.64 R24, [R1+0x80] ;  /* 0x0000800001187983 */ /* 0x000ef60000100a00 */
[----:B------:R-:W-:Y:S11]  /*26960*/  @!UPT UIADD3 URZ, URZ, URZ, URZ ;  /* 0x0000003f3f3ff290 */ /* 0x000ff6000fffe03f */
[----:B------:R-:W-:Y:S01]  /*26970*/  STL.64 [R1+0x1d0], R20 ;  /* 0x0001d01401007387 */ /* 0x000fe20000100a00 */
[----:B------:R-:W-:Y:S01]  /*26980*/  STL.64 [R1+0x1d8], R22 ;  /* 0x0001d81601007387 */ /* 0x000fe20000100a00 */
[----:B----4-:R-:W-:Y:S02]  /*26990*/  HMMA.1688.F32.TF32 R4, R8, R16, R4 ;  /* 0x000000100804723c */ /* 0x010fe40000081004 */
[----:B---3--:R1:W-:Y:S11]  /*269a0*/  STL.64 [R1+0x4808], R24 ;  /* 0x0048081801007387 */ /* 0x0083f60000100a00 */
[----:B------:R-:W-:Y:S10]  /*269b0*/  @!UPT UIADD3 URZ, URZ, URZ, URZ ;  /* 0x0000003f3f3ff290 */ /* 0x000ff4000fffe03f */
[----:B------:R3:W-:Y:S01]  /*269c0*/  STL.64 [R1+0x1c0], R4 ;  /* 0x0001c00401007387 */ /* 0x0007e20000100a00 */
[----:B------:R4:W-:Y:S02]  /*269d0*/  STL.64 [R1+0x1c8], R6 ;  /* 0x0001c80601007387 */ /* 0x0009e40000100a00 */
[----:B-1----:R-:W2:Y:S02]  /*269e0*/  LDL.64 R24, [R1+0x90] ;  /* 0x0000900001187983 */ /* 0x002ea40000100a00 */
[----:B--2---:R1:W-:Y:S01]  /*269f0*/  STL.64 [R1+0x4820], R24 ;  /* 0x0048201801007387 */ /* 0x0043e20000100a00 */
[----:B------:R-:W2:Y:S02]  /*26a00*/  LDL.LU R16, [R1+0xae0] ;  /* 0x000ae00001107983 */ /* 0x000ea40000300800 */
[----:B------:R-:W2:Y:S02]  /*26a10*/  LDL.LU R17, [R1+0xae4] ;  /* 0x000ae40001117983 */ /* 0x000ea40000300800 */
[----:B------:R-:W2:Y:S01]  /*26a20*/  LDL.LU R18, [R1+0xae8] ;  /* 0x000ae80001127983 */ /* 0x000ea20000300800 */
[----:B------:R-:W2:Y:S01]  /*26a30*/  LDL.LU R19, [R1+0xaec] ;  /* 0x000aec0001137983 */ /* 0x000ea20000300800 */
[----:B---3--:R-:W3:Y:S02]  /*26a40*/  LDL.LU R4, [R1+0xb60] ;  /* 0x000b600001047983 */ /* 0x008ee40000300800 */
[----:B------:R-:W3:Y:S02]  /*26a50*/  LDL.LU R5, [R1+0xb64] ;  /* 0x000b640001057983 */ /* 0x000ee40000300800 */
[----:B----4-:R-:W3:Y:S01]  /*26a60*/  LDL.LU R6, [R1+0xb68] ;  /* 0x000b680001067983 */ /* 0x010ee20000300800 */
[----:B------:R-:W3:Y:S01]  /*26a70*/  LDL.LU R7, [R1+0xb6c] ;  /* 0x000b6c0001077983 */ /* 0x000ee20000300800 */
[----:B------:R-:W4:Y:S02]  /*26a80*/  LDL.LU R20, [R1+0xb50] ;  /* 0x000b500001147983 */ /* 0x000f240000300800 */
[----:B------:R-:W4:Y:S02]  /*26a90*/  LDL.LU R21, [R1+0xb54] ;  /* 0x000b540001157983 */ /* 0x000f240000300800 */
[----:B------:R-:W4:Y:S02]  /*26aa0*/  LDL.LU R22, [R1+0xb58] ;  /* 0x000b580001167983 */ /* 0x000f240000300800 */
[----:B-1----:R-:W-:-:S02]  /*26ab0*/  IMAD.MOV.U32 R24, RZ, RZ, R2 ;  /* 0x000000ffff187224 */ /* 0x002fc400078e0002 */
[----:B------:R-:W-:Y:S01]  /*26ac0*/  IMAD.MOV.U32 R25, RZ, RZ, R0 ;  /* 0x000000ffff197224 */ /* 0x000fe200078e0000 */
[----:B------:R-:W4:Y:S04]  /*26ad0*/  LDL.LU R23, [R1+0xb5c] ;  /* 0x000b5c0001177983 */ /* 0x000f280000300800 */
[----:B------:R1:W-:Y:S04]  /*26ae0*/  STL.64 [R1+0x4838], R24 ;  /* 0x0048381801007387 */ /* 0x0003e80000100a00 */
[----:B-1----:R-:W3:Y:S01]  /*26af0*/  LDL.LU R24, [R1+0xb40] ;  /* 0x000b400001187983 */ /* 0x002ee20000300800 */
[----:B------:R-:W3:Y:S02]  /*26b00*/  LDL.LU R25, [R1+0xb44] ;  /* 0x000b440001197983 */ /* 0x000ee40000300800 */
[----:B------:R-:W3:Y:S02]  /*26b10*/  LDL.LU R26, [R1+0xb48] ;  /* 0x000b4800011a7983 */ /* 0x000ee40000300800 */
[----:B------:R-:W3:Y:S01]  /*26b20*/  LDL.LU R27, [R1+0xb4c] ;  /* 0x000b4c00011b7983 */ /* 0x000ee20000300800 */
[----:B--2---:R-:W-:Y:S01]  /*26b30*/  STL.64 [R1+0x47e8], R18 ;  /* 0x0047e81201007387 */ /* 0x004fe20000100a00 */
[----:B------:R1:W-:Y:S03]  /*26b40*/  STL.64 [R1+0x47e0], R16 ;  /* 0x0047e01001007387 */ /* 0x0003e60000100a00 */
[----:B-1----:R-:W2:Y:S04]  /*26b50*/  LDL.64 R16, [R1+0x60] ;  /* 0x0000600001107983 */ /* 0x002ea80000100a00 */
[----:B--2---:R1:W-:Y:S04]  /*26b60*/  STL.64 [R1+0x47f8], R16 ;  /* 0x0047f81001007387 */ /* 0x0043e80000100a00 */
[----:B-1----:R-:W2:Y:S01]  /*26b70*/  LDL.LU R16, [R1+0xb00] ;  /* 0x000b000001107983 */ /* 0x002ea20000300800 */
[----:B------:R-:W2:Y:S02]  /*26b80*/  LDL.LU R17, [R1+0xb04] ;  /* 0x000b040001117983 */ /* 0x000ea40000300800 */
[----:B------:R-:W2:Y:S02]  /*26b90*/  LDL.LU R18, [R1+0xb08] ;  /* 0x000b080001127983 */ /* 0x000ea40000300800 */
[----:B------:R-:W2:Y:S01]  /*26ba0*/  LDL.LU R19, [R1+0xb0c] ;  /* 0x000b0c0001137983 */ /* 0x000ea20000300800 */
[C---:B---3--:R-:W-:Y:S01]  /*26bb0*/  HMMA.1688.F32.TF32 R4, R8.reuse, R12, R4 ;  /* 0x0000000c0804723c */ /* 0x048fe20000081004 */
        /* <DEDUP_REMOVED lines=15> */
[----:B------:R-:W4:Y:S02]  /*26cb0*/  LDL.LU.64 R4, [R1+0x4858] ;  /* 0x0048580001047983 */ /* 0x000f240000300a00 */
[----:B------:R1:W-:Y:S02]  /*26cc0*/  STL.64 [R1+0x47f0], R12 ;  /* 0x0047f00c01007387 */ /* 0x0003e40000100a00 */
[----:B-1----:R-:W2:Y:S01]  /*26cd0*/  LDL.LU R12, [R1+0xaf0] ;  /* 0x000af000010c7983 */ /* 0x002ea20000300800 */
[----:B------:R-:W2:Y:S02]  /*26ce0*/  LDL.LU R13, [R1+0xaf4] ;  /* 0x000af400010d7983 */ /* 0x000ea40000300800 */
[----:B------:R-:W2:Y:S02]  /*26cf0*/  LDL.LU R14, [R1+0xaf8] ;  /* 0x000af800010e7983 */ /* 0x000ea40000300800 */
[----:B------:R-:W2:Y:S01]  /*26d00*/  LDL.LU R15, [R1+0xafc] ;  /* 0x000afc00010f7983 */ /* 0x000ea20000300800 */
[----:B----4-:R-:W-:Y:S01]  /*26d10*/  HMMA.1688.F32.TF32 R8, R8, R4, R20 ;  /* 0x000000040808723c */ /* 0x010fe20000081014 */
[----:B------:R-:W4:Y:S11]  /*26d20*/  LDL.LU.64 R20, [R1+0x4850] ;  /* 0x0048500001147983 */ /* 0x000f360000300a00 */
[----:B------:R-:W-:Y:S11]  /*26d30*/  @!UPT UIADD3 URZ, URZ, URZ, URZ ;  /* 0x0000003f3f3ff290 */ /* 0x000ff6000fffe03f */
[----:B------:R-:W-:Y:S01]  /*26d40*/  STL.64 [R1+0x10], R8 ;  /* 0x0000100801007387 */ /* 0x000fe20000100a00 */
[----:B------:R1:W-:Y:S03]  /*26d50*/  STL.64 [R1+0x18], R10 ;  /* 0x0000180a01007387 */ /* 0x0003e60000100a00 */
[----:B-1----:R-:W4:Y:S01]  /*26d60*/  LDL.LU.64 R10, [R1+0x4848] ;  /* 0x00484800010a7983 */ /* 0x002f220000300a00 */
[----:B------:R-:W4:Y:S02]  /*26d70*/  LDL.LU.64 R8, [R1+0x4840] ;  /* 0x0048400001087983 */ /* 0x000f240000300a00 */
[----:B---3--:R-:W-:Y:S02]  /*26d80*/  STL.64 [R1+0x47c8], R6 ;  /* 0x0047c80601007387 */ /* 0x008fe40000100a00 */
[----:B------:R1:W-:Y:S02]  /*26d90*/  STL.64 [R1+0x47c0], R4 ;  /* 0x0047c00401007387 */ /* 0x0003e40000100a00 */
[----:B-1----:R-:W3:Y:S01]  /*26da0*/  LDL.64 R4, [R1+0x40] ;  /* 0x0000400001047983 */ /* 0x002ee20000100a00 */
[C---:B----4-:R-:W-:Y:S03]  /*26db0*/  HMMA.1688.F32.TF32 R24, R8.reuse, R20, R24 ;  /* 0x000000140818723c */ /* 0x050fe60000081018 */
[----:B---3--:R1:W-:Y:S04]  /*26dc0*/  STL.64 [R1+0x47d8], R4 ;  /* 0x0047d80401007387 */ /* 0x0083e80000100a00 */
[----:B-1----:R-:W3:Y:S11]  /*26dd0*/  LDL.64 R4, [R1+0x50] ;  /* 0x0000500001047983 */ /* 0x002ef60000100a00 */
[----:B------:R-:W-:Y:S05]  /*26de0*/  @!UPT UIADD3 URZ, URZ, URZ, URZ ;  /* 0x0000003f3f3ff290 */ /* 0x000fea000fffe03f */
[----:B------:R1:W-:Y:S02]  /*26df0*/  STL.64 [R1+0x1a0], R24 ;  /* 0x0001a01801007387 */ /* 0x0003e40000100a00 */
[----:B------:R-:W-:Y:S01]  /*26e00*/  STL.64 [R1+0x1a8], R26 ;  /* 0x0001a81a01007387 */ /* 0x000fe20000100a00 */
[----:B-1----:R-:W2:Y:S01]  /*26e10*/  LDL.LU.64 R24, [R1+0x4838] ;  /* 0x0048380001187983 */ /* 0x002ea20000300a00 */
[----:B------:R1:W-:Y:S03]  /*26e20*/  STL.64 [R1+0x47b8], R20 ;  /* 0x0047b81401007387 */ /* 0x0003e60000100a00 */
[----:B-1----:R-:W4:Y:S01]  /*26e30*/  LDL.LU R20, [R1+0xb10] ;  /* 0x000b100001147983 */ /* 0x002f220000300800 */
[----:B------:R-:W4:Y:S02]  /*26e40*/  LDL.LU R21, [R1+0xb14] ;  /* 0x000b140001157983 */ /* 0x000f240000300800 */
[----:B------:R-:W4:Y:S02]  /*26e50*/  LDL.LU R22, [R1+0xb18] ;  /* 0x000b180001167983 */ /* 0x000f240000300800 */
[----:B------:R-:W4:Y:S01]  /*26e60*/  LDL.LU R23, [R1+0xb1c] ;  /* 0x000b1c0001177983 */ /* 0x000f220000300800 */
[C---:B--2---:R-:W-:Y:S01]  /*26e70*/  HMMA.1688.F32.TF32 R24, R8.reuse, R24, R16 ;  /* 0x000000180818723c */ /* 0x044fe20000081010 */
[----:B------:R-:W2:Y:S01]  /*26e80*/  LDL.LU.64 R18, [R1+0x4830] ;  /* 0x0048300001127983 */ /* 0x000ea20000300a00 */
[----:B------:R-:W2:Y:S11]  /*26e90*/  LDL.LU.64 R16, [R1+0x4828] ;  /* 0x0048280001107983 */ /* 0x000eb60000300a00 */
[----:B------:R-:W-:Y:S10]  /*26ea0*/  @!UPT UIADD3 URZ, URZ, URZ, URZ ;  /* 0x0000003f3f3ff290 */ /* 0x000ff4000fffe03f */
[----:B------:R1:W-:Y:S01]  /*26eb0*/  STL.64 [R1+0x190], R24 ;  /* 0x0001901801007387 */ /* 0x0003e20000100a00 */
[----:B------:R-:W-:Y:S03]  /*26ec0*/  STL.64 [R1+0x198], R26 ;  /* 0x0001981a01007387 */ /* 0x000fe60000100a00 */
[----:B-1----:R-:W2:Y:S02]  /*26ed0*/  LDL.LU.64 R24, [R1+0x4820] ;  /* 0x0048200001187983 */ /* 0x002ea40000300a00 */
[C---:B--2---:R-:W-:Y:S01]  /*26ee0*/  HMMA.1688.F32.TF32 R16, R8.reuse, R24, R16 ;  /* 0x000000180810723c */ /* 0x044fe20000081010 */
[----:B------:R-:W-:Y:S02]  /*26ef0*/  IMAD.MOV.U32 R2, RZ, RZ, R24 ;  /* 0x000000ffff027224 */ /* 0x000fe400078e0018 */
[----:B------:R-:W-:Y:S11]  /*26f00*/  IMAD.MOV.U32 R0, RZ, RZ, R25 ;  /* 0x000000ffff007224 */ /* 0x000ff600078e0019 */
[----:B------:R-:W-:Y:S09]  /*26f10*/  @!UPT UIADD3 URZ, URZ, URZ, URZ ;  /* 0x0000003f3f3ff290 */ /* 0x000ff2000fffe03f */
[----:B------:R-:W-:Y:S01]  /*26f20*/  STL.64 [R1+0x180], R16 ;  /* 0x0001801001007387 */ /* 0x000fe20000100a00 */
[----:B------:R1:W-:Y:S03]  /*26f30*/  STL.64 [R1+0x188], R18 ;  /* 0x0001881201007387 */ /* 0x0003e60000100a00 */
[----:B-1----:R-:W2:Y:S01]  /*26f40*/  LDL.LU.64 R18, [R1+0x4818] ;  /* 0x0048180001127983 */ /* 0x002ea20000300a00 */
[----:B------:R-:W2:Y:S02]  /*26f50*/  LDL.LU.64 R16, [R1+0x4810] ;  /* 0x0048100001107983 */ /* 0x000ea40000300a00 */
[----:B------:R-:W4:Y:S02]  /*26f60*/  LDL.LU.64 R24, [R1+0x4808] ;  /* 0x0048080001187983 */ /* 0x000f240000300a00 */
[C---:B----4-:R-:W-:Y:S01]  /*26f70*/  HMMA.1688.F32.TF32 R20, R8.reuse, R24, R20 ;  /* 0x000000180814723c */ /* 0x050fe20000081014 */
[----:B------:R-:W-:Y:S11]  /*26f80*/  IMAD.MOV.U32 R3, RZ, RZ, R25 ;  /* 0x000000ffff037224 */ /* 0x000ff600078e0019 */
[----:B------:R-:W-:Y:S11]  /*26f90*/  @!UPT UIADD3 URZ, URZ, URZ, URZ ;  /* 0x0000003f3f3ff290 */ /* 0x000ff6000fffe03f */
[----:B------:R1:W-:Y:S01]  /*26fa0*/  STL.64 [R1+0x170], R20 ;  /* 0x0001701401007387 */ /* 0x0003e20000100a00 */
[----:B------:R-:W-:Y:S02]  /*26fb0*/  STL.64 [R1+0x178], R22 ;  /* 0x0001781601007387 */ /* 0x000fe40000100a00 */
[----:B-1----:R-:W-:Y:S02]  /*26fc0*/  IMAD.MOV.U32 R20, RZ, RZ, R24 ;  /* 0x000000ffff147224 */ /* 0x002fe400078e0018 */
[----:B------:R-:W2:Y:S03]  /*26fd0*/  LDL.LU.64 R24, [R1+0x4800] ;  /* 0x0048000001187983 */ /* 0x000ea60000300a00 */
[----:B------:R1:W-:Y:S02]  /*26fe0*/  STL [R1+0x47d0], R20 ;  /* 0x0047d01401007387 */ /* 0x0003e40000100800 */
[----:B-1----:R-:W4:Y:S01]  /*26ff0*/  LDL.LU R20, [R1+0xad0] ;  /* 0x000ad00001147983 */ /* 0x002f220000300800 */
[----:B------:R-:W4:Y:S02]  /*27000*/  LDL.LU R21, [R1+0xad4] ;  /* 0x000ad40001157983 */ /* 0x000f240000300800 */
[----:B------:R-:W4:Y:S02]  /*27010*/  LDL.LU R22, [R1+0xad8] ;  /* 0x000ad80001167983 */ /* 0x000f240000300800 */
[----:B------:R-:W4:Y:S01]  /*27020*/  LDL.LU R23, [R1+0xadc] ;  /* 0x000adc0001177983 */ /* 0x000f220000300800 */
        /* <DEDUP_REMOVED lines=11> */
[C---:B--2---:R-:W-:Y:S11]  /*270e0*/  HMMA.1688.F32.TF32 R12, R8.reuse, R16, R12 ;  /* 0x00000010080c723c */ /* 0x044ff6000008100c */
[----:B------:R-:W-:Y:S11]  /*270f0*/  @!UPT UIADD3 URZ, URZ, URZ, URZ ;  /* 0x0000003f3f3ff290 */ /* 0x000ff6000fffe03f */
[----:B------:R-:W-:Y:S01]  /*27100*/  @!UPT UIADD3 URZ, URZ, URZ, URZ ;  /* 0x0000003f3f3ff290 */ /* 0x000fe2000fffe03f */
[----:B------:R1:W-:Y:S01]  /*27110*/  STL.64 [R1+0x150], R12 ;  /* 0x0001500c01007387 */ /* 0x0003e20000100a00 */
[----:B------:R2:W-:Y:S03]  /*27120*/  STL.64 [R1+0x158], R14 ;  /* 0x0001580e01007387 */ /* 0x0005e60000100a00 */
[----:B-1----:R-:W3:Y:S01]  /*27130*/  LDL.LU.64 R12, [R1+0x47f0] ;  /* 0x0047f000010c7983 */ /* 0x002ee20000300a00 */
[----:B--2---:R-:W-:Y:S02]  /*27140*/  IMAD.MOV.U32 R15, RZ, RZ, R16 ;  /* 0x000000ffff0f7224 */ /* 0x004fe400078e0010 */
[----:B------:R-:W-:Y:S02]  /*27150*/  IMAD.MOV.U32 R14, RZ, RZ, R17 ;  /* 0x000000ffff0e7224 */ /* 0x000fe400078e0011 */
[----:B------:R-:W3:Y:S01]  /*27160*/  LDL.LU.64 R18, [R1+0x47e8] ;  /* 0x0047e80001127983 */ /* 0x000ee20000300a00 */
[----:B------:R-:W3:Y:S02]  /*27170*/  LDL.LU.64 R16, [R1+0x47e0] ;  /* 0x0047e00001107983 */ /* 0x000ee40000300a00 */
[C---:B---3--:R-:W-:Y:S11]  /*27180*/  HMMA.1688.F32.TF32 R16, R8.reuse, R4, R16 ;  /* 0x000000040810723c */ /* 0x048ff60000081010 */
[----:B------:R-:W-:Y:S11]  /*27190*/  @!UPT UIADD3 URZ, URZ, URZ, URZ ;  /* 0x0000003f3f3ff290 */ /* 0x000ff6000fffe03f */
[----:B------:R-:W-:Y:S01]  /*271a0*/  @!UPT UIADD3 URZ, URZ, URZ, URZ ;  /* 0x0000003f3f3ff290 */ /* 0x000fe2000fffe03f */
[----:B------:R1:W-:Y:S01]  /*271b0*/  STL.64 [R1+0x140], R16 ;  /* 0x0001401001007387 */ /* 0x0003e20000100a00 */
[----:B------:R2:W-:Y:S02]  /*271c0*/  STL.64 [R1+0x148], R18 ;  /* 0x0001481201007387 */ /* 0x0005e40000100a00 */
[----:B-1----:R-:W-:Y:S02]  /*271d0*/  IMAD.MOV.U32 R17, RZ, RZ, R4 ;  /* 0x000000ffff117224 */ /* 0x002fe400078e0004 */
[----:B------:R-:W-:Y:S02]  /*271e0*/  IMAD.MOV.U32 R16, RZ, RZ, R5 ;  /* 0x000000ffff107224 */ /* 0x000fe400078e0005 */
[----:B------:R-:W4:Y:S01]  /*271f0*/  LDL.LU.64 R4, [R1+0x47d8] ;  /* 0x0047d80001047983 */ /* 0x000f220000300a00 */
[C---:B------:R-:W-:Y:S08]  /*27200*/  HMMA.1688.F32.TF32 R24, R8.reuse, R12, R24 ;  /* 0x0000000c0818723c */ /* 0x040ff00000081018 */
[----:B----4-:R-:W-:Y:S01]  /*27210*/  HMMA.1688.F32.TF32 R20, R8, R4, R20 ;  /* 0x000000040814723c */ /* 0x010fe20000081014 */
[----:B--2---:R-:W-:-:S02]  /*27220*/  IMAD.MOV.U32 R19, RZ, RZ, R4 ;  /* 0x000000ffff137224 */ /* 0x004fc400078e0004 */
[----:B------:R-:W-:Y:S11]  /*27230*/  IMAD.MOV.U32 R18, RZ, RZ, R5 ;  /* 0x000000ffff127224 */ /* 0x000ff600078e0005 */
[----:B------:R-:W-:Y:S09]  /*27240*/  @!UPT UIADD3 URZ, URZ, URZ, URZ ;  /* 0x0000003f3f3ff290 */ /* 0x000ff2000fffe03f */
[----:B------:R1:W-:Y:S01]  /*27250*/  STL.64 [R1+0x110], R20 ;  /* 0x0001101401007387 */ /* 0x0003e20000100a00 */
[----:B------:R-:W-:Y:S03]  /*27260*/  STL.64 [R1+0x118], R22 ;  /* 0x0001181601007387 */ /* 0x000fe60000100a00 */
[----:B-1----:R-:W2:Y:S01]  /*27270*/  LDL.LU R20, [R1+0x47d0] ;  /* 0x0047d00001147983 */ /* 0x002ea20000300800 */
[----:B------:R-:W3:Y:S02]  /*27280*/  LDL.LU.64 R6, [R1+0x47c8] ;  /* 0x0047c80001067983 */ /* 0x000ee40000300a00 */
[----:B------:R-:W4:Y:S02]  /*27290*/  LDL.LU.64 R4, [R1+0x47c0] ;  /* 0x0047c00001047983 */ /* 0x000f240000300a00 */
[----:B------:R1:W-:Y:S01]  /*272a0*/  STL.64 [R1+0x4708], R12 ;  /* 0x0047080c01007387 */ /* 0x0003e20000100a00 */
[----:B------:R-:W-:Y:S01]  /*272b0*/  STL.64 [R1+0x100], R24 ;  /* 0x0001001801007387 */ /* 0x000fe20000100a00 */
[----:B------:R-:W-:Y:S02]  /*272c0*/  STL.64 [R1+0x108], R26 ;  /* 0x0001081a01007387 */ /* 0x000fe40000100a00 */
[----:B-1----:R-:W-:-:S02]  /*272d0*/  IMAD.MOV.U32 R12, RZ, RZ, R19 ;  /* 0x000000ffff0c7224 */ /* 0x002fc400078e0013 */
[----:B------:R-:W-:-:S05]  /*272e0*/  IMAD.MOV.U32 R13, RZ, RZ, R18 ;  /* 0x000000ffff0d7224 */ /* 0x000fca00078e0012 */
[----:B------:R1:W-:Y:S02]  /*272f0*/  STL.64 [R1+0x4720], R12 ;  /* 0x0047200c01007387 */ /* 0x0003e40000100a00 */
[----:B-1----:R-:W-:Y:S02]  /*27300*/  IMAD.MOV.U32 R12, RZ, RZ, R17 ;  /* 0x000000ffff0c7224 */ /* 0x002fe400078e0011 */
[----:B------:R-:W-:-:S05]  /*27310*/  IMAD.MOV.U32 R13, RZ, RZ, R16 ;  /* 0x000000ffff0d7224 */ /* 0x000fca00078e0010 */
[----:B------:R1:W-:Y:S01]  /*27320*/  STL.64 [R1+0x4738], R12 ;  /* 0x0047380c01007387 */ /* 0x0003e20000100a00 */
[----:B------:R-:W3:Y:S02]  /*27330*/  LDL.LU R16, [R1+0x8b0] ;  /* 0x0008b00001107983 */ /* 0x000ee40000300800 */
[----:B------:R-:W3:Y:S02]  /*27340*/  LDL.LU R17, [R1+0x8b4] ;  /* 0x0008b40001117983 */ /* 0x000ee40000300800 */
[----:B------:R-:W3:Y:S01]  /*27350*/  LDL.LU R18, [R1+0x8b8] ;  /* 0x0008b80001127983 */ /* 0x000ee20000300800 */
[----:B------:R-:W3:Y:S01]  /*27360*/  LDL.LU R19, [R1+0x8bc] ;  /* 0x0008bc0001137983 */ /* 0x000ee20000300800 */
[----:B-1----:R-:W-:Y:S02]  /*27370*/  IMAD.MOV.U32 R12, RZ, RZ, R15 ;  /* 0x000000ffff0c7224 */ /* 0x002fe400078e000f */
[----:B------:R-:W-:-:S05]  /*27380*/  IMAD.MOV.U32 R13, RZ, RZ, R14 ;  /* 0x000000ffff0d7224 */ /* 0x000fca00078e000e */
[----:B------:R1:W-:Y:S04]  /*27390*/  STL.64 [R1+0x4750], R12 ;  /* 0x0047500c01007387 */ /* 0x0003e80000100a00 */
[----:B-1----:R-:W3:Y:S01]  /*273a0*/  LDL.LU R12, [R1+0xa40] ;  /* 0x000a4000010c7983 */ /* 0x002ee20000300800 */
[----:B------:R-:W3:Y:S02]  /*273b0*/  LDL.LU R13, [R1+0xa44] ;  /* 0x000a4400010d7983 */ /* 0x000ee40000300800 */
[----:B------:R-:W3:Y:S02]  /*273c0*/  LDL.LU R14, [R1+0xa48] ;  /* 0x000a4800010e7983 */ /* 0x000ee40000300800 */
[----:B------:R-:W3:Y:S02]  /*273d0*/  LDL.LU R15, [R1+0xa4c] ;  /* 0x000a4c00010f7983 */ /* 0x000ee40000300800 */
[----:B------:R-:W-:-:S02]  /*273e0*/  IMAD.MOV.U32 R25, RZ, RZ, R3 ;  /* 0x000000ffff197224 */ /* 0x000fc400078e0003 */
[----:B--2---:R-:W-:Y:S01]  /*273f0*/  IMAD.MOV.U32 R24, RZ, RZ, R20 ;  /* 0x000000ffff187224 */ /* 0x004fe200078e0014 */
[----:B---3--:R-:W-:Y:S01]  /*27400*/  STL.64 [R1+0x4768], R14 ;  /* 0x0047680e01007387 */ /* 0x008fe20000100a00 */
[----:B------:R-:W-:Y:S03]  /*27410*/  STL.64 [R1+0x4760], R12 ;  /* 0x0047600c01007387 */ /* 0x000fe60000100a00 */
[----:B------:R1:W-:Y:S02]  /*27420*/  STL.64 [R1+0x4770], R24 ;  /* 0x0047701801007387 */ /* 0x0003e40000100a00 */
[----:B-1----:R-:W-:Y:S02]  /*27430*/  IMAD.MOV.U32 R24, RZ, RZ, R2 ;  /* 0x000000ffff187224 */ /* 0x002fe400078e0002 */
[----:B------:R-:W-:-:S05]  /*27440*/  IMAD.MOV.U32 R25, RZ, RZ, R0 ;  /* 0x000000ffff197224 */ /* 0x000fca00078e0000 */
[----:B------:R1:W-:Y:S01]  /*27450*/  STL.64 [R1+0x4788], R24 ;  /* 0x0047881801007387 */ /* 0x0003e20000100a00 */
[----:B------:R-:W2:Y:S02]  /*27460*/  LDL.LU R12, [R1+0xa50] ;  /* 0x000a5000010c7983 */ /* 0x000ea40000300800 */
[----:B------:R-:W2:Y:S02]  /*27470*/  LDL.LU R13, [R1+0xa54] ;  /* 0x000a5400010d7983 */ /* 0x000ea40000300800 */
[----:B------:R-:W3:Y:S01]  /*27480*/  LDL.LU R14, [R1+0xa58] ;  /* 0x000a5800010e7983 */ /* 0x000ee20000300800 */
[----:B------:R-:W3:Y:S04]  /*27490*/  LDL.LU R15, [R1+0xa5c] ;  /* 0x000a5c00010f7983 */ /* 0x000ee80000300800 */
[----:B-1----:R-:W2:Y:S04]  /*274a0*/  LDL.64 R24, [R1+0xa0] ;  /* 0x0000a00001187983 */ /* 0x002ea80000100a00 */
[----:B--2---:R-:W-:Y:S01]  /*274b0*/  STL.64 [R1+0x47a0], R24 ;  /* 0x0047a01801007387 */ /* 0x004fe20000100a00 */
[----:B---3--:R-:W-:Y:S02]  /*274c0*/  STL.64 [R1+0x4780], R14 ;  /* 0x0047800e01007387 */ /* 0x008fe40000100a00 */
[----:B------:R1:W-:Y:S02]  /*274d0*/  STL.64 [R1+0x4778], R12 ;  /* 0x0047780c01007387 */ /* 0x0003e40000100a00 */
[----:B-1----:R-:W2:Y:S01]  /*274e0*/  LDL.LU R12, [R1+0xa60] ;  /* 0x000a6000010c7983 */ /* 0x002ea20000300800 */
[----:B------:R-:W2:Y:S02]  /*274f0*/  LDL.LU R13, [R1+0xa64] ;  /* 0x000a6400010d7983 */ /* 0x000ea40000300800 */
[----:B------:R-:W3:Y:S02]  /*27500*/  LDL.LU R14, [R1+0xa68] ;  /* 0x000a6800010e7983 */ /* 0x000ee40000300800 */
[----:B------:R-:W3:Y:S01]  /*27510*/  LDL.LU R15, [R1+0xa6c] ;  /* 0x000a6c00010f7983 */ /* 0x000ee20000300800 */
[----:B------:R-:W2:Y:S01]  /*27520*/  LDL.LU R24, [R1+0xa80] ;  /* 0x000a800001187983 */ /* 0x000ea20000300800 */
[----:B------:R-:W4:Y:S02]  /*27530*/  LDL.LU R25, [R1+0xa84] ;  /* 0x000a840001197983 */ /* 0x000f240000300800 */
[----:B------:R-:W4:Y:S02]  /*27540*/  LDL.LU R26, [R1+0xa88] ;  /* 0x000a8800011a7983 */ /* 0x000f240000300800 */
[----:B------:R-:W4:Y:S01]  /*27550*/  LDL.LU R27, [R1+0xa8c] ;  /* 0x000a8c00011b7983 */ /* 0x000f220000300800 */
[----:B------:R-:W4:Y:S01]  /*27560*/  LDL.LU R20, [R1+0xaa0] ;  /* 0x000aa00001147983 */ /* 0x000f220000300800 */
[----:B------:R-:W4:Y:S02]  /*27570*/  LDL.LU R21, [R1+0xaa4] ;  /* 0x000aa40001157983 */ /* 0x000f240000300800 */
[----:B------:R-:W4:Y:S02]  /*27580*/  LDL.LU R22, [R1+0xaa8] ;  /* 0x000aa80001167983 */ /* 0x000f240000300800 */
[----:B------:R-:W4:Y:S01]  /*27590*/  LDL.LU R23, [R1+0xaac] ;  /* 0x000aac0001177983 */ /* 0x000f220000300800 */
[----:B---3--:R-:W-:Y:S01]  /*275a0*/  STL.64 [R1+0x4798], R14 ;  /* 0x0047980e01007387 */ /* 0x008fe20000100a00 */
[----:B--2---:R1:W-:Y:S03]  /*275b0*/  STL.64 [R1+0x4790], R12 ;  /* 0x0047900c01007387 */ /* 0x0043e60000100a00 */
[----:B-1----:R-:W2:Y:S01]  /*275c0*/  LDL.LU R12, [R1+0xa70] ;  /* 0x000a7000010c7983 */ /* 0x002ea20000300800 */
[----:B------:R-:W2:Y:S02]  /*275d0*/  LDL.LU R13, [R1+0xa74] ;  /* 0x000a7400010d7983 */ /* 0x000ea40000300800 */
[----:B------:R-:W2:Y:S02]  /*275e0*/  LDL.LU R14, [R1+0xa78] ;  /* 0x000a7800010e7983 */ /* 0x000ea40000300800 */
[----:B------:R-:W2:Y:S01]  /*275f0*/  LDL.LU R15, [R1+0xa7c] ;  /* 0x000a7c00010f7983 */ /* 0x000ea20000300800 */
[----:B------:R-:W-:Y:S01]  /*27600*/  STL.64 [R1+0x4700], R18 ;  /* 0x0047001201007387 */ /* 0x000fe20000100a00 */
[----:B------:R1:W-:Y:S03]  /*27610*/  STL.64 [R1+0x46f8], R16 ;  /* 0x0046f81001007387 */ /* 0x0003e60000100a00 */
[----:B-1----:R-:W3:Y:S01]  /*27620*/  LDL.LU R16, [R1+0xa00] ;  /* 0x000a000001107983 */ /* 0x002ee20000300800 */
[----:B------:R-:W3:Y:S02]  /*27630*/  LDL.LU R17, [R1+0xa04] ;  /* 0x000a040001117983 */ /* 0x000ee40000300800 */
[----:B------:R-:W2:Y:S02]  /*27640*/  LDL.LU R18, [R1+0xa08] ;  /* 0x000a080001127983 */ /* 0x000ea40000300800 */
[----:B------:R-:W2:Y:S02]  /*27650*/  LDL.LU R19, [R1+0xa0c] ;  /* 0x000a0c0001137983 */ /* 0x000ea40000300800 */
[----:B--2---:R-:W-:Y:S01]  /*27660*/  STL.64 [R1+0x4718], R18 ;  /* 0x0047181201007387 */ /* 0x004fe20000100a00 */
[----:B---3--:R1:W-:Y:S03]  /*27670*/  STL.64 [R1+0x4710], R16 ;  /* 0x0047101001007387 */ /* 0x0083e60000100a00 */
[----:B-1----:R-:W2:Y:S01]  /*27680*/  LDL.LU R16, [R1+0xa10] ;  /* 0x000a100001107983 */ /* 0x002ea20000300800 */
[----:B------:R-:W2:Y:S02]  /*27690*/  LDL.LU R17, [R1+0xa14] ;  /* 0x000a140001117983 */ /* 0x000ea40000300800 */
[----:B------:R-:W3:Y:S02]  /*276a0*/  LDL.LU R18, [R1+0xa18] ;  /* 0x000a180001127983 */ /* 0x000ee40000300800 */
[----:B------:R-:W3:Y:S01]  /*276b0*/  LDL.LU R19, [R1+0xa1c] ;  /* 0x000a1c0001137983 */ /* 0x000ee20000300800 */
[----:B----4-:R-:W-:Y:S01]  /*276c0*/  HMMA.1688.F32.TF32 R8, R8, R4, R20 ;  /* 0x000000040808723c */ /* 0x010fe20000081014 */
[----:B---3--:R-:W-:Y:S01]  /*276d0*/  STL.64 [R1+0x4730], R18 ;  /* 0x0047301201007387 */ /* 0x008fe20000100a00 */
[----:B--2---:R1:W-:Y:S03]  /*276e0*/  STL.64 [R1+0x4728], R16 ;  /* 0x0047281001007387 */ /* 0x0043e60000100a00 */
        /* <DEDUP_REMOVED lines=9> */
[----:B------:R-:W2:Y:S01]  /*27780*/  LDL.LU R19, [R1+0xa3c] ;  /* 0x000a3c0001137983 */ /* 0x000ea20000300800 */
[----:B------:R-:W3:Y:S01]  /*27790*/  LDL.LU.64 R20, [R1+0x47b8] ;  /* 0x0047b80001147983 */ /* 0x000ee20000300a00 */
[----:B------:R-:W-:Y:S02]  /*277a0*/  STL.64 [R1], R8 ;  /* 0x0000000801007387 */ /* 0x000fe40000100a00 */
[----:B------:R1:W-:Y:S02]  /*277b0*/  STL.64 [R1+0x8], R10 ;  /* 0x0000080a01007387 */ /* 0x0003e40000100a00 */
[----:B-1----:R-:W3:Y:S01]  /*277c0*/  LDL.LU.64 R10, [R1+0x47b0] ;  /* 0x0047b000010a7983 */ /* 0x002ee20000300a00 */
[----:B------:R-:W3:Y:S02]  /*277d0*/  LDL.LU.64 R8, [R1+0x47a8] ;  /* 0x0047a80001087983 */ /* 0x000ee40000300a00 */
[C---:B---3--:R-:W-:Y:S11]  /*277e0*/  HMMA.1688.F32.TF32 R24, R8.reuse, R20, R24 ;  /* 0x000000140818723c */ /* 0x048ff60000081018 */
[----:B------:R-:W-:Y:S11]  /*277f0*/  @!UPT UIADD3 URZ, URZ, URZ, URZ ;  /* 0x0000003f3f3ff290 */ /* 0x000ff6000fffe03f */
[----:B------:R-:W-:Y:S01]  /*27800*/  @!UPT UIADD3 URZ, URZ, URZ, URZ ;  /* 0x0000003f3f3ff290 */ /* 0x000fe2000fffe03f */
[----:B------:R1:W-:Y:S01]  /*27810*/  STL.64 [R1+0x5d0], R24 ;  /* 0x0005d01801007387 */ /* 0x0003e20000100a00 */
[----:B------:R-:W-:Y:S03]  /*27820*/  STL.64 [R1+0x5d8], R26 ;  /* 0x0005d81a01007387 */ /* 0x000fe60000100a00 */
[----:B-1----:R-:W3:Y:S02]  /*27830*/  LDL.LU.64 R24, [R1+0x47a0] ;  /* 0x0047a00001187983 */ /* 0x002ee40000300a00 */
[C---:B---3--:R-:W-:Y:S01]  /*27840*/  HMMA.1688.F32.TF32 R12, R8.reuse, R24, R12 ;  /* 0x00000018080c723c */ /* 0x048fe2000008100c */
[----:B------:R-:W-:Y:S02]  /*27850*/  IMAD.MOV.U32 R28, RZ, RZ, R24 ;  /* 0x000000ffff1c7224 */ /* 0x000fe400078e0018 */
[----:B------:R-:W-:Y:S11]  /*27860*/  IMAD.MOV.U32 R29, RZ, RZ, R25 ;  /* 0x000000ffff1d7224 */ /* 0x000ff600078e0019 */
[----:B------:R-:W-:Y:S09]  /*27870*/  @!UPT UIADD3 URZ, URZ, URZ, URZ ;  /* 0x0000003f3f3ff290 */ /* 0x000ff2000fffe03f */
[----:B------:R-:W-:Y:S01]  /*27880*/  STL.64 [R1+0x600], R12 ;  /* 0x0006000c01007387 */ /* 0x000fe20000100a00 */
[----:B------:R1:W-:Y:S03]  /*27890*/  STL.64 [R1+0x608], R14 ;  /* 0x0006080e01007387 */ /* 0x0003e60000100a00 */
[----:B-1----:R-:W3:Y:S01]  /*278a0*/  LDL.LU.64 R14, [R1+0x4798] ;  /* 0x00479800010e7983 */ /* 0x002ee20000300a00 */
[----:B------:R-:W3:Y:S02]  /*278b0*/  LDL.LU.64 R12, [R1+0x4790] ;  /* 0x00479000010c7983 */ /* 0x000ee40000300a00 */
[----:B------:R-:W3:Y:S02]  /*278c0*/  LDL.LU.64 R24, [R1+0x4788] ;  /* 0x0047880001187983 */ /* 0x000ee40000300a00 */
[C---:B---3--:R-:W-:Y:S01]  /*278d0*/  HMMA.1688.F32.TF32 R24, R8.reuse, R24, R12 ;  /* 0x000000180818723c */ /* 0x048fe2000008100c */
[----:B------:R-:W3:Y:S01]  /*278e0*/  LDL.LU.64 R14, [R1+0x4780] ;  /* 0x00478000010e7983 */ /* 0x000ee20000300a00 */
[----:B------:R-:W3:Y:S11]  /*278f0*/  LDL.LU.64 R12, [R1+0x4778] ;  /* 0x00477800010c7983 */ /* 0x000ef60000300a00 */
[----:B------:R-:W-:Y:S10]  /*27900*/  @!UPT UIADD3 URZ, URZ, URZ, URZ ;  /* 0x0000003f3f3ff290 */ /* 0x000ff4000fffe03f */
[----:B------:R1:W-:Y:S01]  /*27910*/  STL.64 [R1+0x610], R24 ;  /* 0x0006101801007387 */ /* 0x0003e20000100a00 */
[----:B------:R3:W-:Y:S03]  /*27920*/  STL.64 [R1+0x618], R26 ;  /* 0x0006181a01007387 */ /* 0x0007e60000100a00 */
[----:B-1----:R-:W3:Y:S02]  /*27930*/  LDL.LU.64 R24, [R1+0x4770] ;  /* 0x0047700001187983 */ /* 0x002ee40000300a00 */
[C---:B---3--:R-:W-:Y:S02]  /*27940*/  HMMA.1688.F32.TF32 R24, R8.reuse, R24, R12 ;  /* 0x000000180818723c */ /* 0x048fe4000008100c */
[----:B------:R-:W3:Y:S01]  /*27950*/  LDL.LU.64 R14, [R1+0x4768] ;  /* 0x00476800010e7983 */ /* 0x000ee20000300a00 */
[----:B------:R-:W3:Y:S11]  /*27960*/  LDL.LU.64 R12, [R1+0x4760] ;  /* 0x00476000010c7983 */ /* 0x000ef60000300a00 */
[----:B------:R-:W-:Y:S09]  /*27970*/  @!UPT UIADD3 URZ, URZ, URZ, URZ ;  /* 0x0000003f3f3ff290 */ /* 0x000ff2000fffe03f */
[----:B------:R1:W-:Y:S01]  /*27980*/  STL.64 [R1+0x640], R24 ;  /* 0x0006401801007387 */ /* 0x0003e20000100a00 */
[----:B------:R-:W-:Y:S03]  /*27990*/  STL.64 [R1+0x648], R26 ;  /* 0x0006481a01007387 */ /* 0x000fe60000100a00 */
[----:B-1----:R-:W3:Y:S02]  /*279a0*/  LDL.LU.64 R24, [R1+0x4758] ;  /* 0x0047580001187983 */ /* 0x002ee40000300a00 */
[C---:B---3--:R-:W-:Y:S11]  /*279b0*/  HMMA.1688.F32.TF32 R12, R8.reuse, R24, R12 ;  /* 0x00000018080c723c */ /* 0x048ff6000008100c */
        /* <DEDUP_REMOVED lines=31> */
[----:B--2---:R-:W-:Y:S01]  /*27bb0*/  HMMA.1688.F32.TF32 R16, R8, R12, R16 ;  /* 0x0000000c0810723c */ /* 0x004fe20000081010 */
[----:B------:R-:W-:Y:S02]  /*27bc0*/  IMAD.MOV.U32 R0, RZ, RZ, R12 ;  /* 0x000000ffff007224 */ /* 0x000fe400078e000c */
[----:B------:R-:W-:-:S05]  /*27bd0*/  IMAD.MOV.U32 R2, RZ, RZ, R13 ;  /* 0x000000ffff027224 */ /* 0x000fca00078e000d */
[----:B---3--:R-:W-:Y:S11]  /*27be0*/  HMMA.1688.F32.TF32 R8, R8, R4, R24 ;  /* 0x000000040808723c */ /* 0x008ff60000081018 */
[----:B------:R-:W-:Y:S04]  /*27bf0*/  @!UPT UIADD3 URZ, URZ, URZ, URZ ;  /* 0x0000003f3f3ff290 */ /* 0x000fe8000fffe03f */
[----:B------:R-:W-:Y:S01]  /*27c00*/  STL.64 [R1+0x750], R16 ;  /* 0x0007501001007387 */ /* 0x000fe20000100a00 */
[----:B------:R1:W-:Y:S03]  /*27c10*/  STL.64 [R1+0x758], R18 ;  /* 0x0007581201007387 */ /* 0x0003e60000100a00 */
[----:B-1----:R-:W2:Y:S01]  /*27c20*/  LDL.LU.64 R18, [R1+0x4700] ;  /* 0x0047000001127983 */ /* 0x002ea20000300a00 */
[----:B------:R-:W2:Y:S02]  /*27c30*/  LDL.LU.64 R16, [R1+0x46f8] ;  /* 0x0046f80001107983 */ /* 0x000ea40000300a00 */
[----:B------:R-:W2:Y:S02]  /*27c40*/  LDL.LU.64 R14, [R1+0x46f0] ;  /* 0x0046f000010e7983 */ /* 0x000ea40000300a00 */
[----:B------:R-:W2:Y:S01]  /*27c50*/  LDL.LU.64 R12, [R1+0x46e8] ;  /* 0x0046e800010c7983 */ /* 0x000ea20000300a00 */
[----:B------:R-:W3:Y:S04]  /*27c60*/  LDL.64 R24, [R1+0x80] ;  /* 0x0000800001187983 */ /* 0x000ee80000100a00 */
[----:B---3--:R1:W-:Y:S01]  /*27c70*/  STL.64 [R1+0x46c8], R24 ;  /* 0x0046c81801007387 */ /* 0x0083e20000100a00 */
[----:B------:R-:W-:Y:S02]  /*27c80*/  STL.64 [R1+0x740], R8 ;  /* 0x0007400801007387 */ /* 0x000fe40000100a00 */
[----:B------:R2:W-:Y:S01]  /*27c90*/  STL.64 [R1+0x748], R10 ;  /* 0x0007480a01007387 */ /* 0x0005e20000100a00 */
[----:B-1----:R-:W3:Y:S01]  /*27ca0*/  LDL.64 R24, [R1+0x90] ;  /* 0x0000900001187983 */ /* 0x002ee20000100a00 */
[----:B--2---:R-:W-:Y:S07]  /*27cb0*/  HMMA.1688.F32.TF32 R8, R12, R20, R16 ;  /* 0x000000140c08723c */ /* 0x004fee0000081010 */
[----:B------:R-:W-:-:S02]  /*27cc0*/  IMAD.MOV.U32 R16, RZ, RZ, R20 ;  /* 0x000000ffff107224 */ /* 0x000fc400078e0014 */
[----:B------:R-:W-:Y:S01]  /*27cd0*/  IMAD.MOV.U32 R3, RZ, RZ, R21 ;  /* 0x000000ffff037224 */ /* 0x000fe200078e0015 */
[----:B---3--:R1:W-:Y:S04]  /*27ce0*/  STL.64 [R1+0x46d0], R24 ;  /* 0x0046d01801007387 */ /* 0x0083e80000100a00 */
        /* <DEDUP_REMOVED lines=8> */
[----:B------:R-:W3:Y:S02]  /*27d70*/  LDL.LU R6, [R1+0x878] ;  /* 0x0008780001067983 */ /* 0x000ee40000300800 */
[----:B------:R-:W3:Y:S01]  /*27d80*/  LDL.LU R7, [R1+0x87c] ;  /* 0x00087c0001077983 */ /* 0x000ee20000300800 */
[----:B------:R-:W-:Y:S01]  /*27d90*/  STL.64 [R1+0x8e0], R8 ;  /* 0x0008e00801007387 */ /* 0x000fe20000100a00 */
[----:B------:R-:W-:Y:S02]  /*27da0*/  STL.64 [R1+0x8e8], R10 ;  /* 0x0008e80a01007387 */ /* 0x000fe40000100a00 */
[----:B------:R1:W-:Y:S02]  /*27db0*/  STL [R1+0x46c0], R16 ;  /* 0x0046c01001007387 */ /* 0x0003e40000100800 */
[----:B-1----:R-:W4:Y:S01]  /*27dc0*/  LDL.LU R16, [R1+0x860] ;  /* 0x0008600001107983 */ /* 0x002f220000300800 */
[----:B------:R-:W4:Y:S02]  /*27dd0*/  LDL.LU R17, [R1+0x864] ;  /* 0x0008640001117983 */ /* 0x000f240000300800 */
[----:B------:R-:W4:Y:S02]  /*27de0*/  LDL.LU R18, [R1+0x868] ;  /* 0x0008680001127983 */ /* 0x000f240000300800 */
[----:B------:R-:W4:Y:S01]  /*27df0*/  LDL.LU R19, [R1+0x86c] ;  /* 0x00086c0001137983 */ /* 0x000f220000300800 */
[----:B------:R-:W2:Y:S01]  /*27e00*/  LDL.LU R8, [R1+0x840] ;  /* 0x0008400001087983 */ /* 0x000ea20000300800 */
[----:B------:R-:W2:Y:S02]  /*27e10*/  LDL.LU R9, [R1+0x844] ;  /* 0x0008440001097983 */ /* 0x000ea40000300800 */
[----:B------:R-:W2:Y:S02]  /*27e20*/  LDL.LU R10, [R1+0x848] ;  /* 0x00084800010a7983 */ /* 0x000ea40000300800 */
[----:B------:R-:W2:Y:S01]  /*27e30*/  LDL.LU R11, [R1+0x84c] ;  /* 0x00084c00010b7983 */ /* 0x000ea20000300800 */
[----:B------:R-:W2:Y:S01]  /*27e40*/  LDL.LU R20, [R1+0x510] ;  /* 0x0005100001147983 */ /* 0x000ea20000300800 */
[----:B------:R-:W2:Y:S02]  /*27e50*/  LDL.LU R21, [R1+0x514] ;  /* 0x0005140001157983 */ /* 0x000ea40000300800 */
[----:B------:R-:W2:Y:S02]  /*27e60*/  LDL.LU R22, [R1+0x518] ;  /* 0x0005180001167983 */ /* 0x000ea40000300800 */
[----:B------:R-:W2:Y:S02]  /*27e70*/  LDL.LU R23, [R1+0x51c] ;  /* 0x00051c0001177983 */ /* 0x000ea40000300800 */
[----:B--2---:R-:W-:Y:S01]  /*27e80*/  STL.64 [R1+0x45b0], R22 ;  /* 0x0045b01601007387 */ /* 0x004fe20000100a00 */
[----:B------:R1:W-:Y:S02]  /*27e90*/  STL.64 [R1+0x45a8], R20 ;  /* 0x0045a81401007387 */ /* 0x0003e40000100a00 */
[----:B-1----:R-:W-:-:S02]  /*27ea0*/  IMAD.MOV.U32 R20, RZ, RZ, R0 ;  /* 0x000000ffff147224 */ /* 0x002fc400078e0000 */
[----:B------:R-:W-:Y:S01]  /*27eb0*/  IMAD.MOV.U32 R21, RZ, RZ, R2 ;  /* 0x000000ffff157224 */ /* 0x000fe200078e0002 */
[----:B------:R-:W2:Y:S01]  /*27ec0*/  LDL.LU R0, [R1+0x46e0] ;  /* 0x0046e00001007983 */ /* 0x000ea20000300800 */
[----:B------:R-:W2:Y:S03]  /*27ed0*/  LDL.LU R2, [R1+0x46dc] ;  /* 0x0046dc0001027983 */ /* 0x000ea60000300800 */
[----:B------:R1:W-:Y:S04]  /*27ee0*/  STL.64 [R1+0x4690], R20 ;  /* 0x0046901401007387 */ /* 0x0003e80000100a00 */
[----:B-1----:R-:W2:Y:S04]  /*27ef0*/  LDL.64 R20, [R1+0x50] ;  /* 0x0000500001147983 */ /* 0x002ea80000100a00 */
[----:B--2---:R1:W-:Y:S02]  /*27f00*/  STL.64 [R1+0x46a8], R20 ;  /* 0x0046a81401007387 */ /* 0x0043e40000100a00 */
[----:B-1----:R-:W-:-:S02]  /*27f10*/  IMAD.MOV.U32 R20, RZ, RZ, R28 ;  /* 0x000000ffff147224 */ /* 0x002fc400078e001c */
[----:B------:R-:W-:Y:S01]  /*27f20*/  IMAD.MOV.U32 R21, RZ, RZ, R29 ;  /* 0x000000ffff157224 */ /* 0x000fe200078e001d */
[----:B------:R-:W2:Y:S06]  /*27f30*/  LDL.LU R28, [R1+0x46d8] ;  /* 0x0046d800011c7983 */ /* 0x000eac0000300800 */
[C---:B------:R-:W-:Y:S01]  /*27f40*/  HMMA.1688.F32.TF32 R20, R12.reuse, R20, R24 ;  /* 0x000000140c14723c */ /* 0x040fe20000081018 */
[----:B------:R-:W3:Y:S11]  /*27f50*/  LDL.LU.64 R24, [R1+0x46d0] ;  /* 0x0046d00001187983 */ /* 0x000ef60000300a00 */
[----:B------:R-:W-:Y:S11]  /*27f60*/  @!UPT UIADD3 URZ, URZ, URZ, URZ ;  /* 0x0000003f3f3ff290 */ /* 0x000ff6000fffe03f */
[----:B------:R1:W-:Y:S01]  /*27f70*/  STL.64 [R1+0x8d0], R20 ;  /* 0x0008d01401007387 */ /* 0x0003e20000100a00 */
[----:B------:R-:W-:Y:S03]  /*27f80*/  STL.64 [R1+0x8d8], R22 ;  /* 0x0008d81601007387 */ /* 0x000fe60000100a00 */
[----:B-1----:R-:W2:Y:S01]  /*27f90*/  LDL.64 R20, [R1+0x60] ;  /* 0x0000600001147983 */ /* 0x002ea20000100a00 */
[C---:B---3--:R-:W-:Y:S11]  /*27fa0*/  HMMA.1688.F32.TF32 R4, R12.reuse, R24, R4 ;  /* 0x000000180c04723c */ /* 0x048ff60000081004 */
[----:B------:R-:W-:Y:S11]  /*27fb0*/  @!UPT UIADD3 URZ, URZ, URZ, URZ ;  /* 0x0000003f3f3ff290 */ /* 0x000ff6000fffe03f */
[----:B------:R-:W-:Y:S01]  /*27fc0*/  @!UPT UIADD3 URZ, URZ, URZ, URZ ;  /* 0x0000003f3f3ff290 */ /* 0x000fe2000fffe03f */
[----:B------:R1:W-:Y:S01]  /*27fd0*/  STL.64 [R1+0x8c0], R4 ;  /* 0x0008c00401007387 */ /* 0x0003e20000100a00 */
[----:B------:R-:W-:Y:S02]  /*27fe0*/  STL.64 [R1+0x8c8], R6 ;  /* 0x0008c80601007387 */ /* 0x000fe40000100a00 */
[----:B-1----:R-:W-:Y:S02]  /*27ff0*/  IMAD.MOV.U32 R5, RZ, RZ, R24 ;  /* 0x000000ffff057224 */ /* 0x002fe400078e0018 */
[----:B------:R-:W-:Y:S02]  /*28000*/  IMAD.MOV.U32 R4, RZ, RZ, R25 ;  /* 0x000000ffff047224 */ /* 0x000fe400078e0019 */
[----:B------:R-:W4:Y:S03]  /*28010*/  LDL.LU.64 R24, [R1+0x46c8] ;  /* 0x0046c80001187983 */ /* 0x000f260000300a00 */
[----:B------:R1:W-:Y:S02]  /*28020*/  STL.64 [R1+0x46b0], R4 ;  /* 0x0046b00401007387 */ /* 0x0003e40000100a00 */
[----:B-1----:R-:W2:Y:S01]  /*28030*/  LDL.LU R4, [R1+0x830] ;  /* 0x0008300001047983 */ /* 0x002ea20000300800 */
[----:B------:R-:W2:Y:S02]  /*28040*/  LDL.LU R5, [R1+0x834] ;  /* 0x0008340001057983 */ /* 0x000ea40000300800 */
[----:B------:R-:W2:Y:S02]  /*28050*/  LDL.LU R6, [R1+0x838] ;  /* 0x0008380001067983 */ /* 0x000ea40000300800 */
[----:B------:R-:W2:Y:S01]  /*28060*/  LDL.LU R7, [R1+0x83c] ;  /* 0x00083c0001077983 */ /* 0x000ea20000300800 */
[C---:B----4-:R-:W-:Y:S11]  /*28070*/  HMMA.1688.F32.TF32 R16, R12.reuse, R24, R16 ;  /* 0x000000180c10723c */ /* 0x050ff60000081010 */
[----:B------:R-:W-:Y:S11]  /*28080*/  @!UPT UIADD3 URZ, URZ, URZ, URZ ;  /* 0x0000003f3f3ff290 */ /* 0x000ff6000fffe03f */
[----:B------:R-:W-:Y:S01]  /*28090*/  @!UPT UIADD3 URZ, URZ, URZ, URZ ;  /* 0x0000003f3f3ff290 */ /* 0x000fe2000fffe03f */
[----:B------:R1:W-:Y:S01]  /*280a0*/  STL.64 [R1+0x8b0], R16 ;  /* 0x0008b01001007387 */ /* 0x0003e20000100a00 */
[----:B------:R3:W-:Y:S03]  /*280b0*/  STL.64 [R1+0x8b8], R18 ;  /* 0x0008b81201007387 */ /* 0x0007e60000100a00 */
[----:B-1----:R-:W4:Y:S01]  /*280c0*/  LDL.LU R16, [R1+0x46c0] ;  /* 0x0046c00001107983 */ /* 0x002f220000300800 */
[----:B---3--:R-:W-:Y:S02]  /*280d0*/  IMAD.MOV.U32 R18, RZ, RZ, R24 ;  /* 0x000000ffff127224 */ /* 0x008fe400078e0018 */
[----:B------:R-:W-:Y:S02]  /*280e0*/  IMAD.MOV.U32 R17, RZ, RZ, R25 ;  /* 0x000000ffff117224 */ /* 0x000fe400078e0019 */
[----:B------:R-:W3:Y:S01]  /*280f0*/  LDL.LU.64 R24, [R1+0x46b8] ;  /* 0x0046b80001187983 */ /* 0x000ee20000300a00 */
[----:B------:R-:W-:Y:S01]  /*28100*/  STL [R1+0x46a0], R18 ;  /* 0x0046a01201007387 */ /* 0x000fe20000100800 */
[C---:B---3--:R-:W-:Y:S02]  /*28110*/  HMMA.1688.F32.TF32 R8, R12.reuse, R24, R8 ;  /* 0x000000180c08723c */ /* 0x048fe40000081008 */
[----:B----4-:R1:W-:Y:S04]  /*28120*/  STL.64 [R1+0x4698], R16 ;  /* 0x0046981001007387 */ /* 0x0103e80000100a00 */
[----:B-1----:R-:W3:Y:S01]  /*28130*/  LDL.LU R16, [R1+0x810] ;  /* 0x0008100001107983 */ /* 0x002ee20000300800 */
[----:B------:R-:W3:Y:S02]  /*28140*/  LDL.LU R17, [R1+0x814] ;  /* 0x0008140001117983 */ /* 0x000ee40000300800 */
[----:B------:R-:W3:Y:S02]  /*28150*/  LDL.LU R18, [R1+0x818] ;  /* 0x0008180001127983 */ /* 0x000ee40000300800 */
[----:B------:R-:W3:Y:S01]  /*28160*/  LDL.LU R19, [R1+0x81c] ;  /* 0x00081c0001137983 */ /* 0x000ee20000300800 */
[----:B------:R1:W-:Y:S04]  /*28170*/  STL.64 [R1+0x4618], R24 ;  /* 0x0046181801007387 */ /* 0x0003e80000100a00 */
[----:B-1----:R-:W4:Y:S07]  /*28180*/  LDL.LU R24, [R1+0x5e0] ;  /* 0x0005e00001187983 */ /* 0x002f2e0000300800 */
[----:B------:R1:W-:Y:S02]  /*28190*/  STL.64 [R1+0x8a0], R8 ;  /* 0x0008a00801007387 */ /* 0x0003e40000100a00 */
[----:B------:R2:W-:Y:S02]  /*281a0*/  STL.64 [R1+0x8a8], R10 ;  /* 0x0008a80a01007387 */ /* 0x0005e40000100a00 */
[----:B------:R-:W4:Y:S01]  /*281b0*/  LDL.LU R25, [R1+0x5e4] ;  /* 0x0005e40001197983 */ /* 0x000f220000300800 */
[----:B------:R-:W4:Y:S01]  /*281c0*/  LDL.LU R26, [R1+0x5e8] ;  /* 0x0005e800011a7983 */ /* 0x000f220000300800 */
[----:B------:R-:W4:Y:S03]  /*281d0*/  LDL.LU R27, [R1+0x5ec] ;  /* 0x0005ec00011b7983 */ /* 0x000f260000300800 */
[----:B-1----:R-:W3:Y:S01]  /*281e0*/  LDL.LU R8, [R1+0x500] ;  /* 0x0005000001087983 */ /* 0x002ee20000300800 */
[----:B------:R-:W3:Y:S02]  /*281f0*/  LDL.LU R9, [R1+0x504] ;  /* 0x0005040001097983 */ /* 0x000ee40000300800 */
[----:B--2---:R-:W2:Y:S02]  /*28200*/  LDL.LU R10, [R1+0x508] ;  /* 0x00050800010a7983 */ /* 0x004ea40000300800 */
[----:B------:R-:W2:Y:S01]  /*28210*/  LDL.LU R11, [R1+0x50c] ;  /* 0x00050c00010b7983 */ /* 0x000ea20000300800 */
[----:B------:R-:W-:Y:S01]  /*28220*/  HMMA.1688.F32.TF32 R4, R12, R20, R4 ;  /* 0x000000140c04723c */ /* 0x000fe20000081004 */
[----:B--2---:R-:W-:Y:S01]  /*28230*/  STL.64 [R1+0x45c0], R10 ;  /* 0x0045c00a01007387 */ /* 0x004fe20000100a00 */
[----:B---3--:R1:W-:Y:S03]  /*28240*/  STL.64 [R1+0x45b8], R8 ;  /* 0x0045b80801007387 */ /* 0x0083e60000100a00 */
[----:B-1----:R-:W2:Y:S01]  /*28250*/  LDL.LU R8, [R1+0x520] ;  /* 0x0005200001087983 */ /* 0x002ea20000300800 */
[----:B------:R-:W2:Y:S02]  /*28260*/  LDL.LU R9, [R1+0x524] ;  /* 0x0005240001097983 */ /* 0x000ea40000300800 */
[----:B------:R-:W3:Y:S02]  /*28270*/  LDL.LU R10, [R1+0x528] ;  /* 0x00052800010a7983 */ /* 0x000ee40000300800 */
[----:B------:R-:W3:Y:S02]  /*28280*/  LDL.LU R11, [R1+0x52c] ;  /* 0x00052c00010b7983 */ /* 0x000ee40000300800 */
[----:B---3--:R-:W-:Y:S01]  /*28290*/  STL.64 [R1+0x45d0], R10 ;  /* 0x0045d00a01007387 */ /* 0x008fe20000100a00 */
[----:B--2---:R1:W-:Y:S03]  /*282a0*/  STL.64 [R1+0x45c8], R8 ;  /* 0x0045c80801007387 */ /* 0x0043e60000100a00 */
[----:B-1----:R-:W4:Y:S07]  /*282b0*/  LDL.LU.64 R8, [R1+0x40] ;  /* 0x0000400001087983 */ /* 0x002f2e0000300a00 */
[----:B------:R1:W-:Y:S02]  /*282c0*/  STL.64 [R1+0x890], R4 ;  /* 0x0008900401007387 */ /* 0x0003e40000100a00 */
[----:B------:R2:W-:Y:S01]  /*282d0*/  STL.64 [R1+0x898], R6 ;  /* 0x0008980601007387 */ /* 0x0005e20000100a00 */
[----:B-1----:R-:W3:Y:S01]  /*282e0*/  LDL.LU.64 R4, [R1+0x46b0] ;  /* 0x0046b00001047983 */ /* 0x002ee20000300a00 */
[----:B--2---:R-:W-:-:S02]  /*282f0*/  IMAD.MOV.U32 R7, RZ, RZ, R20 ;  /* 0x000000ffff077224 */ /* 0x004fc400078e0014 */
[----:B------:R-:W-:Y:S02]  /*28300*/  IMAD.MOV.U32 R6, RZ, RZ, R21 ;  /* 0x000000ffff067224 */ /* 0x000fe400078e0015 */
[----:B------:R-:W2:Y:S02]  /*28310*/  LDL.LU.64 R20, [R1+0x46a8] ;  /* 0x0046a80001147983 */ /* 0x000ea40000300a00 */
[C---:B--2---:R-:W-:Y:S11]  /*28320*/  HMMA.1688.F32.TF32 R16, R12.reuse, R20, R16 ;  /* 0x000000140c10723c */ /* 0x044ff60000081010 */
[----:B------:R-:W-:Y:S11]  /*28330*/  @!UPT UIADD3 URZ, URZ, URZ, URZ ;  /* 0x0000003f3f3ff290 */ /* 0x000ff6000fffe03f */
[----:B------:R-:W-:Y:S01]  /*28340*/  @!UPT UIADD3 URZ, URZ, URZ, URZ ;  /* 0x0000003f3f3ff290 */ /* 0x000fe2000fffe03f */
[----:B------:R-:W-:Y:S01]  /*28350*/  STL.64 [R1+0x7c0], R16 ;  /* 0x0007c01001007387 */ /* 0x000fe20000100a00 */
[----:B------:R1:W-:Y:S03]  /*28360*/  STL.64 [R1+0x7c8], R18 ;  /* 0x0007c81201007387 */ /* 0x0003e60000100a00 */
[----:B-1----:R-:W2:Y:S01]  /*28370*/  LDL.LU R18, [R1+0x46a0] ;  /* 0x0046a00001127983 */ /* 0x002ea20000300800 */
[----:B------:R-:W3:Y:S01]  /*28380*/  LDL.LU.64 R16, [R1+0x4698] ;  /* 0x0046980001107983 */ /* 0x000ee20000300a00 */
[----:B----4-:R-:W-:Y:S01]  /*28390*/  HMMA.1688.F32.TF32 R24, R12, R8, R24 ;  /* 0x000000080c18723c */ /* 0x010fe20000081018 */
[----:B------:R-:W-:Y:S02]  /*283a0*/  IMAD.MOV.U32 R11, RZ, RZ, R20 ;  /* 0x000000ffff0b7224 */ /* 0x000fe400078e0014 */
[----:B------:R-:W-:Y:S02]  /*283b0*/  IMAD.MOV.U32 R10, RZ, RZ, R21 ;  /* 0x000000ffff0a7224 */ /* 0x000fe400078e0015 */
[----:B------:R-:W4:Y:S01]  /*283c0*/  LDL.LU.64 R20, [R1+0x4690] ;  /* 0x0046900001147983 */ /* 0x000f220000300a00 */
[----:B------:R1:W-:Y:S02]  /*283d0*/  STL.64 [R1+0x45e0], R8 ;  /* 0x0045e00801007387 */ /* 0x0003e40000100a00 */
[----:B-1----:R-:W-:-:S02]  /*283e0*/  IMAD.MOV.U32 R8, RZ, RZ, R11 ;  /* 0x000000ffff087224 */ /* 0x002fc400078e000b */
[----:B------:R-:W-:Y:S11]  /*283f0*/  IMAD.MOV.U32 R9, RZ, RZ, R10 ;  /* 0x000000ffff097224 */ /* 0x000ff600078e000a */
[----:B------:R-:W-:Y:S02]  /*28400*/  @!UPT UIADD3 URZ, URZ, URZ, URZ ;  /* 0x0000003f3f3ff290 */ /* 0x000fe4000fffe03f */
[----:B------:R2:W-:Y:S01]  /*28410*/  STL.64 [R1+0x870], R24 ;  /* 0x0008701801007387 */ /* 0x0005e20000100a00 */
[----:B------:R-:W-:Y:S02]  /*28420*/  STL.64 [R1+0x878], R26 ;  /* 0x0008781a01007387 */ /* 0x000fe40000100a00 */
[----:B--2---:R-:W-:Y:S02]  /*28430*/  IMAD.MOV.U32 R24, RZ, RZ, R18 ;  /* 0x000000ffff187224 */ /* 0x004fe400078e0012 */
[----:B---3--:R-:W-:-:S05]  /*28440*/  IMAD.MOV.U32 R25, RZ, RZ, R17 ;  /* 0x000000ffff197224 */ /* 0x008fca00078e0011 */
[----:B------:R1:W-:Y:S01]  /*28450*/  STL.64 [R1+0x4630], R24 ;  /* 0x0046301801007387 */ /* 0x0003e20000100a00 */
[----:B------:R2:W-:Y:S02]  /*28460*/  STL.64 [R1+0x45f8], R8 ;  /* 0x0045f80801007387 */ /* 0x0005e40000100a00 */
[----:B-1----:R-:W-:Y:S02]  /*28470*/  IMAD.MOV.U32 R24, RZ, RZ, R5 ;  /* 0x000000ffff187224 */ /* 0x002fe400078e0005 */
[----:B------:R-:W-:Y:S02]  /*28480*/  IMAD.MOV.U32 R25, RZ, RZ, R4 ;  /* 0x000000ffff197224 */ /* 0x000fe400078e0004 */
[----:B--2---:R-:W-:Y:S02]  /*28490*/  IMAD.MOV.U32 R8, RZ, RZ, R7 ;  /* 0x000000ffff087224 */ /* 0x004fe400078e0007 */
[----:B------:R-:W-:Y:S01]  /*284a0*/  IMAD.MOV.U32 R9, RZ, RZ, R6 ;  /* 0x000000ffff097224 */ /* 0x000fe200078e0006 */
[----:B------:R-:W-:Y:S04]  /*284b0*/  STL.64 [R1+0x4648], R24 ;  /* 0x0046481801007387 */ /* 0x000fe80000100a00 */
[----:B------:R1:W-:Y:S02]  /*284c0*/  STL.64 [R1+0x4610], R8 ;  /* 0x0046100801007387 */ /* 0x0003e40000100a00 */
[----:B-1----:R-:W2:Y:S01]  /*284d0*/  LDL.LU R8, [R1+0x560] ;  /* 0x0005600001087983 */ /* 0x002ea20000300800 */
[----:B------:R-:W2:Y:S02]  /*284e0*/  LDL.LU R9, [R1+0x564] ;  /* 0x0005640001097983 */ /* 0x000ea40000300800 */
[----:B------:R-:W3:Y:S02]  /*284f0*/  LDL.LU R10, [R1+0x568] ;  /* 0x00056800010a7983 */ /* 0x000ee40000300800 */
[----:B------:R-:W3:Y:S01]  /*28500*/  LDL.LU R11, [R1+0x56c] ;  /* 0x00056c00010b7983 */ /* 0x000ee20000300800 */
[----:B------:R-:W4:Y:S01]  /*28510*/  LDL.LU R4, [R1+0x5c0] ;  /* 0x0005c00001047983 */ /* 0x000f220000300800 */
[----:B------:R-:W4:Y:S02]  /*28520*/  LDL.LU R5, [R1+0x5c4] ;  /* 0x0005c40001057983 */ /* 0x000f240000300800 */
[----:B------:R-:W4:Y:S02]  /*28530*/  LDL.LU R6, [R1+0x5c8] ;  /* 0x0005c80001067983 */ /* 0x000f240000300800 */
[----:B------:R-:W4:Y:S01]  /*28540*/  LDL.LU R7, [R1+0x5cc] ;  /* 0x0005cc0001077983 */ /* 0x000f220000300800 */
[----:B------:R-:W2:Y:S01]  /*28550*/  LDL.LU R24, [R1+0x590] ;  /* 0x0005900001187983 */ /* 0x000ea20000300800 */
[----:B------:R-:W2:Y:S02]  /*28560*/  LDL.LU R25, [R1+0x594] ;  /* 0x0005940001197983 */ /* 0x000ea40000300800 */
[----:B------:R-:W2:Y:S02]  /*28570*/  LDL.LU R26, [R1+0x598] ;  /* 0x00059800011a7983 */ /* 0x000ea40000300800 */
[----:B------:R-:W2:Y:S02]  /*28580*/  LDL.LU R27, [R1+0x59c] ;  /* 0x00059c00011b7983 */ /* 0x000ea40000300800 */
[----:B--2---:R-:W-:Y:S01]  /*28590*/  STL.64 [R1+0x4658], R26 ;  /* 0x0046581a01007387 */ /* 0x004fe20000100a00 */
[----:B------:R-:W-:Y:S02]  /*285a0*/  STL.64 [R1+0x4650], R24 ;  /* 0x0046501801007387 */ /* 0x000fe40000100a00 */
[----:B---3--:R-:W-:Y:S02]  /*285b0*/  STL.64 [R1+0x4628], R10 ;  /* 0x0046280a01007387 */ /* 0x008fe40000100a00 */
[----:B------:R1:W-:Y:S02]  /*285c0*/  STL.64 [R1+0x4620], R8 ;  /* 0x0046200801007387 */ /* 0x0003e40000100a00 */
[----:B-1----:R-:W2:Y:S01]  /*285d0*/  LDL.LU R8, [R1+0x570] ;  /* 0x0005700001087983 */ /* 0x002ea20000300800 */
[----:B------:R-:W2:Y:S02]  /*285e0*/  LDL.LU R9, [R1+0x574] ;  /* 0x0005740001097983 */ /* 0x000ea40000300800 */
[----:B------:R-:W3:Y:S02]  /*285f0*/  LDL.LU R10, [R1+0x578] ;  /* 0x00057800010a7983 */ /* 0x000ee40000300800 */
[----:B------:R-:W3:Y:S02]  /*28600*/  LDL.LU R11, [R1+0x57c] ;  /* 0x00057c00010b7983 */ /* 0x000ee40000300800 */
[----:B------:R-:W-:-:S02]  /*28610*/  IMAD.MOV.U32 R24, RZ, RZ, R16 ;  /* 0x000000ffff187224 */ /* 0x000fc400078e0010 */
[----:B------:R-:W2:Y:S01]  /*28620*/  LDL.LU R16, [R1+0x5b0] ;  /* 0x0005b00001107983 */ /* 0x000ea20000300800 */
[----:B------:R-:W2:Y:S02]  /*28630*/  LDL.LU R17, [R1+0x5b4] ;  /* 0x0005b40001117983 */ /* 0x000ea40000300800 */
[----:B------:R-:W2:Y:S02]  /*28640*/  LDL.LU R18, [R1+0x5b8] ;  /* 0x0005b80001127983 */ /* 0x000ea40000300800 */
[----:B------:R-:W2:Y:S01]  /*28650*/  LDL.LU R19, [R1+0x5bc] ;  /* 0x0005bc0001137983 */ /* 0x000ea20000300800 */
[C---:B----4-:R-:W-:Y:S01]  /*28660*/  HMMA.1688.F32.TF32 R4, R12.reuse, R20, R4 ;  /* 0x000000140c04723c */ /* 0x050fe20000081004 */
        /* <DEDUP_REMOVED lines=27> */
[----:B----4-:R-:W-:Y:S01]  /*28820*/  HMMA.1688.F32.TF32 R12, R12, R4, R16 ;  /* 0x000000040c0c723c */ /* 0x010fe20000081010 */
[----:B--2---:R-:W-:Y:S01]  /*28830*/  STL.64 [R1+0x4608], R22 ;  /* 0x0046081601007387 */ /* 0x004fe20000100a00 */
[----:B------:R1:W-:Y:S03]  /*28840*/  STL.64 [R1+0x4600], R20 ;  /* 0x0046001401007387 */ /* 0x0003e60000100a00 */
[----:B-1----:R-:W2:Y:S01]  /*28850*/  LDL.LU R20, [R1+0x550] ;  /* 0x0005500001147983 */ /* 0x002ea20000300800 */
[----:B------:R-:W2:Y:S02]  /*28860*/  LDL.LU R21, [R1+0x554] ;  /* 0x0005540001157983 */ /* 0x000ea40000300800 */
[----:B------:R-:W2:Y:S02]  /*28870*/  LDL.LU R22, [R1+0x558] ;  /* 0x0005580001167983 */ /* 0x000ea40000300800 */
[----:B------:R-:W2:Y:S01]  /*28880*/  LDL.LU R23, [R1+0x55c] ;  /* 0x00055c0001177983 */ /* 0x000ea20000300800 */
[----:B------:R-:W4:Y:S01]  /*28890*/  LDL.LU.64 R18, [R1+0x4678] ;  /* 0x0046780001127983 */ /* 0x000f220000300a00 */
[----:B------:R-:W4:Y:S02]  /*288a0*/  LDL.LU.64 R16, [R1+0x4670] ;  /* 0x0046700001107983 */ /* 0x000f240000300a00 */
[----:B------:R-:W-:-:S09]  /*288b0*/  IMAD.MOV.U32 R25, RZ, RZ, R3 ;  /* 0x000000ffff197224 */ /* 0x000fd200078e0003 */
[----:B------:R1:W-:Y:S01]  /*288c0*/  STL.64 [R1+0x850], R12 ;  /* 0x0008500c01007387 */ /* 0x0003e20000100a00 */
[----:B------:R-:W-:Y:S04]  /*288d0*/  STL.64 [R1+0x858], R14 ;  /* 0x0008580e01007387 */ /* 0x000fe80000100a00 */
[----:B-1----:R-:W2:Y:S01]  /*288e0*/  LDL.LU.64 R12, [R1+0xa0] ;  /* 0x0000a000010c7983 */ /* 0x002ea20000300a00 */
[C---:B----4-:R-:W-:Y:S03]  /*288f0*/  HMMA.1688.F32.TF32 R24, R16.reuse, R24, R8 ;  /* 0x000000181018723c */ /* 0x050fe60000081008 */
[----:B------:R-:W4:Y:S01]  /*28900*/  LDL.LU.64 R10, [R1+0x4668] ;  /* 0x00466800010a7983 */ /* 0x000f220000300a00 */
[----:B------:R-:W4:Y:S11]  /*28910*/  LDL.LU.64 R8, [R1+0x4660] ;  /* 0x0046600001087983 */ /* 0x000f360000300a00 */
[----:B------:R-:W-:Y:S08]  /*28920*/  @!UPT UIADD3 URZ, URZ, URZ, URZ ;  /* 0x0000003f3f3ff290 */ /* 0x000ff0000fffe03f */
[----:B------:R-:W-:Y:S01]  /*28930*/  STL.64 [R1+0x920], R24 ;  /* 0x0009201801007387 */ /* 0x000fe20000100a00 */
[----:B------:R1:W-:Y:S03]  /*28940*/  STL.64 [R1+0x928], R26 ;  /* 0x0009281a01007387 */ /* 0x0003e60000100a00 */
[----:B-1----:R-:W2:Y:S01]  /*28950*/  LDL.LU.64 R26, [R1+0x4658] ;  /* 0x00465800011a7983 */ /* 0x002ea20000300a00 */
[----:B------:R-:W2:Y:S02]  /*28960*/  LDL.LU.64 R24, [R1+0x4650] ;  /* 0x0046500001187983 */ /* 0x000ea40000300a00 */
[C---:B--2---:R-:W-:Y:S11]  /*28970*/  HMMA.1688.F32.TF32 R24, R16.reuse, R12, R24 ;  /* 0x0000000c1018723c */ /* 0x044ff60000081018 */
[----:B------:R-:W-:Y:S11]  /*28980*/  @!UPT UIADD3 URZ, URZ, URZ, URZ ;  /* 0x0000003f3f3ff290 */ /* 0x000ff6000fffe03f */
[----:B------:R-:W-:Y:S01]  /*28990*/  @!UPT UIADD3 URZ, URZ, URZ, URZ ;  /* 0x0000003f3f3ff290 */ /* 0x000fe2000fffe03f */
[----:B------:R1:W-:Y:S01]  /*289a0*/  STL.64 [R1+0x900], R24 ;  /* 0x0009001801007387 */ /* 0x0003e20000100a00 */
[----:B------:R4:W-:Y:S03]  /*289b0*/  STL.64 [R1+0x908], R26 ;  /* 0x0009081a01007387 */ /* 0x0009e60000100a00 */
[----:B-1----:R-:W4:Y:S02]  /*289c0*/  LDL.LU.64 R24, [R1+0x4648] ;  /* 0x0046480001187983 */ /* 0x002f240000300a00 */
[C---:B----4-:R-:W-:Y:S02]  /*289d0*/  HMMA.1688.F32.TF32 R24, R16.reuse, R24, R8 ;  /* 0x000000181018723c */ /* 0x050fe40000081008 */
        /* <DEDUP_REMOVED lines=38> */
[C---:B--2---:R-:W-:Y:S01]  /*28c40*/  HMMA.1688.F32.TF32 R20, R16.reuse, R8, R20 ;  /* 0x000000081014723c */ /* 0x044fe20000081014 */
[----:B------:R-:W-:Y:S02]  /*28c50*/  IMAD.MOV.U32 R14, RZ, RZ, R8 ;  /* 0x000000ffff0e7224 */ /* 0x000fe400078e0008 */
[----:B------:R-:W-:Y:S11]  /*28c60*/  IMAD.MOV.U32 R3, RZ, RZ, R9 ;  /* 0x000000ffff037224 */ /* 0x000ff600078e0009 */
[----:B------:R-:W-:Y:S09]  /*28c70*/  @!UPT UIADD3 URZ, URZ, URZ, URZ ;  /* 0x0000003f3f3ff290 */ /* 0x000ff2000fffe03f */
[----:B------:R1:W-:Y:S01]  /*28c80*/  STL.64 [R1+0x7f0], R20 ;  /* 0x0007f01401007387 */ /* 0x0003e20000100a00 */
        /* <DEDUP_REMOVED lines=8> */
[----:B------:R-:W-:Y:S01]  /*28d10*/  STL.64 [R1+0x7e0], R20 ;  /* 0x0007e01401007387 */ /* 0x000fe20000100a00 */
[----:B------:R1:W-:Y:S03]  /*28d20*/  STL.64 [R1+0x7e8], R22 ;  /* 0x0007e81601007387 */ /* 0x0003e60000100a00 */
[----:B-1----:R-:W2:Y:S01]  /*28d30*/  LDL.LU.64 R22, [R1+0x45b0] ;  /* 0x0045b00001167983 */ /* 0x002ea20000300a00 */
[----:B------:R-:W2:Y:S02]  /*28d40*/  LDL.LU.64 R20, [R1+0x45a8] ;  /* 0x0045a80001147983 */ /* 0x000ea40000300a00 */
[----:B--2---:R-:W-:Y:S01]  /*28d50*/  HMMA.1688.F32.TF32 R16, R16, R4, R20 ;  /* 0x000000041010723c */ /* 0x004fe20000081014 */
[----:B------:R-:W2:Y:S01]  /*28d60*/  LDL.LU.64 R22, [R1+0x45a0] ;  /* 0x0045a00001167983 */ /* 0x000ea20000300a00 */
[----:B------:R-:W2:Y:S02]  /*28d70*/  LDL.LU.64 R20, [R1+0x4598] ;  /* 0x0045980001147983 */ /* 0x000ea40000300a00 */
[----:B---3--:R-:W-:Y:S02]  /*28d80*/  STL.64 [R1+0x4510], R6 ;  /* 0x0045100601007387 */ /* 0x008fe40000100a00 */
[----:B------:R1:W-:Y:S11]  /*28d90*/  STL.64 [R1+0x4508], R4 ;  /* 0x0045080401007387 */ /* 0x0003f60000100a00 */
[----:B------:R-:W-:Y:S06]  /*28da0*/  @!UPT UIADD3 URZ, URZ, URZ, URZ ;  /* 0x0000003f3f3ff290 */ /* 0x000fec000fffe03f */
[----:B------:R3:W-:Y:S01]  /*28db0*/  STL.64 [R1+0x7d0], R16 ;  /* 0x0007d01001007387 */ /* 0x0007e20000100a00 */
[----:B------:R4:W-:Y:S02]  /*28dc0*/  STL.64 [R1+0x7d8], R18 ;  /* 0x0007d81201007387 */ /* 0x0009e40000100a00 */
[----:B-1----:R-:W2:Y:S02]  /*28dd0*/  LDL.LU.64 R4, [R1+0xb0] ;  /* 0x0000b00001047983 */ /* 0x002ea40000300a00 */
[----:B---3--:R-:W-:Y:S02]  /*28de0*/  IMAD.MOV.U32 R16, RZ, RZ, R14 ;  /* 0x000000ffff107224 */ /* 0x008fe400078e000e */
[----:B----4-:R-:W-:Y:S02]  /*28df0*/  IMAD.MOV.U32 R18, RZ, RZ, R2 ;  /* 0x000000ffff127224 */ /* 0x010fe400078e0002 */
[----:B------:R-:W-:Y:S02]  /*28e00*/  IMAD.MOV.U32 R19, RZ, RZ, R0 ;  /* 0x000000ffff137224 */ /* 0x000fe400078e0000 */
[----:B------:R-:W-:-:S03]  /*28e10*/  IMAD.MOV.U32 R17, RZ, RZ, R3 ;  /* 0x000000ffff117224 */ /* 0x000fc600078e0003 */
[----:B------:R-:W-:Y:S02]  /*28e20*/  STL.64 [R1+0x4528], R18 ;  /* 0x0045281201007387 */ /* 0x000fe40000100a00 */
[----:B------:R2:W-:Y:S02]  /*28e30*/  STL.64 [R1+0x4520], R16 ;  /* 0x0045201001007387 */ /* 0x0005e40000100a00 */
[C---:B--2---:R-:W-:Y:S11]  /*28e40*/  HMMA.1688.F32.TF32 R16, R20.reuse, R4, R8 ;  /* 0x000000041410723c */ /* 0x044ff60000081008 */
[----:B------:R-:W-:Y:S11]  /*28e50*/  @!UPT UIADD3 URZ, URZ, URZ, URZ ;  /* 0x0000003f3f3ff290 */ /* 0x000ff6000fffe03f */
[----:B------:R-:W-:Y:S01]  /*28e60*/  @!UPT UIADD3 URZ, URZ, URZ, URZ ;  /* 0x0000003f3f3ff290 */ /* 0x000fe2000fffe03f */
[----:B------:R1:W-:Y:S01]  /*28e70*/  STL.64 [R1+0x7b0], R16 ;  /* 0x0007b01001007387 */ /* 0x0003e20000100a00 */
[----:B------:R-:W-:Y:S03]  /*28e80*/  STL.64 [R1+0x7b8], R18 ;  /* 0x0007b81201007387 */ /* 0x000fe60000100a00 */
[----:B-1----:R-:W2:Y:S01]  /*28e90*/  LDL.LU.64 R16, [R1+0x50] ;  /* 0x0000500001107983 */ /* 0x002ea20000300a00 */
[----:B------:R-:W-:Y:S02]  /*28ea0*/  IMAD.MOV.U32 R9, RZ, RZ, R4 ;  /* 0x000000ffff097224 */ /* 0x000fe400078e0004 */
[----:B------:R-:W-:Y:S02]  /*28eb0*/  IMAD.MOV.U32 R8, RZ, RZ, R5 ;  /* 0x000000ffff087224 */ /* 0x000fe400078e0005 */
[----:B------:R-:W-:Y:S01]  /*28ec0*/  HMMA.1688.F32.TF32 R4, R20, R12, R24 ;  /* 0x0000000c1404723c */ /* 0x000fe20000081018 */
[----:B--2---:R1:W-:Y:S11]  /*28ed0*/  STL.64 [R1+0x4540], R16 ;  /* 0x0045401001007387 */ /* 0x0043f60000100a00 */
[----:B------:R-:W-:Y:S11]  /*28ee0*/  @!UPT UIADD3 URZ, URZ, URZ, URZ ;  /* 0x0000003f3f3ff290 */ /* 0x000ff6000fffe03f */
[----:B------:R-:W-:Y:S02]  /*28ef0*/  STL.64 [R1+0x790], R4 ;  /* 0x0007900401007387 */ /* 0x000fe40000100a00 */
[----:B------:R-:W-:Y:S01]  /*28f00*/  STL.64 [R1+0x798], R6 ;  /* 0x0007980601007387 */ /* 0x000fe20000100a00 */
[----:B-1----:R-:W2:Y:S01]  /*28f10*/  LDL.LU R16, [R1+0x4b0] ;  /* 0x0004b00001107983 */ /* 0x002ea20000300800 */
[----:B------:R-:W2:Y:S02]  /*28f20*/  LDL.LU R17, [R1+0x4b4] ;  /* 0x0004b40001117983 */ /* 0x000ea40000300800 */
[----:B------:R-:W3:Y:S02]  /*28f30*/  LDL.LU R18, [R1+0x4b8] ;  /* 0x0004b80001127983 */ /* 0x000ee40000300800 */
[----:B------:R-:W3:Y:S01]  /*28f40*/  LDL.LU R19, [R1+0x4bc] ;  /* 0x0004bc0001137983 */ /* 0x000ee20000300800 */
[----:B------:R-:W4:Y:S01]  /*28f50*/  LDL.LU R24, [R1+0x4d0] ;  /* 0x0004d00001187983 */ /* 0x000f220000300800 */
[----:B------:R-:W4:Y:S02]  /*28f60*/  LDL.LU R25, [R1+0x4d4] ;  /* 0x0004d40001197983 */ /* 0x000f240000300800 */
[----:B------:R-:W2:Y:S02]  /*28f70*/  LDL.LU R26, [R1+0x4d8] ;  /* 0x0004d800011a7983 */ /* 0x000ea40000300800 */
[----:B------:R-:W2:Y:S02]  /*28f80*/  LDL.LU R27, [R1+0x4dc] ;  /* 0x0004dc00011b7983 */ /* 0x000ea40000300800 */
[----:B------:R-:W-:-:S02]  /*28f90*/  IMAD.MOV.U32 R11, RZ, RZ, R12 ;  /* 0x000000ffff0b7224 */ /* 0x000fc400078e000c */
[----:B------:R-:W-:Y:S01]  /*28fa0*/  IMAD.MOV.U32 R10, RZ, RZ, R13 ;  /* 0x000000ffff0a7224 */ /* 0x000fe200078e000d */
[----:B------:R-:W3:Y:S01]  /*28fb0*/  LDL.LU R12, [R1+0x4e0] ;  /* 0x0004e000010c7983 */ /* 0x000ee20000300800 */
[----:B------:R-:W3:Y:S02]  /*28fc0*/  LDL.LU R13, [R1+0x4e4] ;  /* 0x0004e400010d7983 */ /* 0x000ee40000300800 */
[----:B------:R-:W3:Y:S02]  /*28fd0*/  LDL.LU R14, [R1+0x4e8] ;  /* 0x0004e800010e7983 */ /* 0x000ee40000300800 */
[----:B------:R-:W3:Y:S01]  /*28fe0*/  LDL.LU R15, [R1+0x4ec] ;  /* 0x0004ec00010f7983 */ /* 0x000ee20000300800 */
[----:B--2---:R-:W-:Y:S01]  /*28ff0*/  STL.64 [R1+0x4590], R26 ;  /* 0x0045901a01007387 */ /* 0x004fe20000100a00 */
[----:B----4-:R1:W-:Y:S03]  /*29000*/  STL.64 [R1+0x4588], R24 ;  /* 0x0045881801007387 */ /* 0x0103e60000100a00 */
[----:B-1----:R-:W2:Y:S01]  /*29010*/  LDL.LU.64 R24, [R1+0x90] ;  /* 0x0000900001187983 */ /* 0x002ea20000300a00 */
[----:B---3--:R-:W-:Y:S02]  /*29020*/  STL.64 [R1+0x4568], R18 ;  /* 0x0045681201007387 */ /* 0x008fe40000100a00 */
[----:B------:R1:W-:Y:S02]  /*29030*/  STL.64 [R1+0x4560], R16 ;  /* 0x0045601001007387 */ /* 0x0003e40000100a00 */
[----:B-1----:R-:W3:Y:S01]  /*29040*/  LDL.LU R16, [R1+0x4c0] ;  /* 0x0004c00001107983 */ /* 0x002ee20000300800 */
[----:B------:R-:W3:Y:S02]  /*29050*/  LDL.LU R17, [R1+0x4c4] ;  /* 0x0004c40001117983 */ /* 0x000ee40000300800 */
[----:B------:R-:W4:Y:S02]  /*29060*/  LDL.LU R18, [R1+0x4c8] ;  /* 0x0004c80001127983 */ /* 0x000f240000300800 */
[----:B------:R-:W4:Y:S02]  /*29070*/  LDL.LU R19, [R1+0x4cc] ;  /* 0x0004cc0001137983 */ /* 0x000f240000300800 */
[----:B----4-:R-:W-:Y:S01]  /*29080*/  STL.64 [R1+0x4580], R18 ;  /* 0x0045801201007387 */ /* 0x010fe20000100a00 */
[----:B---3--:R1:W-:Y:S03]  /*29090*/  STL.64 [R1+0x4578], R16 ;  /* 0x0045781001007387 */ /* 0x0083e60000100a00 */
[----:B-1----:R-:W3:Y:S01]  /*290a0*/  LDL.LU.64 R16, [R1+0x80] ;  /* 0x0000800001107983 */ /* 0x002ee20000300a00 */
[----:B------:R-:W4:Y:S03]  /*290b0*/  LDL.LU.64 R4, [R1+0x30] ;  /* 0x0000300001047983 */ /* 0x000f260000300a00 */
[----:B----4-:R1:W-:Y:S04]  /*290c0*/  STL.64 [R1+0x4518], R4 ;  /* 0x0045180401007387 */ /* 0x0103e80000100a00 */
[----:B-1----:R-:W4:Y:S01]  /*290d0*/  LDL.LU R4, [R1+0x490] ;  /* 0x0004900001047983 */ /* 0x002f220000300800 */
[----:B------:R-:W4:Y:S02]  /*290e0*/  LDL.LU R5, [R1+0x494] ;  /* 0x0004940001057983 */ /* 0x000f240000300800 */
[----:B------:R-:W3:Y:S02]  /*290f0*/  LDL.LU R6, [R1+0x498] ;  /* 0x0004980001067983 */ /* 0x000ee40000300800 */
[----:B------:R-:W3:Y:S01]  /*29100*/  LDL.LU R7, [R1+0x49c] ;  /* 0x00049c0001077983 */ /* 0x000ee20000300800 */
[----:B--2---:R-:W-:Y:S01]  /*29110*/  HMMA.1688.F32.TF32 R12, R20, R24, R12 ;  /* 0x00000018140c723c */ /* 0x004fe2000008100c */
[----:B---3--:R-:W-:Y:S01]  /*29120*/  STL.64 [R1+0x4538], R6 ;  /* 0x0045380601007387 */ /* 0x008fe20000100a00 */
[----:B----4-:R1:W-:Y:S03]  /*29130*/  STL.64 [R1+0x4530], R4 ;  /* 0x0045300401007387 */ /* 0x0103e60000100a00 */
[----:B-1----:R-:W2:Y:S01]  /*29140*/  LDL.LU R4, [R1+0x4a0] ;  /* 0x0004a00001047983 */ /* 0x002ea20000300800 */
[----:B------:R-:W2:Y:S02]  /*29150*/  LDL.LU R5, [R1+0x4a4] ;  /* 0x0004a40001057983 */ /* 0x000ea40000300800 */
[----:B------:R-:W3:Y:S02]  /*29160*/  LDL.LU R6, [R1+0x4a8] ;  /* 0x0004a80001067983 */ /* 0x000ee40000300800 */
[----:B------:R-:W3:Y:S02]  /*29170*/  LDL.LU R7, [R1+0x4ac] ;  /* 0x0004ac0001077983 */ /* 0x000ee40000300800 */
[----:B---3--:R-:W-:Y:S01]  /*29180*/  STL.64 [R1+0x4550], R6 ;  /* 0x0045500601007387 */ /* 0x008fe20000100a00 */
[----:B--2---:R1:W-:Y:S03]  /*29190*/  STL.64 [R1+0x4548], R4 ;  /* 0x0045480401007387 */ /* 0x0043e60000100a00 */
[----:B-1----:R-:W2:Y:S01]  /*291a0*/  LDL.LU.64 R4, [R1+0x60] ;  /* 0x0000600001047983 */ /* 0x002ea20000300a00 */
[----:B------:R-:W-:Y:S02]  /*291b0*/  STL.64 [R1+0x4500], R10 ;  /* 0x0045000a01007387 */ /* 0x000fe40000100a00 */
[----:B------:R1:W-:Y:S02]  /*291c0*/  STL.64 [R1+0x44f8], R8 ;  /* 0x0044f80801007387 */ /* 0x0003e40000100a00 */
[----:B-1----:R-:W3:Y:S01]  /*291d0*/  LDL.LU R8, [R1+0x470] ;  /* 0x0004700001087983 */ /* 0x002ee20000300800 */
[----:B------:R-:W3:Y:S02]  /*291e0*/  LDL.LU R9, [R1+0x474] ;  /* 0x0004740001097983 */ /* 0x000ee40000300800 */
[----:B------:R-:W3:Y:S02]  /*291f0*/  LDL.LU R10, [R1+0x478] ;  /* 0x00047800010a7983 */ /* 0x000ee40000300800 */
[----:B------:R1:W-:Y:S01]  /*29200*/  STL.64 [R1+0x770], R12 ;  /* 0x0007700c01007387 */ /* 0x0003e20000100a00 */
[----:B------:R4:W-:Y:S01]  /*29210*/  STL.64 [R1+0x778], R14 ;  /* 0x0007780e01007387 */ /* 0x0009e20000100a00 */
[----:B------:R-:W2:Y:S02]  /*29220*/  LDL.LU.64 R26, [R1+0x4590] ;  /* 0x00459000011a7983 */ /* 0x000ea40000300a00 */
[----:B-1----:R-:W-:-:S02]  /*29230*/  IMAD.MOV.U32 R13, RZ, RZ, R24 ;  /* 0x000000ffff0d7224 */ /* 0x002fc400078e0018 */
[----:B------:R-:W-:Y:S02]  /*29240*/  IMAD.MOV.U32 R12, RZ, RZ, R25 ;  /* 0x000000ffff0c7224 */ /* 0x000fe400078e0019 */
[----:B------:R-:W2:Y:S01]  /*29250*/  LDL.LU.64 R24, [R1+0x4588] ;  /* 0x0045880001187983 */ /* 0x000ea20000300a00 */
[----:B----4-:R-:W-:Y:S02]  /*29260*/  IMAD.MOV.U32 R15, RZ, RZ, R16 ;  /* 0x000000ffff0f7224 */ /* 0x010fe400078e0010 */
[----:B------:R-:W-:Y:S02]  /*29270*/  IMAD.MOV.U32 R14, RZ, RZ, R17 ;  /* 0x000000ffff0e7224 */ /* 0x000fe400078e0011 */
[----:B------:R-:W4:Y:S01]  /*29280*/  LDL.LU.64 R18, [R1+0x4580] ;  /* 0x0045800001127983 */ /* 0x000f220000300a00 */
[----:B--2---:R-:W-:Y:S01]  /*29290*/  HMMA.1688.F32.TF32 R24, R20, R16, R24 ;  /* 0x000000101418723c */ /* 0x004fe20000081018 */
[----:B------:R-:W4:Y:S11]  /*292a0*/  LDL.LU.64 R16, [R1+0x4578] ;  /* 0x0045780001107983 */ /* 0x000f360000300a00 */
[----:B------:R-:W-:Y:S11]  /*292b0*/  @!UPT UIADD3 URZ, URZ, URZ, URZ ;  /* 0x0000003f3f3ff290 */ /* 0x000ff6000fffe03f */
[----:B------:R1:W-:Y:S01]  /*292c0*/  STL.64 [R1+0x760], R24 ;  /* 0x0007601801007387 */ /* 0x0003e20000100a00 */
[----:B------:R-:W-:Y:S03]  /*292d0*/  STL [R1+0x768], R26 ;  /* 0x0007681a01007387 */ /* 0x000fe60000100800 */
[----:B-1----:R-:W4:Y:S01]  /*292e0*/  LDL.LU.64 R24, [R1+0x4570] ;  /* 0x0045700001187983 */ /* 0x002f220000300a00 */
[----:B------:R-:W-:Y:S02]  /*292f0*/  IMAD.MOV.U32 R11, RZ, RZ, R28 ;  /* 0x000000ffff0b7224 */ /* 0x000fe400078e001c */
[----:B------:R-:W-:-:S05]  /*29300*/  IMAD.MOV.U32 R28, RZ, RZ, R27 ;  /* 0x000000ffff1c7224 */ /* 0x000fca00078e001b */
[----:B------:R-:W-:Y:S01]  /*29310*/  STL [R1+0x3ce0], R28 ;  /* 0x003ce01c01007387 */ /* 0x000fe20000100800 */
[----:B----4-:R-:W-:Y:S11]  /*29320*/  HMMA.1688.F32.TF32 R16, R20, R24, R16 ;  /* 0x000000181410723c */ /* 0x010ff60000081010 */
[----:B------:R-:W-:Y:S11]  /*29330*/  @!UPT UIADD3 URZ, URZ, URZ, URZ ;  /* 0x0000003f3f3ff290 */ /* 0x000ff6000fffe03f */
[----:B------:R-:W-:Y:S01]  /*29340*/  @!UPT UIADD3 URZ, URZ, URZ, URZ ;  /* 0x0000003f3f3ff290 */ /* 0x000fe2000fffe03f */
[----:B------:R-:W-:Y:S01]  /*29350*/  STL.64 [R1+0x720], R16 ;  /* 0x0007201001007387 */ /* 0x000fe20000100a00 */
[----:B------:R1:W-:Y:S03]  /*29360*/  STL.64 [R1+0x728], R18 ;  /* 0x0007281201007387 */ /* 0x0003e60000100a00 */
[----:B-1----:R-:W2:Y:S01]  /*29370*/  LDL.LU.64 R18, [R1+0x4568] ;  /* 0x0045680001127983 */ /* 0x002ea20000300a00 */
[----:B------:R-:W2:Y:S02]  /*29380*/  LDL.LU.64 R16, [R1+0x4560] ;  /* 0x0045600001107983 */ /* 0x000ea40000300a00 */
[----:B------:R-:W-:Y:S02]  /*29390*/  IMAD.MOV.U32 R0, RZ, RZ, R24 ;  /* 0x000000ffff007224 */ /* 0x000fe400078e0018 */
[----:B------:R-:W-:Y:S01]  /*293a0*/  IMAD.MOV.U32 R26, RZ, RZ, R4 ;  /* 0x000000ffff1a7224 */ /* 0x000fe200078e0004 */
[----:B------:R-:W4:Y:S01]  /*293b0*/  LDL.LU R24, [R1+0x4558] ;  /* 0x0045580001187983 */ /* 0x000f220000300800 */
[----:B------:R-:W-:-:S02]  /*293c0*/  IMAD.MOV.U32 R27, RZ, RZ, R5 ;  /* 0x000000ffff1b7224 */ /* 0x000fc400078e0005 */
[----:B------:R-:W3:Y:S01]  /*293d0*/  LDL.LU.64 R6, [R1+0x4550] ;  /* 0x0045500001067983 */ /* 0x000ee20000300a00 */
[----:B--2---:R-:W-:Y:S01]  /*293e0*/  HMMA.1688.F32.TF32 R16, R20, R4, R16 ;  /* 0x000000041410723c */ /* 0x004fe20000081010 */
[----:B------:R-:W3:Y:S11]  /*293f0*/  LDL.LU.64 R4, [R1+0x4548] ;  /* 0x0045480001047983 */ /* 0x000ef60000300a00 */
[----:B------:R-:W-:Y:S11]  /*29400*/  @!UPT UIADD3 URZ, URZ, URZ, URZ ;  /* 0x0000003f3f3ff290 */ /* 0x000ff6000fffe03f */
[----:B------:R1:W-:Y:S01]  /*29410*/  STL.64 [R1+0x700], R16 ;  /* 0x0007001001007387 */ /* 0x0003e20000100a00 */
[----:B------:R-:W-:Y:S03]  /*29420*/  STL [R1+0x708], R18 ;  /* 0x0007081201007387 */ /* 0x000fe60000100800 */
[----:B-1----:R-:W3:Y:S01]  /*29430*/  LDL.LU.64 R16, [R1+0x4540] ;  /* 0x0045400001107983 */ /* 0x002ee20000300a00 */
[----:B------:R-:W-:Y:S02]  /*29440*/  IMAD.MOV.U32 R28, RZ, RZ, R19 ;  /* 0x000000ffff1c7224 */ /* 0x000fe400078e0013 */
[----:B------:R-:W-:-:S03]  /*29450*/  IMAD.MOV.U32 R2, RZ, RZ, R25 ;  /* 0x000000ffff027224 */ /* 0x000fc600078e0019 */
[----:B------:R1:W-:Y:S01]  /*29460*/  STL [R1+0x3ce4], R28 ;  /* 0x003ce41c01007387 */ /* 0x0003e20000100800 */
[C---:B---3--:R-:W-:Y:S01]  /*29470*/  HMMA.1688.F32.TF32 R4, R20.reuse, R16, R4 ;  /* 0x000000101404723c */ /* 0x048fe20000081004 */
[----:B------:R-:W-:Y:S02]  /*29480*/  IMAD.MOV.U32 R25, RZ, RZ, R16 ;  /* 0x000000ffff197224 */ /* 0x000fe400078e0010 */
[----:B-1----:R-:W-:Y:S11]  /*29490*/  IMAD.MOV.U32 R28, RZ, RZ, R17 ;  /* 0x000000ffff1c7224 */ /* 0x002ff600078e0011 */
[----:B------:R-:W-:Y:S09]  /*294a0*/  @!UPT UIADD3 URZ, URZ, URZ, URZ ;  /* 0x0000003f3f3ff290 */ /* 0x000ff2000fffe03f */
[----:B------:R-:W-:Y:S01]  /*294b0*/  STL.64 [R1+0x6d0], R4 ;  /* 0x0006d00401007387 */ /* 0x000fe20000100a00 */
[----:B------:R1:W-:Y:S03]  /*294c0*/  STL.64 [R1+0x6d8], R6 ;  /* 0x0006d80601007387 */ /* 0x0003e60000100a00 */
[----:B-1----:R-:W2:Y:S01]  /*294d0*/  LDL.LU.64 R6, [R1+0x4538] ;  /* 0x0045380001067983 */ /* 0x002ea20000300a00 */
[----:B------:R-:W2:Y:S02]  /*294e0*/  LDL.LU.64 R4, [R1+0x4530] ;  /* 0x0045300001047983 */ /* 0x000ea40000300a00 */
[----:B------:R-:W3:Y:S02]  /*294f0*/  LDL.LU.64 R18, [R1+0x4528] ;  /* 0x0045280001127983 */ /* 0x000ee40000300a00 */
[----:B------:R-:W2:Y:S02]  /*29500*/  LDL.LU.64 R16, [R1+0x4520] ;  /* 0x0045200001107983 */ /* 0x000ea40000300a00 */
[----:B--2---:R-:W-:Y:S11]  /*29510*/  HMMA.1688.F32.TF32 R4, R20, R16, R4 ;  /* 0x000000101404723c */ /* 0x004ff60000081004 */
[----:B------:R-:W-:Y:S11]  /*29520*/  @!UPT UIADD3 URZ, URZ, URZ, URZ ;  /* 0x0000003f3f3ff290 */ /* 0x000ff6000fffe03f */
[----:B------:R-:W-:Y:S01]  /*29530*/  @!UPT UIADD3 URZ, URZ, URZ, URZ ;  /* 0x0000003f3f3ff290 */ /* 0x000fe2000fffe03f */
[----:B------:R1:W-:Y:S04]  /*29540*/  STL.64 [R1+0x690], R4 ;  /* 0x0006900401007387 */ /* 0x0003e80000100a00 */
[----:B-1----:R-:W2:Y:S01]  /*29550*/  LDL.LU.64 R4, [R1+0x4518] ;  /* 0x0045180001047983 */ /* 0x002ea20000300a00 */
[----:B---3--:R-:W-:Y:S02]  /*29560*/  STL.64 [R1+0x4438], R18 ;  /* 0x0044381201007387 */ /* 0x008fe40000100a00 */
[----:B------:R1:W-:Y:S02]  /*29570*/  STL.64 [R1+0x4430], R16 ;  /* 0x0044301001007387 */ /* 0x0003e40000100a00 */
[----:B-1----:R-:W2:Y:S01]  /*29580*/  LDL.LU R16, [R1+0x480] ;  /* 0x0004800001107983 */ /* 0x002ea20000300800 */
[----:B------:R-:W2:Y:S02]  /*29590*/  LDL.LU R17, [R1+0x484] ;  /* 0x0004840001117983 */ /* 0x000ea40000300800 */
[----:B------:R-:W2:Y:S02]  /*295a0*/  LDL.LU R18, [R1+0x488] ;  /* 0x0004880001127983 */ /* 0x000ea40000300800 */
[----:B------:R-:W2:Y:S02]  /*295b0*/  LDL.LU R19, [R1+0x48c] ;  /* 0x00048c0001137983 */ /* 0x000ea40000300800 */
[----:B------:R-:W-:-:S02]  /*295c0*/  IMAD.MOV.U32 R3, RZ, RZ, R7 ;  /* 0x000000ffff037224 */ /* 0x000fc400078e0007 */
[----:B------:R-:W-:-:S03]  /*295d0*/  IMAD.MOV.U32 R29, RZ, RZ, R6 ;  /* 0x000000ffff1d7224 */ /* 0x000fc600078e0006 */
[----:B------:R-:W-:Y:S02]  /*295e0*/  STL [R1+0x3bfc], R3 ;  /* 0x003bfc0301007387 */ /* 0x000fe40000100800 */
[----:B------:R-:W-:Y:S01]  /*295f0*/  STL [R1+0x3bf8], R29 ;  /* 0x003bf81d01007387 */ /* 0x000fe20000100800 */
[----:B--2---:R-:W-:Y:S11]  /*29600*/  HMMA.1688.F32.TF32 R16, R20, R4, R16 ;  /* 0x000000041410723c */ /* 0x004ff60000081010 */
[----:B------:R-:W-:Y:S11]  /*29610*/  @!UPT UIADD3 URZ, URZ, URZ, URZ ;  /* 0x0000003f3f3ff290 */ /* 0x000ff6000fffe03f */
[----:B------:R-:W-:Y:S01]  /*29620*/  @!UPT UIADD3 URZ, URZ, URZ, URZ ;  /* 0x0000003f3f3ff290 */ /* 0x000fe2000fffe03f */
[----:B------:R-:W-:Y:S01]  /*29630*/  STL.64 [R1+0x660], R16 ;  /* 0x0006601001007387 */ /* 0x000fe20000100a00 */
[----:B------:R1:W-:Y:S02]  /*29640*/  STL.64 [R1+0x668], R18 ;  /* 0x0006681201007387 */ /* 0x0003e40000100a00 */
[----:B------:R-:W2:Y:S02]  /*29650*/  LDL.LU.64 R6, [R1+0x4510] ;  /* 0x0045100001067983 */ /* 0x000ea40000300a00 */
[----:B-1----:R-:W-:Y:S02]  /*29660*/  IMAD.MOV.U32 R19, RZ, RZ, R4 ;  /* 0x000000ffff137224 */ /* 0x002fe400078e0004 */
[----:B------:R-:W-:Y:S02]  /*29670*/  IMAD.MOV.U32 R18, RZ, RZ, R5 ;  /* 0x000000ffff127224 */ /* 0x000fe400078e0005 */
[----:B------:R-:W3:Y:S01]  /*29680*/  LDL.LU.64 R4, [R1+0x4508] ;  /* 0x0045080001047983 */ /* 0x000ee20000300a00 */
[----:B------:R-:W-:-:S02]  /*29690*/  IMAD.MOV.U32 R16, RZ, RZ, R25 ;  /* 0x000000ffff107224 */ /* 0x000fc400078e0019 */
[----:B------:R-:W-:Y:S01]  /*296a0*/  IMAD.MOV.U32 R17, RZ, RZ, R28 ;  /* 0x000000ffff117224 */ /* 0x000fe200078e001c */
[----:B---3--:R-:W-:Y:S01]  /*296b0*/  HMMA.1688.F32.TF32 R20, R20, R4, R8 ;  /* 0x000000041414723c */ /* 0x008fe20000081008 */
[----:B------:R-:W3:Y:S01]  /*296c0*/  LDL.LU.64 R10, [R1+0x4500] ;  /* 0x00450000010a7983 */ /* 0x000ee20000300a00 */
[----:B------:R-:W3:Y:S11]  /*296d0*/  LDL.LU.64 R8, [R1+0x44f8] ;  /* 0x0044f80001087983 */ /* 0x000ef60000300a00 */
[----:B------:R-:W-:Y:S10]  /*296e0*/  @!UPT UIADD3 URZ, URZ, URZ, URZ ;  /* 0x0000003f3f3ff290 */ /* 0x000ff4000fffe03f */
[----:B------:R1:W-:Y:S01]  /*296f0*/  STL.64 [R1+0x5f0], R20 ;  /* 0x0005f01401007387 */ /* 0x0003e20000100a00 */
[----:B------:R-:W4:Y:S02]  /*29700*/  LDL.LU R25, [R1+0x44f0] ;  /* 0x0044f00001197983 */ /* 0x000f240000300800 */
[----:B------:R1:W-:Y:S02]  /*29710*/  STL.64 [R1+0x4448], R16 ;  /* 0x0044481001007387 */ /* 0x0003e40000100a00 */
[----:B--2---:R-:W-:Y:S01]  /*29720*/  STL.64 [R1+0x4428], R6 ;  /* 0x0044280601007387 */ /* 0x004fe20000100a00 */
[----:B------:R-:W-:Y:S01]  /*29730*/  STL.64 [R1+0x4420], R4 ;  /* 0x0044200401007387 */ /* 0x000fe20000100a00 */
[----:B------:R-:W-:Y:S02]  /*29740*/  IMAD.MOV.U32 R3, RZ, RZ, R22 ;  /* 0x000000ffff037224 */ /* 0x000fe400078e0016 */
[----:B-1----:R-:W-:Y:S02]  /*29750*/  IMAD.MOV.U32 R20, RZ, RZ, R19 ;  /* 0x000000ffff147224 */ /* 0x002fe400078e0013 */
[----:B------:R-:W-:-:S02]  /*29760*/  IMAD.MOV.U32 R21, RZ, RZ, R18 ;  /* 0x000000ffff157224 */ /* 0x000fc400078e0012 */
[----:B------:R-:W-:Y:S02]  /*29770*/  IMAD.MOV.U32 R16, RZ, RZ, R26 ;  /* 0x000000ffff107224 */ /* 0x000fe400078e001a */
[----:B------:R-:W-:Y:S01]  /*29780*/  IMAD.MOV.U32 R17, RZ, RZ, R27 ;  /* 0x000000ffff117224 */ /* 0x000fe200078e001b */
[----:B------:R-:W4:Y:S01]  /*29790*/  LDL.LU R26, [R1+0x44ec] ;  /* 0x0044ec00011a7983 */ /* 0x000f220000300800 */
[----:B------:R-:W4:Y:S03]  /*297a0*/  LDL.LU R27, [R1+0x44e8] ;  /* 0x0044e800011b7983 */ /* 0x000f260000300800 */
[----:B------:R-:W-:Y:S01]  /*297b0*/  STL.64 [R1+0x4460], R16 ;  /* 0x0044601001007387 */ /* 0x000fe20000100a00 */
[----:B------:R1:W-:Y:S02]  /*297c0*/  STL.64 [R1+0x4440], R20 ;  /* 0x0044401401007387 */ /* 0x0003e40000100a00 */
[----:B------:R-:W-:Y:S01]  /*297d0*/  IMAD.MOV.U32 R29, RZ, RZ, R23 ;  /* 0x000000ffff1d7224 */ /* 0x000fe200078e0017 */
[----:B-1----:R-:W2:Y:S01]  /*297e0*/  LDL.LU R20, [R1+0x400] ;  /* 0x0004000001147983 */ /* 0x002ea20000300800 */
[----:B------:R-:W2:Y:S02]  /*297f0*/  LDL.LU R21, [R1+0x404] ;  /* 0x0004040001157983 */ /* 0x000ea40000300800 */
[----:B------:R-:W2:Y:S02]  /*29800*/  LDL.LU R22, [R1+0x408] ;  /* 0x0004080001167983 */ /* 0x000ea40000300800 */
[----:B------:R-:W2:Y:S02]  /*29810*/  LDL.LU R23, [R1+0x40c] ;  /* 0x00040c0001177983 */ /* 0x000ea40000300800 */
[----:B------:R-:W-:-:S02]  /*29820*/  IMAD.MOV.U32 R16, RZ, RZ, R0 ;  /* 0x000000ffff107224 */ /* 0x000fc400078e0000 */
[----:B------:R-:W-:Y:S01]  /*29830*/  IMAD.MOV.U32 R17, RZ, RZ, R2 ;  /* 0x000000ffff117224 */ /* 0x000fe200078e0002 */
[----:B------:R-:W3:Y:S01]  /*29840*/  LDL.LU R0, [R1+0x44e4] ;  /* 0x0044e40001007983 */ /* 0x000ee20000300800 */
[----:B------:R-:W3:Y:S03]  /*29850*/  LDL.LU R2, [R1+0x44e0] ;  /* 0x0044e00001027983 */ /* 0x000ee60000300800 */
[----:B------:R1:W-:Y:S02]  /*29860*/  STL.64 [R1+0x4478], R16 ;  /* 0x0044781001007387 */ /* 0x0003e40000100a00 */
[----:B-1----:R-:W-:Y:S02]  /*29870*/  IMAD.MOV.U32 R16, RZ, RZ, R15 ;  /* 0x000000ffff107224 */ /* 0x002fe400078e000f */
[----:B------:R-:W-:-:S05]  /*29880*/  IMAD.MOV.U32 R17, RZ, RZ, R14 ;  /* 0x000000ffff117224 */ /* 0x000fca00078e000e */
[----:B------:R-:W-:Y:S04]  /*29890*/  STL.64 [R1+0x4490], R16 ;  /* 0x0044901001007387 */ /* 0x000fe80000100a00 */
[----:B--2---:R-:W-:Y:S01]  /*298a0*/  STL.64 [R1+0x4458], R22 ;  /* 0x0044581601007387 */ /* 0x004fe20000100a00 */
[----:B------:R1:W-:Y:S03]  /*298b0*/  STL.64 [R1+0x4450], R20 ;  /* 0x0044501401007387 */ /* 0x0003e60000100a00 */
[----:B-1----:R-:W2:Y:S01]  /*298c0*/  LDL.LU R20, [R1+0x410] ;  /* 0x0004100001147983 */ /* 0x002ea20000300800 */
[----:B------:R-:W2:Y:S02]  /*298d0*/  LDL.LU R21, [R1+0x414] ;  /* 0x0004140001157983 */ /* 0x000ea40000300800 */
[----:B------:R-:W2:Y:S02]  /*298e0*/  LDL.LU R22, [R1+0x418] ;  /* 0x0004180001167983 */ /* 0x000ea40000300800 */
[----:B------:R-:W2:Y:S02]  /*298f0*/  LDL.LU R23, [R1+0x41c] ;  /* 0x00041c0001177983 */ /* 0x000ea40000300800 */
[----:B------:R-:W-:-:S02]  /*29900*/  IMAD.MOV.U32 R16, RZ, RZ, R13 ;  /* 0x000000ffff107224 */ /* 0x000fc400078e000d */
[----:B------:R-:W-:-:S05]  /*29910*/  IMAD.MOV.U32 R17, RZ, RZ, R12 ;  /* 0x000000ffff117224 */ /* 0x000fca00078e000c */
[----:B------:R3:W-:Y:S02]  /*29920*/  STL.64 [R1+0x44a8], R16 ;  /* 0x0044a81001007387 */ /* 0x0007e40000100a00 */
[----:B---3--:R-:W-:Y:S02]  /*29930*/  IMAD.MOV.U32 R16, RZ, RZ, R11 ;  /* 0x000000ffff107224 */ /* 0x008fe400078e000b */
[----:B------:R-:W-:-:S05]  /*29940*/  IMAD.MOV.U32 R17, RZ, RZ, R10 ;  /* 0x000000ffff117224 */ /* 0x000fca00078e000a */
[----:B------:R-:W-:Y:S04]  /*29950*/  STL.64 [R1+0x44c0], R16 ;  /* 0x0044c01001007387 */ /* 0x000fe80000100a00 */
        /* <DEDUP_REMOVED lines=24> */
[----:B------:R-:W-:-:S02]  /*29ae0*/  IMAD.MOV.U32 R16, RZ, RZ, R9 ;  /* 0x000000ffff107224 */ /* 0x000fc400078e0009 */
[----:B------:R-:W-:Y:S01]  /*29af0*/  IMAD.MOV.U32 R17, RZ, RZ, R8 ;  /* 0x000000ffff117224 */ /* 0x000fe200078e0008 */
[----:B---3--:R-:W-:Y:S01]  /*29b00*/  STL.64 [R1+0x44d0], R22 ;  /* 0x0044d01601007387 */ /* 0x008fe20000100a00 */
[----:B--2---:R1:W-:Y:S03]  /*29b10*/  STL.64 [R1+0x44c8], R20 ;  /* 0x0044c81401007387 */ /* 0x0043e60000100a00 */
[----:B-1----:R-:W4:Y:S01]  /*29b20*/  LDL.LU R20, [R1+0x460] ;  /* 0x0004600001147983 */ /* 0x002f220000300800 */
[----:B------:R-:W4:Y:S02]  /*29b30*/  LDL.LU R21, [R1+0x464] ;  /* 0x0004640001157983 */ /* 0x000f240000300800 */
[----:B------:R-:W4:Y:S02]  /*29b40*/  LDL.LU R22, [R1+0x468] ;  /* 0x0004680001167983 */ /* 0x000f240000300800 */
[----:B------:R-:W4:Y:S01]  /*29b50*/  LDL.LU R23, [R1+0x46c] ;  /* 0x00046c0001177983 */ /* 0x000f220000300800 */
[----:B------:R-:W2:Y:S01]  /*29b60*/  LDL.LU R4, [R1+0x3f0] ;  /* 0x0003f00001047983 */ /* 0x000ea20000300800 */
[----:B------:R-:W2:Y:S02]  /*29b70*/  LDL.LU R5, [R1+0x3f4] ;  /* 0x0003f40001057983 */ /* 0x000ea40000300800 */
[----:B------:R-:W2:Y:S02]  /*29b80*/  LDL.LU R6, [R1+0x3f8] ;  /* 0x0003f80001067983 */ /* 0x000ea40000300800 */
[----:B------:R-:W-:-:S02]  /*29b90*/  IMAD.MOV.U32 R7, RZ, RZ, R2 ;  /* 0x000000ffff077224 */ /* 0x000fc400078e0002 */
[----:B------:R-:W-:Y:S01]  /*29ba0*/  IMAD.MOV.U32 R8, RZ, RZ, R0 ;  /* 0x000000ffff087224 */ /* 0x000fe200078e0000 */
[----:B------:R-:W3:Y:S01]  /*29bb0*/  LDL.LU R2, [R1+0x44dc] ;  /* 0x0044dc0001027983 */ /* 0x000ee20000300800 */
[----:B------:R-:W2:Y:S02]  /*29bc0*/  LDL.LU R0, [R1+0x44d8] ;  /* 0x0044d80001007983 */ /* 0x000ea40000300800 */
[----:B------:R-:W2:Y:S02]  /*29bd0*/  LDL.LU R9, [R1+0x3b4] ;  /* 0x0003b40001097983 */ /* 0x000ea40000300800 */
[----:B------:R-:W2:Y:S01]  /*29be0*/  LDL.LU R10, [R1+0x3b8] ;  /* 0x0003b800010a7983 */ /* 0x000ea20000300800 */
[----:B------:R-:W2:Y:S01]  /*29bf0*/  LDL.LU R11, [R1+0x3bc] ;  /* 0x0003bc00010b7983 */ /* 0x000ea20000300800 */
[----:B------:R-:W-:Y:S02]  /*29c00*/  STL [R1+0x3c04], R29 ;  /* 0x003c041d01007387 */ /* 0x000fe40000100800 */
[----:B------:R-:W-:Y:S01]  /*29c10*/  STL [R1+0x3c00], R3 ;  /* 0x003c000301007387 */ /* 0x000fe20000100800 */
[C---:B----4-:R-:W-:Y:S01]  /*29c20*/  HMMA.1688.F32.TF32 R16, R24.reuse, R16, R20 ;  /* 0x000000101810723c */ /* 0x050fe20000081014 */
[----:B------:R-:W4:Y:S01]  /*29c30*/  LDL.LU.64 R22, [R1+0x44d0] ;  /* 0x0044d00001167983 */ /* 0x000f220000300a00 */
[----:B------:R-:W4:Y:S03]  /*29c40*/  LDL.LU.64 R20, [R1+0x44c8] ;  /* 0x0044c80001147983 */ /* 0x000f260000300a00 */
[----:B---3--:R-:W-:Y:S04]  /*29c50*/  LDS R12, [R2+0xc000] ;  /* 0x00c00000020c7984 */ /* 0x008fe80000000800 */
[----:B------:R-:W-:Y:S04]  /*29c60*/  LDS R14, [R2+0xe000] ;  /* 0x00e00000020e7984 */ /* 0x000fe80000000800 */
[----:B--2---:R-:W-:Y:S04]  /*29c70*/  LDS R13, [R0+0xc000] ;  /* 0x00c00000000d7984 */ /* 0x004fe80000000800 */
[----:B------:R-:W-:Y:S06]  /*29c80*/  LDS R15, [R0+0xe000] ;  /* 0x00e00000000f7984 */ /* 0x000fec0000000800 */
[----:B------:R1:W-:Y:S01]  /*29c90*/  STL.64 [R1+0x5c0], R16 ;  /* 0x0005c01001007387 */ /* 0x0003e20000100a00 */
[----:B------:R4:W-:Y:S03]  /*29ca0*/  STL.64 [R1+0x5c8], R18 ;  /* 0x0005c81201007387 */ /* 0x0009e60000100a00 */
[----:B-1----:R-:W4:Y:S02]  /*29cb0*/  LDL.LU.64 R16, [R1+0x44c0] ;  /* 0x0044c00001107983 */ /* 0x002f240000300a00 */
[----:B----4-:R-:W-:Y:S02]  /*29cc0*/  HMMA.1688.F32.TF32 R16, R24, R16, R20 ;  /* 0x000000101810723c */ /* 0x010fe40000081014 */
[----:B------:R-:W2:Y:S01]  /*29cd0*/  LDL.LU.64 R22, [R1+0x44b8] ;  /* 0x0044b80001167983 */ /* 0x000ea20000300a00 */
[----:B------:R-:W2:Y:S11]  /*29ce0*/  LDL.LU.64 R20, [R1+0x44b0] ;  /* 0x0044b00001147983 */ /* 0x000eb60000300a00 */
[----:B------:R-:W-:Y:S09]  /*29cf0*/  @!UPT UIADD3 URZ, URZ, URZ, URZ ;  /* 0x0000003f3f3ff290 */ /* 0x000ff2000fffe03f */
[----:B------:R1:W-:Y:S04]  /*29d00*/  STL.64 [R1+0x5a0], R16 ;  /* 0x0005a01001007387 */ /* 0x0003e80000100a00 */
[----:B-1----:R-:W2:Y:S01]  /*29d10*/  LDL.LU.64 R16, [R1+0x44a8] ;  /* 0x0044a80001107983 */ /* 0x002ea20000300a00 */
[----:B------:R-:W-:Y:S02]  /*29d20*/  IMAD.MOV.U32 R29, RZ, RZ, R18 ;  /* 0x000000ffff1d7224 */ /* 0x000fe400078e0012 */
[----:B------:R-:W-:-:S05]  /*29d30*/  IMAD.MOV.U32 R3, RZ, RZ, R19 ;  /* 0x000000ffff037224 */ /* 0x000fca00078e0013 */
[----:B------:R-:W-:Y:S01]  /*29d40*/  STL [R1+0x3c0c], R3 ;  /* 0x003c0c0301007387 */ /* 0x000fe20000100800 */
[----:B------:R-:W-:Y:S01]  /*29d50*/  STL [R1+0x3c08], R29 ;  /* 0x003c081d01007387 */ /* 0x000fe20000100800 */
[C---:B--2---:R-:W-:Y:S02]  /*29d60*/  HMMA.1688.F32.TF32 R16, R24.reuse, R16, R20 ;  /* 0x000000101810723c */ /* 0x044fe40000081014 */
[----:B------:R-:W2:Y:S01]  /*29d70*/  LDL.LU.64 R22, [R1+0x44a0] ;  /* 0x0044a00001167983 */ /* 0x000ea20000300a00 */
[----:B------:R-:W2:Y:S11]  /*29d80*/  LDL.LU.64 R20, [R1+0x4498] ;  /* 0x0044980001147983 */ /* 0x000eb60000300a00 */
[----:B------:R-:W-:Y:S09]  /*29d90*/  @!UPT UIADD3 URZ, URZ, URZ, URZ ;  /* 0x0000003f3f3ff290 */ /* 0x000ff2000fffe03f */
[----:B------:R1:W-:Y:S01]  /*29da0*/  STL.64 [R1+0x580], R16 ;  /* 0x0005801001007387 */ /* 0x0003e20000100a00 */
[----:B------:R2:W-:Y:S03]  /*29db0*/  STL.64 [R1+0x588], R18 ;  /* 0x0005881201007387 */ /* 0x0005e60000100a00 */
[----:B-1----:R-:W2:Y:S02]  /*29dc0*/  LDL.LU.64 R16, [R1+0x4490] ;  /* 0x0044900001107983 */ /* 0x002ea40000300a00 */
[----:B--2---:R-:W-:Y:S02]  /*29dd0*/  HMMA.1688.F32.TF32 R16, R24, R16, R20 ;  /* 0x000000101810723c */ /* 0x004fe40000081014 */
        /* <DEDUP_REMOVED lines=24> */
[----:B------:R-:W2:Y:S11]  /*29f60*/  LDL.LU.64 R20, [R1+0x4440] ;  /* 0x0044400001147983 */ /* 0x000eb60000300a00 */
[----:B------:R-:W-:Y:S10]  /*29f70*/  @!UPT UIADD3 URZ, URZ, URZ, URZ ;  /* 0x0000003f3f3ff290 */ /* 0x000ff4000fffe03f */
[----:B------:R1:W-:Y:S01]  /*29f80*/  STL [R1+0x500], R16 ;  /* 0x0005001001007387 */ /* 0x0003e20000100800 */
[----:B------:R-:W-:Y:S02]  /*29f90*/  IMAD.MOV.U32 R29, RZ, RZ, R18 ;  /* 0x000000ffff1d7224 */ /* 0x000fe400078e0012 */
[----:B------:R-:W-:Y:S02]  /*29fa0*/  IMAD.MOV.U32 R3, RZ, RZ, R19 ;  /* 0x000000ffff037224 */ /* 0x000fe400078e0013 */
[----:B------:R-:W-:Y:S01]  /*29fb0*/  IMAD.MOV.U32 R28, RZ, RZ, R17 ;  /* 0x000000ffff1c7224 */ /* 0x000fe200078e0011 */
[----:B------:R-:W3:Y:S04]  /*29fc0*/  LDL.LU.64 R18, [R1+0x4438] ;  /* 0x0044380001127983 */ /* 0x000ee80000300a00 */
[----:B-1----:R-:W4:Y:S01]  /*29fd0*/  LDL.LU.64 R16, [R1+0x4430] ;  /* 0x0044300001107983 */ /* 0x002f220000300a00 */
[----:B------:R-:W-:Y:S02]  /*29fe0*/  STL [R1+0x3cf0], R3 ;  /* 0x003cf00301007387 */ /* 0x000fe40000100800 */
[----:B------:R-:W-:Y:S02]  /*29ff0*/  STL [R1+0x3cec], R29 ;  /* 0x003cec1d01007387 */ /* 0x000fe40000100800 */
[----:B------:R-:W-:Y:S01]  /*2a000*/  STL [R1+0x3ce8], R28 ;  /* 0x003ce81c01007387 */ /* 0x000fe20000100800 */
[C---:B----4-:R-:W-:Y:S11]  /*2a010*/  HMMA.1688.F32.TF32 R4, R24.reuse, R16, R4 ;  /* 0x000000101804723c */ /* 0x050ff60000081004 */
[----:B------:R-:W-:Y:S11]  /*2a020*/  @!UPT UIADD3 URZ, URZ, URZ, URZ ;  /* 0x0000003f3f3ff290 */ /* 0x000ff6000fffe03f */
[----:B------:R-:W-:Y:S01]  /*2a030*/  @!UPT UIADD3 URZ, URZ, URZ, URZ ;  /* 0x0000003f3f3ff290 */ /* 0x000fe2000fffe03f */
[----:B------:R-:W-:Y:S01]  /*2a040*/  STL.64 [R1+0x4e0], R4 ;  /* 0x0004e00401007387 */ /* 0x000fe20000100a00 */
[----:B------:R1:W-:Y:S03]  /*2a050*/  STL.64 [R1+0x4e8], R6 ;  /* 0x0004e80601007387 */ /* 0x0003e60000100a00 */
[----:B-1----:R-:W4:Y:S01]  /*2a060*/  LDL.LU.64 R6, [R1+0x4428] ;  /* 0x0044280001067983 */ /* 0x002f220000300a00 */
[----:B------:R-:W2:Y:S02]  /*2a070*/  LDL.LU.64 R4, [R1+0x4420] ;  /* 0x0044200001047983 */ /* 0x000ea40000300a00 */
[----:B---3--:R1:W-:Y:S02]  /*2a080*/  STL.64 [R1+0x4398], R18 ;  /* 0x0043981201007387 */ /* 0x0083e40000100a00 */
[----:B------:R-:W2:Y:S01]  /*2a090*/  LDL.LU R16, [R1+0x3e0] ;  /* 0x0003e00001107983 */ /* 0x000ea20000300800 */
[----:B------:R-:W2:Y:S04]  /*2a0a0*/  LDL.LU R17, [R1+0x3e4] ;  /* 0x0003e40001117983 */ /* 0x000ea80000300800 */
[----:B-1----:R-:W2:Y:S01]  /*2a0b0*/  LDL.LU R18, [R1+0x3e8] ;  /* 0x0003e80001127983 */ /* 0x002ea20000300800 */
[----:B------:R-:W2:Y:S02]  /*2a0c0*/  LDL.LU R19, [R1+0x3ec] ;  /* 0x0003ec0001137983 */ /* 0x000ea40000300800 */
[C---:B--2---:R-:W-:Y:S11]  /*2a0d0*/  HMMA.1688.F32.TF32 R20, R24.reuse, R20, R16 ;  /* 0x000000141814723c */ /* 0x044ff60000081010 */
[----:B------:R-:W-:Y:S11]  /*2a0e0*/  @!UPT UIADD3 URZ, URZ, URZ, URZ ;  /* 0x0000003f3f3ff290 */ /* 0x000ff6000fffe03f */
[----:B------:R-:W-:Y:S02]  /*2a0f0*/  @!UPT UIADD3 URZ, URZ, URZ, URZ ;  /* 0x0000003f3f3ff290 */ /* 0x000fe4000fffe03f */
[----:B------:R-:W-:Y:S02]  /*2a100*/  IMAD.MOV.U32 R28, RZ, RZ, R23 ;  /* 0x000000ffff1c7224 */ /* 0x000fe400078e0017 */
[----:B------:R-:W-:Y:S02]  /*2a110*/  IMAD.MOV.U32 R29, RZ, RZ, R22 ;  /* 0x000000ffff1d7224 */ /* 0x000fe400078e0016 */
[----:B------:R-:W-:Y:S01]  /*2a120*/  IMAD.MOV.U32 R3, RZ, RZ, R21 ;  /* 0x000000ffff037224 */ /* 0x000fe200078e0015 */
[----:B------:R1:W-:Y:S01]  /*2a130*/  STL [R1+0x4c0], R20 ;  /* 0x0004c01401007387 */ /* 0x0003e20000100800 */
[----:B------:R-:W-:Y:S02]  /*2a140*/  STL [R1+0x3e48], R28 ;  /* 0x003e481c01007387 */ /* 0x000fe40000100800 */
[----:B------:R-:W-:Y:S01]  /*2a150*/  STL [R1+0x3e44], R29 ;  /* 0x003e441d01007387 */ /* 0x000fe20000100800 */
[----:B------:R-:W-:Y:S01]  /*2a160*/  STL [R1+0x3e40], R3 ;  /* 0x003e400301007387 */ /* 0x000fe20000100800 */
[----:B----4-:R2:W-:Y:S01]  /*2a170*/  STL.64 [R1+0x4360], R6 ;  /* 0x0043600601007387 */ /* 0x0105e20000100a00 */
[----:B-1----:R-:W-:Y:S02]  /*2a180*/  HMMA.1688.F32.TF32 R20, R24, R4, R8 ;  /* 0x000000041814723c */ /* 0x002fe40000081008 */
[----:B------:R-:W3:Y:S04]  /*2a190*/  LDL R26, [R1+0xb8] ;  /* 0x0000b800011a7983 */ /* 0x000ee80000100800 */
[----:B------:R-:W3:Y:S04]  /*2a1a0*/  LDL R27, [R1+0xbc] ;  /* 0x0000bc00011b7983 */ /* 0x000ee80000100800 */
[----:B------:R-:W1:Y:S04]  /*2a1b0*/  LDS R8, [R2+0xc100] ;  /* 0x00c1000002087984 */ /* 0x000e680000000800 */
[----:B------:R-:W4:Y:S04]  /*2a1c0*/  LDS R10, [R2+0xe100] ;  /* 0x00e10000020a7984 */ /* 0x000f280000000800 */
[----:B------:R-:W1:Y:S04]  /*2a1d0*/  LDS R9, [R0+0xc100] ;  /* 0x00c1000000097984 */ /* 0x000e680000000800 */
[----:B------:R-:W1:Y:S04]  /*2a1e0*/  LDS R11, [R0+0xe100] ;  /* 0x00e10000000b7984 */ /* 0x000e680000000800 */
[----:B---3--:R-:W-:Y:S01]  /*2a1f0*/  STL.64 [R1+0x43e8], R26 ;  /* 0x0043e81a01007387 */ /* 0x008fe20000100a00 */
[----:B------:R-:W3:Y:S03]  /*2a200*/  LDL.64 R18, [R1+0xa8] ;  /* 0x0000a80001127983 */ /* 0x000ee60000100a00 */
[----:B---3--:R-:W-:Y:S01]  /*2a210*/  STL.64 [R1+0x43a8], R18 ;  /* 0x0043a81201007387 */ /* 0x008fe20000100a00 */
[----:B--2---:R-:W2:Y:S03]  /*2a220*/  LDL.64 R6, [R1+0x98] ;  /* 0x0000980001067983 */ /* 0x004ea60000100a00 */
[----:B--2---:R2:W-:Y:S01]  /*2a230*/  STL.64 [R1+0x43a0], R6 ;  /* 0x0043a00601007387 */ /* 0x0045e20000100a00 */
[----:B------:R-:W3:Y:S02]  /*2a240*/  LDL.LU R4, [R1+0x2b0] ;  /* 0x0002b00001047983 */ /* 0x000ee40000300800 */
[----:B------:R-:W3:Y:S01]  /*2a250*/  LDL.LU R5, [R1+0x2b4] ;  /* 0x0002b40001057983 */ /* 0x000ee20000300800 */
[----:B--2---:R-:W2:Y:S01]  /*2a260*/  LDL.LU R6, [R1+0x2b8] ;  /* 0x0002b80001067983 */ /* 0x004ea20000300800 */
[----:B------:R-:W2:Y:S03]  /*2a270*/  LDL.LU R7, [R1+0x2bc] ;  /* 0x0002bc0001077983 */ /* 0x000ea60000300800 */
[----:B--2---:R-:W-:Y:S01]  /*2a280*/  STL.64 [R1+0x43b8], R6 ;  /* 0x0043b80601007387 */ /* 0x004fe20000100a00 */
[----:B---3--:R-:W-:Y:S02]  /*2a290*/  STL.64 [R1+0x43b0], R4 ;  /* 0x0043b00401007387 */ /* 0x008fe40000100a00 */
[----:B------:R-:W2:Y:S02]  /*2a2a0*/  LDL.LU R16, [R1+0x2c0] ;  /* 0x0002c00001107983 */ /* 0x000ea40000300800 */
[----:B------:R-:W2:Y:S01]  /*2a2b0*/  LDL.LU R17, [R1+0x2c4] ;  /* 0x0002c40001117983 */ /* 0x000ea20000300800 */
[----:B------:R-:W3:Y:S01]  /*2a2c0*/  LDL.LU R18, [R1+0x2c8] ;  /* 0x0002c80001127983 */ /* 0x000ee20000300800 */
[----:B------:R-:W3:Y:S03]  /*2a2d0*/  LDL.LU R19, [R1+0x2cc] ;  /* 0x0002cc0001137983 */ /* 0x000ee60000300800 */
[----:B---3--:R3:W-:Y:S01]  /*2a2e0*/  STL.64 [R1+0x43c8], R18 ;  /* 0x0043c81201007387 */ /* 0x0087e20000100a00 */
[----:B--2---:R2:W-:Y:S03]  /*2a2f0*/  STL.64 [R1+0x43c0], R16 ;  /* 0x0043c01001007387 */ /* 0x0045e60000100a00 */
[----:B---3--:R-:W3:Y:S04]  /*2a300*/  LDL.64 R18, [R1+0xd8] ;  /* 0x0000d80001127983 */ /* 0x008ee80000100a00 */
[----:B---3--:R3:W-:Y:S01]  /*2a310*/  STL.64 [R1+0x43d0], R18 ;  /* 0x0043d01201007387 */ /* 0x0087e20000100a00 */
[----:B--2---:R-:W2:Y:S02]  /*2a320*/  LDL.LU R16, [R1+0x340] ;  /* 0x0003400001107983 */ /* 0x004ea40000300800 */
[----:B------:R-:W2:Y:S01]  /*2a330*/  LDL.LU R17, [R1+0x344] ;  /* 0x0003440001117983 */ /* 0x000ea20000300800 */
[----:B---3--:R-:W3:Y:S01]  /*2a340*/  LDL.LU R18, [R1+0x348] ;  /* 0x0003480001127983 */ /* 0x008ee20000300800 */
[----:B------:R-:W3:Y:S02]  /*2a350*/  LDL.LU R19, [R1+0x34c] ;  /* 0x00034c0001137983 */ /* 0x000ee40000300800 */
[----:B------:R-:W2:Y:S02]  /*2a360*/  LDL.LU R24, [R1+0x370] ;  /* 0x0003700001187983 */ /* 0x000ea40000300800 */
[----:B------:R-:W2:Y:S01]  /*2a370*/  LDL.LU R25, [R1+0x374] ;  /* 0x0003740001197983 */ /* 0x000ea20000300800 */
[----:B------:R-:W2:Y:S01]  /*2a380*/  LDL.LU R26, [R1+0x378] ;  /* 0x00037800011a7983 */ /* 0x000ea20000300800 */
[----:B------:R-:W2:Y:S03]  /*2a390*/  LDL.LU R27, [R1+0x37c] ;  /* 0x00037c00011b7983 */ /* 0x000ea60000300800 */
[----:B--2---:R2:W-:Y:S01]  /*2a3a0*/  STL.64 [R1+0x43f8], R26 ;  /* 0x0043f81a01007387 */ /* 0x0045e20000100a00 */
[----:B------:R-:W-:Y:S03]  /*2a3b0*/  STL.64 [R1+0x43f0], R24 ;  /* 0x0043f01801007387 */ /* 0x000fe60000100a00 */
[----:B--2---:R-:W2:Y:S04]  /*2a3c0*/  LDL.64 R26, [R1+0x128] ;  /* 0x00012800011a7983 */ /* 0x004ea80000100a00 */
[----:B--2---:R2:W-:Y:S04]  /*2a3d0*/  STL.64 [R1+0x4408], R26 ;  /* 0x0044081a01007387 */ /* 0x0045e80000100a00 */
[----:B--2---:R-:W2:Y:S01]  /*2a3e0*/  LDL.64 R26, [R1+0x138] ;  /* 0x00013800011a7983 */ /* 0x004ea20000100a00 */
[----:B---3--:R3:W-:Y:S02]  /*2a3f0*/  STL.64 [R1+0x43e0], R18 ;  /* 0x0043e01201007387 */ /* 0x0087e40000100a00 */
[----:B------:R1:W-:Y:S01]  /*2a400*/  STL.64 [R1+0x43d8], R16 ;  /* 0x0043d81001007387 */ /* 0x0003e20000100a00 */
[----:B---3--:R-:W3:Y:S04]  /*2a410*/  LDL.64 R18, [R1+0xf8] ;  /* 0x0000f80001127983 */ /* 0x008ee80000100a00 */
[----:B---3--:R3:W-:Y:S01]  /*2a420*/  STL.64 [R1+0x4400], R18 ;  /* 0x0044001201007387 */ /* 0x0087e20000100a00 */
[----:B-1----:R-:W2:Y:S02]  /*2a430*/  LDL.LU R16, [R1+0x390] ;  /* 0x0003900001107983 */ /* 0x002ea40000300800 */
[----:B------:R-:W2:Y:S01]  /*2a440*/  LDL.LU R17, [R1+0x394] ;  /* 0x0003940001117983 */ /* 0x000ea20000300800 */
[----:B---3--:R-:W3:Y:S01]  /*2a450*/  LDL.LU R18, [R1+0x398] ;  /* 0x0003980001127983 */ /* 0x008ee20000300800 */
[----:B------:R-:W3:Y:S03]  /*2a460*/  LDL.LU R19, [R1+0x39c] ;  /* 0x00039c0001137983 */ /* 0x000ee60000300800 */
[----:B---3--:R-:W-:Y:S01]  /*2a470*/  STL.64 [R1+0x4418], R18 ;  /* 0x0044181201007387 */ /* 0x008fe20000100a00 */
[----:B--2---:R1:W-:Y:S03]  /*2a480*/  STL.64 [R1+0x4410], R16 ;  /* 0x0044101001007387 */ /* 0x0043e60000100a00 */
[----:B-1----:R-:W2:Y:S01]  /*2a490*/  LDL.LU R16, [R1+0x3c0] ;  /* 0x0003c00001107983 */ /* 0x002ea20000300800 */
[----:B------:R-:W2:Y:S02]  /*2a4a0*/  LDL.LU R17, [R1+0x3c4] ;  /* 0x0003c40001117983 */ /* 0x000ea40000300800 */
[----:B------:R-:W2:Y:S02]  /*2a4b0*/  LDL.LU R18, [R1+0x3c8] ;  /* 0x0003c80001127983 */ /* 0x000ea40000300800 */
[----:B------:R-:W2:Y:S01]  /*2a4c0*/  LDL.LU R19, [R1+0x3cc] ;  /* 0x0003cc0001137983 */ /* 0x000ea20000300800 */
[----:B------:R-:W3:Y:S01]  /*2a4d0*/  LDL.LU R4, [R1+0x2d0] ;  /* 0x0002d00001047983 */ /* 0x000ee20000300800 */
[----:B------:R-:W3:Y:S02]  /*2a4e0*/  LDL.LU R5, [R1+0x2d4] ;  /* 0x0002d40001057983 */ /* 0x000ee40000300800 */
[----:B------:R-:W3:Y:S02]  /*2a4f0*/  LDL.LU R6, [R1+0x2d8] ;  /* 0x0002d80001067983 */ /* 0x000ee40000300800 */
[----:B------:R-:W3:Y:S01]  /*2a500*/  LDL.LU R7, [R1+0x2dc] ;  /* 0x0002dc0001077983 */ /* 0x000ee20000300800 */
[----:B------:R1:W-:Y:S01]  /*2a510*/  STL.64 [R1+0x3a70], R22 ;  /* 0x003a701601007387 */ /* 0x0003e20000100a00 */
[----:B------:R4:W-:Y:S03]  /*2a520*/  STL.64 [R1+0x3a68], R20 ;  /* 0x003a681401007387 */ /* 0x0009e60000100a00 */
[----:B-1----:R-:W3:Y:S01]  /*2a530*/  LDL.LU.64 R22, [R1+0xe8] ;  /* 0x0000e80001167983 */ /* 0x002ee20000300a00 */
[----:B------:R-:W-:Y:S02]  /*2a540*/  STL [R1+0x42d8], R8 ;  /* 0x0042d80801007387 */ /* 0x000fe40000100800 */
[----:B----4-:R-:W-:Y:S02]  /*2a550*/  STL [R1+0x42e0], R10 ;  /* 0x0042e00a01007387 */ /* 0x010fe40000100800 */
[----:B------:R-:W-:Y:S01]  /*2a560*/  STL [R1+0x42dc], R2 ;  /* 0x0042dc0201007387 */ /* 0x000fe20000100800 */
[----:B------:R-:W-:Y:S01]  /*2a570*/  STL [R1+0x42e4], R9 ;  /* 0x0042e40901007387 */ /* 0x000fe20000100800 */
[----:B------:R1:W-:Y:S02]  /*2a580*/  STL [R1+0x42ec], R11 ;  /* 0x0042ec0b01007387 */ /* 0x0003e40000100800 */
[----:B------:R-:W-:-:S02]  /*2a590*/  IMAD.MOV.U32 R21, RZ, RZ, R26 ;  /* 0x000000ffff157224 */ /* 0x000fc400078e001a */
[----:B------:R-:W-:Y:S01]  /*2a5a0*/  IMAD.MOV.U32 R20, RZ, RZ, R27 ;  /* 0x000000ffff147224 */ /* 0x000fe200078e001b */
[----:B-1----:R-:W4:Y:S01]  /*2a5b0*/  LDL.64 R10, [R1+0xc8] ;  /* 0x0000c800010a7983 */ /* 0x002f220000100a00 */
[----:B------:R-:W-:Y:S01]  /*2a5c0*/  STL [R1+0x42e8], R0 ;  /* 0x0042e80001007387 */ /* 0x000fe20000100800 */
[C---:B--2---:R-:W-:Y:S11]  /*2a5d0*/  HMMA.1688.F32.TF32 R16, R12.reuse, R26, R16 ;  /* 0x0000001a0c10723c */ /* 0x044ff60000081010 */
[----:B------:R-:W-:Y:S11]  /*2a5e0*/  @!UPT UIADD3 URZ, URZ, URZ, URZ ;  /* 0x0000003f3f3ff290 */ /* 0x000ff6000fffe03f */
[----:B------:R-:W-:Y:S01]  /*2a5f0*/  @!UPT UIADD3 URZ, URZ, URZ, URZ ;  /* 0x0000003f3f3ff290 */ /* 0x000fe2000fffe03f */
[----:B------:R-:W-:Y:S01]  /*2a600*/  STL.64 [R1+0x710], R16 ;  /* 0x0007101001007387 */ /* 0x000fe20000100a00 */
[----:B------:R1:W-:Y:S03]  /*2a610*/  STL.64 [R1+0x718], R18 ;  /* 0x0007181201007387 */ /* 0x0003e60000100a00 */
[----:B-1----:R-:W2:Y:S01]  /*2a620*/  LDL.LU.64 R18, [R1+0x4418] ;  /* 0x0044180001127983 */ /* 0x002ea20000300a00 */
[----:B------:R-:W2:Y:S02]  /*2a630*/  LDL.LU.64 R16, [R1+0x4410] ;  /* 0x0044100001107983 */ /* 0x000ea40000300a00 */
[----:B------:R-:W2:Y:S02]  /*2a640*/  LDL.LU.64 R26, [R1+0x4408] ;  /* 0x00440800011a7983 */ /* 0x000ea40000300a00 */
[----:B------:R-:W-:Y:S01]  /*2a650*/  STL [R1+0x4308], R20 ;  /* 0x0043081401007387 */ /* 0x000fe20000100800 */
[----:B------:R-:W-:Y:S01]  /*2a660*/  STL [R1+0x42f0], R21 ;  /* 0x0042f01501007387 */ /* 0x000fe20000100800 */
        /* <DEDUP_REMOVED lines=9> */
[----:B------:R-:W-:Y:S01]  /*2a700*/  STL [R1+0x430c], R29 ;  /* 0x00430c1d01007387 */ /* 0x000fe20000100800 */
[C---:B--2---:R-:W-:Y:S11]  /*2a710*/  HMMA.1688.F32.TF32 R24, R12.reuse, R18, R24 ;  /* 0x000000120c18723c */ /* 0x044ff60000081018 */
[----:B------:R-:W-:Y:S11]  /*2a720*/  @!UPT UIADD3 URZ, URZ, URZ, URZ ;  /* 0x0000003f3f3ff290 */ /* 0x000ff6000fffe03f */
[----:B------:R-:W-:Y:S01]  /*2a730*/  @!UPT UIADD3 URZ, URZ, URZ, URZ ;  /* 0x0000003f3f3ff290 */ /* 0x000fe2000fffe03f */
[----:B------:R1:W-:Y:S01]  /*2a740*/  STL.64 [R1+0x6b0], R24 ;  /* 0x0006b01801007387 */ /* 0x0003e20000100a00 */
[----:B------:R2:W-:Y:S02]  /*2a750*/  STL.64 [R1+0x6b8], R26 ;  /* 0x0006b81a01007387 */ /* 0x0005e40000100a00 */
[----:B-1----:R-:W-:Y:S01]  /*2a760*/  IMAD.MOV.U32 R25, RZ, RZ, R18 ;  /* 0x000000ffff197224 */ /* 0x002fe200078e0012 */
[----:B--2---:R-:W2:Y:S01]  /*2a770*/  LDL.LU.64 R26, [R1+0x43e8] ;  /* 0x0043e800011a7983 */ /* 0x004ea20000300a00 */
[----:B------:R-:W-:Y:S02]  /*2a780*/  IMAD.MOV.U32 R24, RZ, RZ, R19 ;  /* 0x000000ffff187224 */ /* 0x000fe400078e0013 */
[----:B------:R-:W3:Y:S02]  /*2a790*/  LDL.LU.64 R18, [R1+0x43e0] ;  /* 0x0043e00001127983 */ /* 0x000ee40000300a00 */
[----:B------:R-:W3:Y:S02]  /*2a7a0*/  LDL.LU.64 R16, [R1+0x43d8] ;  /* 0x0043d80001107983 */ /* 0x000ee40000300a00 */
[C---:B---3--:R-:W-:Y:S11]  /*2a7b0*/  HMMA.1688.F32.TF32 R16, R12.reuse, R22, R16 ;  /* 0x000000160c10723c */ /* 0x048ff60000081010 */
[----:B------:R-:W-:Y:S11]  /*2a7c0*/  @!UPT UIADD3 URZ, URZ, URZ, URZ ;  /* 0x0000003f3f3ff290 */ /* 0x000ff6000fffe03f */
[----:B------:R-:W-:Y:S01]  /*2a7d0*/  @!UPT UIADD3 URZ, URZ, URZ, URZ ;  /* 0x0000003f3f3ff290 */ /* 0x000fe2000fffe03f */
[----:B------:R-:W-:Y:S01]  /*2a7e0*/  STL.64 [R1+0x680], R16 ;  /* 0x0006801001007387 */ /* 0x000fe20000100a00 */
[----:B------:R1:W-:Y:S03]  /*2a7f0*/  STL.64 [R1+0x688], R18 ;  /* 0x0006881201007387 */ /* 0x0003e60000100a00 */
[----:B-1----:R-:W3:Y:S01]  /*2a800*/  LDL.LU.64 R18, [R1+0x43d0] ;  /* 0x0043d00001127983 */ /* 0x002ee20000300a00 */
[----:B------:R1:W-:Y:S02]  /*2a810*/  STL.64 [R1+0x4290], R22 ;  /* 0x0042901601007387 */ /* 0x0003e40000100a00 */
[----:B------:R-:W3:Y:S02]  /*2a820*/  LDL.LU R20, [R1+0x310] ;  /* 0x0003100001147983 */ /* 0x000ee40000300800 */
[----:B------:R-:W3:Y:S01]  /*2a830*/  LDL.LU R21, [R1+0x314] ;  /* 0x0003140001157983 */ /* 0x000ee20000300800 */
[----:B-1----:R-:W3:Y:S01]  /*2a840*/  LDL.LU R22, [R1+0x318] ;  /* 0x0003180001167983 */ /* 0x002ee20000300800 */
[----:B------:R-:W3:Y:S02]  /*2a850*/  LDL.LU R23, [R1+0x31c] ;  /* 0x00031c0001177983 */ /* 0x000ee40000300800 */
[C---:B---3--:R-:W-:Y:S11]  /*2a860*/  HMMA.1688.F32.TF32 R20, R12.reuse, R18, R20 ;  /* 0x000000120c14723c */ /* 0x048ff60000081014 */
[----:B------:R-:W-:Y:S11]  /*2a870*/  @!UPT UIADD3 URZ, URZ, URZ, URZ ;  /* 0x0000003f3f3ff290 */ /* 0x000ff6000fffe03f */
[----:B------:R-:W-:Y:S01]  /*2a880*/  @!UPT UIADD3 URZ, URZ, URZ, URZ ;  /* 0x0000003f3f3ff290 */ /* 0x000fe2000fffe03f */
[----:B------:R-:W-:Y:S01]  /*2a890*/  STL.64 [R1+0x650], R20 ;  /* 0x0006501401007387 */ /* 0x000fe20000100a00 */
[----:B------:R1:W-:Y:S02]  /*2a8a0*/  STL.64 [R1+0x658], R22 ;  /* 0x0006581601007387 */ /* 0x0003e40000100a00 */
[----:B-1----:R-:W-:Y:S02]  /*2a8b0*/  IMAD.MOV.U32 R23, RZ, RZ, R18 ;  /* 0x000000ffff177224 */ /* 0x002fe400078e0012 */
[----:B------:R-:W-:Y:S02]  /*2a8c0*/  IMAD.MOV.U32 R22, RZ, RZ, R19 ;  /* 0x000000ffff167224 */ /* 0x000fe400078e0013 */
[----:B------:R-:W2:Y:S01]  /*2a8d0*/  LDL.LU.64 R18, [R1+0x43c8] ;  /* 0x0043c80001127983 */ /* 0x000ea20000300a00 */
[----:B------:R-:W2:Y:S01]  /*2a8e0*/  LDL.LU.64 R16, [R1+0x43c0] ;  /* 0x0043c00001107983 */ /* 0x000ea20000300a00 */
[C---:B----4-:R-:W-:Y:S01]  /*2a8f0*/  HMMA.1688.F32.TF32 R4, R12.reuse, R10, R4 ;  /* 0x0000000a0c04723c */ /* 0x050fe20000081004 */
[----:B------:R1:W-:Y:S01]  /*2a900*/  STL.64 [R1+0x4378], R22 ;  /* 0x0043781601007387 */ /* 0x0003e20000100a00 */
[----:B------:R-:W3:Y:S01]  /*2a910*/  LDL.LU R20, [R1+0x2a0] ;  /* 0x0002a00001147983 */ /* 0x000ee20000300800 */
[----:B------:R-:W3:Y:S03]  /*2a920*/  LDL.LU R21, [R1+0x2a4] ;  /* 0x0002a40001157983 */ /* 0x000ee60000300800 */
[----:B-1----:R-:W3:Y:S01]  /*2a930*/  LDL.LU R22, [R1+0x2a8] ;  /* 0x0002a80001167983 */ /* 0x002ee20000300800 */
[----:B------:R-:W3:Y:S11]  /*2a940*/  LDL.LU R23, [R1+0x2ac] ;  /* 0x0002ac0001177983 */ /* 0x000ef60000300800 */
[----:B------:R-:W-:Y:S05]  /*2a950*/  @!UPT UIADD3 URZ, URZ, URZ, URZ ;  /* 0x0000003f3f3ff290 */ /* 0x000fea000fffe03f */
[----:B------:R-:W-:Y:S01]  /*2a960*/  STL.64 [R1+0x630], R4 ;  /* 0x0006300401007387 */ /* 0x000fe20000100a00 */
[----:B------:R1:W-:Y:S03]  /*2a970*/  STL.64 [R1+0x638], R6 ;  /* 0x0006380601007387 */ /* 0x0003e60000100a00 */
[----:B-1----:R-:W4:Y:S01]  /*2a980*/  LDL.LU.64 R6, [R1+0x43b8] ;  /* 0x0043b80001067983 */ /* 0x002f220000300a00 */
[----:B------:R-:W4:Y:S01]  /*2a990*/  LDL.LU.64 R4, [R1+0x43b0] ;  /* 0x0043b00001047983 */ /* 0x000f220000300a00 */
[C---:B--2---:R-:W-:Y:S11]  /*2a9a0*/  HMMA.1688.F32.TF32 R16, R12.reuse, R26, R16 ;  /* 0x0000001a0c10723c */ /* 0x044ff60000081010 */
[----:B------:R-:W-:Y:S11]  /*2a9b0*/  @!UPT UIADD3 URZ, URZ, URZ, URZ ;  /* 0x0000003f3f3ff290 */ /* 0x000ff6000fffe03f */
[----:B------:R-:W-:Y:S01]  /*2a9c0*/  @!UPT UIADD3 URZ, URZ, URZ, URZ ;  /* 0x0000003f3f3ff290 */ /* 0x000fe2000fffe03f */
[----:B------:R-:W-:Y:S01]  /*2a9d0*/  STL.64 [R1+0x5e0], R16 ;  /* 0x0005e01001007387 */ /* 0x000fe20000100a00 */
[----:B------:R1:W-:Y:S03]  /*2a9e0*/  STL.64 [R1+0x5e8], R18 ;  /* 0x0005e81201007387 */ /* 0x0003e60000100a00 */
[----:B-1----:R-:W4:Y:S01]  /*2a9f0*/  LDL.LU.64 R18, [R1+0x43a8] ;  /* 0x0043a80001127983 */ /* 0x002f220000300a00 */
[----:B------:R1:W-:Y:S01]  /*2aa00*/  STL.64 [R1+0x4258], R26 ;  /* 0x0042581a01007387 */ /* 0x0003e20000100a00 */
[----:B----4-:R-:W-:Y:S01]  /*2aa10*/  HMMA.1688.F32.TF32 R4, R12, R18, R4 ;  /* 0x000000120c04723c */ /* 0x010fe20000081004 */
[----:B-1----:R-:W-:Y:S02]  /*2aa20*/  IMAD.MOV.U32 R26, RZ, RZ, R18 ;  /* 0x000000ffff1a7224 */ /* 0x002fe400078e0012 */
[----:B------:R-:W-:Y:S11]  /*2aa30*/  IMAD.MOV.U32 R17, RZ, RZ, R19 ;  /* 0x000000ffff117224 */ /* 0x000ff600078e0013 */
[----:B------:R-:W-:Y:S09]  /*2aa40*/  @!UPT UIADD3 URZ, URZ, URZ, URZ ;  /* 0x0000003f3f3ff290 */ /* 0x000ff2000fffe03f */
[----:B------:R-:W-:Y:S01]  /*2aa50*/  STL.64 [R1+0x5b0], R4 ;  /* 0x0005b00401007387 */ /* 0x000fe20000100a00 */
[----:B------:R1:W-:Y:S03]  /*2aa60*/  STL.64 [R1+0x5b8], R6 ;  /* 0x0005b80601007387 */ /* 0x0003e60000100a00 */
[----:B-1----:R-:W2:Y:S01]  /*2aa70*/  LDL.LU.64 R6, [R1+0x43a0] ;  /* 0x0043a00001067983 */ /* 0x002ea20000300a00 */
[----:B------:R-:W4:Y:S03]  /*2aa80*/  LDL.LU.64 R18, [R1+0x4398] ;  /* 0x0043980001127983 */ /* 0x000f260000300a00 */
[----:B----4-:R1:W-:Y:S01]  /*2aa90*/  STL.64 [R1+0x4340], R18 ;  /* 0x0043401201007387 */ /* 0x0103e20000100a00 */
[----:B------:R-:W-:Y:S03]  /*2aaa0*/  STL [R1+0x4338], R17 ;  /* 0x0043381101007387 */ /* 0x000fe60000100800 */
[----:B-1----:R-:W4:Y:S01]  /*2aab0*/  LDL.64 R18, [R1+0x58] ;  /* 0x0000580001127983 */ /* 0x002f220000100a00 */
[----:B------:R-:W-:-:S02]  /*2aac0*/  IMAD.MOV.U32 R2, RZ, RZ, R10 ;  /* 0x000000ffff027224 */ /* 0x000fc400078e000a */
[----:B--2---:R-:W-:Y:S02]  /*2aad0*/  IMAD.MOV.U32 R10, RZ, RZ, R6 ;  /* 0x000000ffff0a7224 */ /* 0x004fe400078e0006 */
[----:B------:R-:W-:Y:S01]  /*2aae0*/  IMAD.MOV.U32 R8, RZ, RZ, R11 ;  /* 0x000000ffff087224 */ /* 0x000fe200078e000b */
[----:B----4-:R3:W-:Y:S02]  /*2aaf0*/  STL.64 [R1+0x4358], R18 ;  /* 0x0043581201007387 */ /* 0x0107e40000100a00 */
[----:B---3--:R-:W-:Y:S11]  /*2ab00*/  HMMA.1688.F32.TF32 R16, R12, R6, R20 ;  /* 0x000000060c10723c */ /* 0x008ff60000081014 */
[----:B------:R-:W-:Y:S11]  /*2ab10*/  @!UPT UIADD3 URZ, URZ, URZ, URZ ;  /* 0x0000003f3f3ff290 */ /* 0x000ff6000fffe03f */
[----:B------:R-:W-:Y:S01]  /*2ab20*/  @!UPT UIADD3 URZ, URZ, URZ, URZ ;  /* 0x0000003f3f3ff290 */ /* 0x000fe2000fffe03f */
[----:B------:R-:W-:Y:S01]  /*2ab30*/  STL.64 [R1+0x590], R16 ;  /* 0x0005901001007387 */ /* 0x000fe20000100a00 */
[----:B------:R-:W-:Y:S02]  /*2ab40*/  STL.64 [R1+0x598], R18 ;  /* 0x0005981201007387 */ /* 0x000fe40000100a00 */
[----:B------:R1:W-:Y:S02]  /*2ab50*/  STL [R1+0x4384], R10 ;  /* 0x0043840a01007387 */ /* 0x0003e40000100800 */
[----:B------:R-:W-:Y:S01]  /*2ab60*/  STL [R1+0x4380], R8 ;  /* 0x0043800801007387 */ /* 0x000fe20000100800 */
[----:B-1----:R-:W2:Y:S01]  /*2ab70*/  LDL.64 R10, [R1+0x88] ;  /* 0x00008800010a7983 */ /* 0x002ea20000100a00 */
[----:B------:R-:W3:Y:S02]  /*2ab80*/  LDL.LU R20, [R1+0x280] ;  /* 0x0002800001147983 */ /* 0x000ee40000300800 */
[----:B------:R-:W3:Y:S02]  /*2ab90*/  LDL.LU R21, [R1+0x284] ;  /* 0x0002840001157983 */ /* 0x000ee40000300800 */
[----:B------:R-:W4:Y:S01]  /*2aba0*/  LDL.LU R22, [R1+0x288] ;  /* 0x0002880001167983 */ /* 0x000f220000300800 */
[----:B------:R-:W4:Y:S01]  /*2abb0*/  LDL.LU R23, [R1+0x28c] ;  /* 0x00028c0001177983 */ /* 0x000f220000300800 */
[----:B------:R-:W-:-:S03]  /*2abc0*/  IMAD.MOV.U32 R27, RZ, RZ, R7 ;  /* 0x000000ffff1b7224 */ /* 0x000fc600078e0007 */
[----:B----4-:R-:W-:Y:S01]  /*2abd0*/  STL.64 [R1+0x4390], R22 ;  /* 0x0043901601007387 */ /* 0x010fe20000100a00 */
[----:B---3--:R1:W-:Y:S03]  /*2abe0*/  STL.64 [R1+0x4388], R20 ;  /* 0x0043881401007387 */ /* 0x0083e60000100a00 */
[----:B-1----:R-:W2:Y:S01]  /*2abf0*/  LDL.LU R20, [R1+0x290] ;  /* 0x0002900001147983 */ /* 0x002ea20000300800 */
[----:B------:R-:W2:Y:S02]  /*2ac00*/  LDL.LU R21, [R1+0x294] ;  /* 0x0002940001157983 */ /* 0x000ea40000300800 */
[----:B------:R-:W2:Y:S02]  /*2ac10*/  LDL.LU R22, [R1+0x298] ;  /* 0x0002980001167983 */ /* 0x000ea40000300800 */
[----:B------:R-:W2:Y:S01]  /*2ac20*/  LDL.LU R23, [R1+0x29c] ;  /* 0x00029c0001177983 */ /* 0x000ea20000300800 */
[----:B------:R-:W3:Y:S01]  /*2ac30*/  LDL.LU R4, [R1+0x270] ;  /* 0x0002700001047983 */ /* 0x000ee20000300800 */
[----:B------:R-:W3:Y:S02]  /*2ac40*/  LDL.LU R5, [R1+0x274] ;  /* 0x0002740001057983 */ /* 0x000ee40000300800 */
[----:B------:R-:W4:Y:S02]  /*2ac50*/  LDL.LU R6, [R1+0x278] ;  /* 0x0002780001067983 */ /* 0x000f240000300800 */
[----:B------:R-:W4:Y:S02]  /*2ac60*/  LDL.LU R7, [R1+0x27c] ;  /* 0x00027c0001077983 */ /* 0x000f240000300800 */
[----:B----4-:R1:W-:Y:S01]  /*2ac70*/  STL.64 [R1+0x4370], R6 ;  /* 0x0043700601007387 */ /* 0x0103e20000100a00 */
[----:B---3--:R-:W-:Y:S02]  /*2ac80*/  STL.64 [R1+0x4368], R4 ;  /* 0x0043680401007387 */ /* 0x008fe40000100a00 */
[----:B------:R-:W3:Y:S01]  /*2ac90*/  LDL.64 R18, [R1+0x68] ;  /* 0x0000680001127983 */ /* 0x000ee20000100a00 */
[----:B-1----:R-:W4:Y:S01]  /*2aca0*/  LDL.64 R6, [R1+0x78] ;  /* 0x0000780001067983 */ /* 0x002f220000100a00 */
[----:B------:R-:W-:Y:S02]  /*2acb0*/  STL.64 [R1+0x4300], R26 ;  /* 0x0043001a01007387 */ /* 0x000fe40000100a00 */
[----:B------:R1:W-:Y:S02]  /*2acc0*/  STL.64 [R1+0x42f8], R24 ;  /* 0x0042f81801007387 */ /* 0x0003e40000100a00 */
[----:B-1----:R-:W2:Y:S01]  /*2acd0*/  LDL.LU R24, [R1+0x20] ;  /* 0x0000200001187983 */ /* 0x002ea20000300800 */
[----:B------:R-:W2:Y:S02]  /*2ace0*/  LDL.LU R25, [R1+0x24] ;  /* 0x0000240001197983 */ /* 0x000ea40000300800 */
[----:B------:R-:W2:Y:S02]  /*2acf0*/  LDL.LU R26, [R1+0x28] ;  /* 0x00002800011a7983 */ /* 0x000ea40000300800 */
[----:B------:R-:W2:Y:S02]  /*2ad00*/  LDL.LU R27, [R1+0x2c] ;  /* 0x00002c00011b7983 */ /* 0x000ea40000300800 */
[----:B--2---:R1:W-:Y:S01]  /*2ad10*/  STL.64 [R1+0x4318], R26 ;  /* 0x0043181a01007387 */ /* 0x0043e20000100a00 */
[----:B------:R2:W-:Y:S03]  /*2ad20*/  STL.64 [R1+0x4310], R24 ;  /* 0x0043101801007387 */ /* 0x0005e60000100a00 */
[----:B-1----:R-:W2:Y:S01]  /*2ad30*/  LDL.64 R26, [R1+0x38] ;  /* 0x00003800011a7983 */ /* 0x002ea20000100a00 */
[----:B------:R-:W-:Y:S03]  /*2ad40*/  HMMA.1688.F32.TF32 R20, R12, R10, R20 ;  /* 0x0000000a0c14723c */ /* 0x000fe60000081014 */
[----:B--2---:R1:W-:Y:S01]  /*2ad50*/  STL.64 [R1+0x4330], R26 ;  /* 0x0043301a01007387 */ /* 0x0043e20000100a00 */
[----:B------:R-:W2:Y:S02]  /*2ad60*/  LDL.LU R24, [R1+0x250] ;  /* 0x0002500001187983 */ /* 0x000ea40000300800 */
[----:B------:R-:W2:Y:S01]  /*2ad70*/  LDL.LU R25, [R1+0x254] ;  /* 0x0002540001197983 */ /* 0x000ea20000300800 */
[----:B-1----:R-:W2:Y:S01]  /*2ad80*/  LDL.LU R26, [R1+0x258] ;  /* 0x00025800011a7983 */ /* 0x002ea20000300800 */
[----:B------:R-:W2:Y:S03]  /*2ad90*/  LDL.LU R27, [R1+0x25c] ;  /* 0x00025c00011b7983 */ /* 0x000ea60000300800 */
[----:B--2---:R-:W-:Y:S01]  /*2ada0*/  STL.64 [R1+0x4350], R26 ;  /* 0x0043501a01007387 */ /* 0x004fe20000100a00 */
[----:B------:R1:W-:Y:S03]  /*2adb0*/  STL.64 [R1+0x4348], R24 ;  /* 0x0043481801007387 */ /* 0x0003e60000100a00 */
[----:B-1----:R-:W2:Y:S01]  /*2adc0*/  LDL.LU R24, [R1+0x260] ;  /* 0x0002600001187983 */ /* 0x002ea20000300800 */
[----:B------:R-:W2:Y:S02]  /*2add0*/  LDL.LU R25, [R1+0x264] ;  /* 0x0002640001197983 */ /* 0x000ea40000300800 */
[----:B------:R-:W2:Y:S02]  /*2ade0*/  LDL.LU R26, [R1+0x268] ;  /* 0x00026800011a7983 */ /* 0x000ea40000300800 */
[----:B------:R-:W2:Y:S03]  /*2adf0*/  LDL.LU R27, [R1+0x26c] ;  /* 0x00026c00011b7983 */ /* 0x000ea60000300800 */
[----:B------:R-:W-:Y:S01]  /*2ae00*/  STL.64 [R1+0x570], R20 ;  /* 0x0005701401007387 */ /* 0x000fe20000100a00 */
[----:B------:R1:W-:Y:S03]  /*2ae10*/  STL.64 [R1+0x578], R22 ;  /* 0x0005781601007387 */ /* 0x0003e60000100a00 */
[----:B-1----:R-:W2:Y:S01]  /*2ae20*/  LDL.LU.64 R22, [R1+0x4390] ;  /* 0x0043900001167983 */ /* 0x002ea20000300a00 */
[----:B------:R-:W2:Y:S02]  /*2ae30*/  LDL.LU.64 R20, [R1+0x4388] ;  /* 0x0043880001147983 */ /* 0x000ea40000300a00 */
[----:B------:R-:W-:-:S02]  /*2ae40*/  IMAD.MOV.U32 R0, RZ, RZ, R10 ;  /* 0x000000ffff007224 */ /* 0x000fc400078e000a */
[----:B------:R-:W3:Y:S01]  /*2ae50*/  LDL.LU R10, [R1+0x4384] ;  /* 0x00438400010a7983 */ /* 0x000ee20000300800 */
[----:B------:R-:W3:Y:S02]  /*2ae60*/  LDL.LU R8, [R1+0x4380] ;  /* 0x0043800001087983 */ /* 0x000ee40000300800 */
[----:B------:R-:W-:Y:S02]  /*2ae70*/  IMAD.MOV.U32 R9, RZ, RZ, R11 ;  /* 0x000000ffff097224 */ /* 0x000fe400078e000b */
[----:B----4-:R-:W-:Y:S01]  /*2ae80*/  IMAD.MOV.U32 R11, RZ, RZ, R7 ;  /* 0x000000ffff0b7224 */ /* 0x010fe200078e0007 */
[C---:B--2---:R-:W-:Y:S11]  /*2ae90*/  HMMA.1688.F32.TF32 R20, R12.reuse, R6, R20 ;  /* 0x000000060c14723c */ /* 0x044ff60000081014 */
[----:B------:R-:W-:Y:S11]  /*2aea0*/  @!UPT UIADD3 URZ, URZ, URZ, URZ ;  /* 0x0000003f3f3ff290 */ /* 0x000ff6000fffe03f */
[----:B------:R-:W-:Y:S01]  /*2aeb0*/  @!UPT UIADD3 URZ, URZ, URZ, URZ ;  /* 0x0000003f3f3ff290 */ /* 0x000fe2000fffe03f */
[----:B------:R1:W-:Y:S01]  /*2aec0*/  STL.64 [R1+0x550], R20 ;  /* 0x0005501401007387 */ /* 0x0003e20000100a00 */
[----:B------:R2:W-:Y:S02]  /*2aed0*/  STL.64 [R1+0x558], R22 ;  /* 0x0005581601007387 */ /* 0x0005e40000100a00 */
[----:B-1----:R-:W-:Y:S01]  /*2aee0*/  IMAD.MOV.U32 R21, RZ, RZ, R6 ;  /* 0x000000ffff157224 */ /* 0x002fe200078e0006 */
[----:B--2---:R-:W2:Y:S01]  /*2aef0*/  LDL.LU.64 R22, [R1+0x4378] ;  /* 0x0043780001167983 */ /* 0x004ea20000300a00 */
[----:B------:R-:W4:Y:S02]  /*2af00*/  LDL.LU.64 R6, [R1+0x4370] ;  /* 0x0043700001067983 */ /* 0x000f240000300a00 */
[----:B------:R-:W4:Y:S02]  /*2af10*/  LDL.LU.64 R4, [R1+0x4368] ;  /* 0x0043680001047983 */ /* 0x000f240000300a00 */
[----:B---3--:R-:W-:Y:S01]  /*2af20*/  STL.64 [R1+0x4328], R10 ;  /* 0x0043280a01007387 */ /* 0x008fe20000100a00 */
[----:B------:R1:W-:Y:S04]  /*2af30*/  STL.64 [R1+0x4320], R8 ;  /* 0x0043200801007387 */ /* 0x0003e80000100a00 */
[----:B-1----:R-:W3:Y:S01]  /*2af40*/  LDL.LU R8, [R1+0x240] ;  /* 0x0002400001087983 */ /* 0x002ee20000300800 */
[----:B------:R-:W3:Y:S02]  /*2af50*/  LDL.LU R9, [R1+0x244] ;  /* 0x0002440001097983 */ /* 0x000ee40000300800 */
[----:B------:R-:W3:Y:S02]  /*2af60*/  LDL.LU R10, [R1+0x248] ;  /* 0x00024800010a7983 */ /* 0x000ee40000300800 */
[----:B------:R-:W3:Y:S01]  /*2af70*/  LDL.LU R11, [R1+0x24c] ;  /* 0x00024c00010b7983 */ /* 0x000ee20000300800 */
[C---:B----4-:R-:W-:Y:S11]  /*2af80*/  HMMA.1688.F32.TF32 R4, R12.reuse, R18, R4 ;  /* 0x000000120c04723c */ /* 0x050ff60000081004 */
[----:B------:R-:W-:Y:S11]  /*2af90*/  @!UPT UIADD3 URZ, URZ, URZ, URZ ;  /* 0x0000003f3f3ff290 */ /* 0x000ff6000fffe03f */
[----:B------:R-:W-:Y:S01]  /*2afa0*/  @!UPT UIADD3 URZ, URZ, URZ, URZ ;  /* 0x0000003f3f3ff290 */ /* 0x000fe2000fffe03f */
[----:B------:R1:W-:Y:S01]  /*2afb0*/  STL.64 [R1+0x530], R4 ;  /* 0x0005300401007387 */ /* 0x0003e20000100a00 */
[----:B------:R4:W-:Y:S02]  /*2afc0*/  STL.64 [R1+0x538], R6 ;  /* 0x0005380601007387 */ /* 0x0009e40000100a00 */
[----:B-1----:R-:W-:Y:S01]  /*2afd0*/  IMAD.MOV.U32 R5, RZ, RZ, R18 ;  /* 0x000000ffff057224 */ /* 0x002fe200078e0012 */
[----:B----4-:R-:W4:Y:S01]  /*2afe0*/  LDL.LU.64 R6, [R1+0x4360] ;  /* 0x0043600001067983 */ /* 0x010f220000300a00 */
[----:B------:R-:W-:Y:S02]  /*2aff0*/  IMAD.MOV.U32 R4, RZ, RZ, R19 ;  /* 0x000000ffff047224 */ /* 0x000fe400078e0013 */
[----:B------:R-:W2:Y:S02]  /*2b000*/  LDL.LU.64 R18, [R1+0x4358] ;  /* 0x0043580001127983 */ /* 0x000ea40000300a00 */
        /* <DEDUP_REMOVED lines=9> */
[----:B------:R-:W3:Y:S01]  /*2b0a0*/  LDL.LU R17, [R1+0x4338] ;  /* 0x0043380001117983 */ /* 0x000ee20000300800 */
[C---:B--2---:R-:W-:Y:S11]  /*2b0b0*/  HMMA.1688.F32.TF32 R24, R12.reuse, R18, R24 ;  /* 0x000000120c18723c */ /* 0x044ff60000081018 */
[----:B------:R-:W-:Y:S11]  /*2b0c0*/  @!UPT UIADD3 URZ, URZ, URZ, URZ ;  /* 0x0000003f3f3ff290 */ /* 0x000ff6000fffe03f */
[----:B------:R-:W-:Y:S01]  /*2b0d0*/  @!UPT UIADD3 URZ, URZ, URZ, URZ ;  /* 0x0000003f3f3ff290 */ /* 0x000fe2000fffe03f */
[----:B------:R-:W-:Y:S01]  /*2b0e0*/  STL.64 [R1+0x4f0], R24 ;  /* 0x0004f01801007387 */ /* 0x000fe20000100a00 */
[----:B------:R1:W-:Y:S03]  /*2b0f0*/  STL.64 [R1+0x4f8], R26 ;  /* 0x0004f81a01007387 */ /* 0x0003e60000100a00 */
[----:B-1----:R-:W3:Y:S01]  /*2b100*/  LDL.LU.64 R26, [R1+0x4330] ;  /* 0x00433000011a7983 */ /* 0x002ee20000300a00 */
[----:B------:R-:W-:Y:S01]  /*2b110*/  STL.64 [R1+0x41b8], R18 ;  /* 0x0041b81201007387 */ /* 0x000fe20000100a00 */
[----:B---3--:R-:W-:Y:S01]  /*2b120*/  HMMA.1688.F32.TF32 R8, R12, R26, R8 ;  /* 0x0000001a0c08723c */ /* 0x008fe20000081008 */
[----:B------:R-:W-:Y:S02]  /*2b130*/  IMAD.MOV.U32 R16, RZ, RZ, R26 ;  /* 0x000000ffff107224 */ /* 0x000fe400078e001a */
[----:B------:R-:W-:Y:S11]  /*2b140*/  IMAD.MOV.U32 R3, RZ, RZ, R27 ;  /* 0x000000ffff037224 */ /* 0x000ff600078e001b */
[----:B------:R-:W-:Y:S09]  /*2b150*/  @!UPT UIADD3 URZ, URZ, URZ, URZ ;  /* 0x0000003f3f3ff290 */ /* 0x000ff2000fffe03f */
[----:B------:R-:W-:Y:S01]  /*2b160*/  STL.64 [R1+0x4d0], R8 ;  /* 0x0004d00801007387 */ /* 0x000fe20000100a00 */
[----:B------:R1:W-:Y:S03]  /*2b170*/  STL.64 [R1+0x4d8], R10 ;  /* 0x0004d80a01007387 */ /* 0x0003e60000100a00 */
[----:B-1----:R-:W2:Y:S01]  /*2b180*/  LDL.LU.64 R10, [R1+0x4328] ;  /* 0x00432800010a7983 */ /* 0x002ea20000300a00 */
[----:B------:R-:W3:Y:S02]  /*2b190*/  LDL.LU.64 R8, [R1+0x4320] ;  /* 0x0043200001087983 */ /* 0x000ee40000300a00 */
[----:B------:R-:W4:Y:S02]  /*2b1a0*/  LDL.LU.64 R26, [R1+0x4318] ;  /* 0x00431800011a7983 */ /* 0x000f240000300a00 */
[----:B------:R-:W4:Y:S02]  /*2b1b0*/  LDL.LU.64 R24, [R1+0x4310] ;  /* 0x0043100001187983 */ /* 0x000f240000300a00 */
[----:B------:R-:W-:-:S02]  /*2b1c0*/  IMAD.MOV.U32 R18, RZ, RZ, R29 ;  /* 0x000000ffff127224 */ /* 0x000fc400078e001d */
[----:B------:R-:W-:Y:S01]  /*2b1d0*/  IMAD.MOV.U32 R19, RZ, RZ, R20 ;  /* 0x000000ffff137224 */ /* 0x000fe200078e0014 */
[----:B------:R-:W2:Y:S01]  /*2b1e0*/  LDL.LU R29, [R1+0x430c] ;  /* 0x00430c00011d7983 */ /* 0x000ea20000300800 */
[----:B------:R-:W2:Y:S03]  /*2b1f0*/  LDL.LU R20, [R1+0x4308] ;  /* 0x0043080001147983 */ /* 0x000ea60000300800 */
[----:B------:R1:W-:Y:S02]  /*2b200*/  STL.64 [R1+0x41d0], R18 ;  /* 0x0041d01201007387 */ /* 0x0003e40000100a00 */
[----:B-1----:R-:W-:Y:S02]  /*2b210*/  IMAD.MOV.U32 R18, RZ, RZ, R5 ;  /* 0x000000ffff127224 */ /* 0x002fe400078e0005 */
[----:B------:R-:W-:Y:S01]  /*2b220*/  IMAD.MOV.U32 R19, RZ, RZ, R4 ;  /* 0x000000ffff137224 */ /* 0x000fe200078e0004 */
[----:B----4-:R-:W-:Y:S01]  /*2b230*/  HMMA.1688.F32.TF32 R12, R12, R6, R24 ;  /* 0x000000060c0c723c */ /* 0x010fe20000081018 */
[----:B------:R-:W4:Y:S01]  /*2b240*/  LDL.LU.64 R26, [R1+0x4300] ;  /* 0x00430000011a7983 */ /* 0x000f220000300a00 */
[----:B------:R-:W3:Y:S11]  /*2b250*/  LDL.LU.64 R24, [R1+0x42f8] ;  /* 0x0042f80001187983 */ /* 0x000ef60000300a00 */
[----:B------:R-:W-:Y:S10]  /*2b260*/  @!UPT UIADD3 URZ, URZ, URZ, URZ ;  /* 0x0000003f3f3ff290 */ /* 0x000ff4000fffe03f */
[----:B------:R-:W-:Y:S01]  /*2b270*/  STL.64 [R1+0x4b0], R12 ;  /* 0x0004b00c01007387 */ /* 0x000fe20000100a00 */
[----:B------:R-:W-:Y:S02]  /*2b280*/  STL.64 [R1+0x4b8], R14 ;  /* 0x0004b80e01007387 */ /* 0x000fe40000100a00 */
[----:B------:R-:W-:Y:S02]  /*2b290*/  STL.64 [R1+0x41e8], R18 ;  /* 0x0041e81201007387 */ /* 0x000fe40000100a00 */
[----:B------:R1:W-:Y:S01]  /*2b2a0*/  STL.64 [R1+0x41b0], R6 ;  /* 0x0041b00601007387 */ /* 0x0003e20000100a00 */
[----:B------:R-:W3:Y:S01]  /*2b2b0*/  LDL.LU R4, [R1+0x1c0] ;  /* 0x0001c00001047983 */ /* 0x000ee20000300800 */
[----:B------:R-:W3:Y:S03]  /*2b2c0*/  LDL.LU R5, [R1+0x1c4] ;  /* 0x0001c40001057983 */ /* 0x000ee60000300800 */
[----:B-1----:R-:W3:Y:S01]  /*2b2d0*/  LDL.LU R6, [R1+0x1c8] ;  /* 0x0001c80001067983 */ /* 0x002ee20000300800 */
[----:B------:R-:W3:Y:S02]  /*2b2e0*/  LDL.LU R7, [R1+0x1cc] ;  /* 0x0001cc0001077983 */ /* 0x000ee40000300800 */
[----:B------:R-:W-:-:S02]  /*2b2f0*/  IMAD.MOV.U32 R18, RZ, RZ, R21 ;  /* 0x000000ffff127224 */ /* 0x000fc400078e0015 */
[----:B--2---:R-:W-:Y:S01]  /*2b300*/  IMAD.MOV.U32 R19, RZ, RZ, R11 ;  /* 0x000000ffff137224 */ /* 0x004fe200078e000b */
[----:B------:R-:W2:Y:S01]  /*2b310*/  LDL.LU R21, [R1+0x42f0] ;  /* 0x0042f00001157983 */ /* 0x000ea20000300800 */
[----:B------:R-:W2:Y:S03]  /*2b320*/  LDL.LU R11, [R1+0x42ec] ;  /* 0x0042ec00010b7983 */ /* 0x000ea60000300800 */
[----:B------:R-:W-:Y:S04]  /*2b330*/  STL.64 [R1+0x4200], R18 ;  /* 0x0042001201007387 */ /* 0x000fe80000100a00 */
[----:B---3--:R-:W-:Y:S01]  /*2b340*/  STL.64 [R1+0x41c8], R6 ;  /* 0x0041c80601007387 */ /* 0x008fe20000100a00 */
[----:B------:R1:W-:Y:S03]  /*2b350*/  STL.64 [R1+0x41c0], R4 ;  /* 0x0041c00401007387 */ /* 0x0003e60000100a00 */
[----:B-1----:R-:W3:Y:S01]  /*2b360*/  LDL.LU R4, [R1+0x1d0] ;  /* 0x0001d00001047983 */ /* 0x002ee20000300800 */
[----:B------:R-:W3:Y:S02]  /*2b370*/  LDL.LU R5, [R1+0x1d4] ;  /* 0x0001d40001057983 */ /* 0x000ee40000300800 */
[----:B------:R-:W2:Y:S02]  /*2b380*/  LDL.LU R6, [R1+0x1d8] ;  /* 0x0001d80001067983 */ /* 0x000ea40000300800 */
[----:B------:R-:W2:Y:S02]  /*2b390*/  LDL.LU R7, [R1+0x1dc] ;  /* 0x0001dc0001077983 */ /* 0x000ea40000300800 */
[----:B------:R-:W-:-:S02]  /*2b3a0*/  IMAD.MOV.U32 R18, RZ, RZ, R0 ;  /* 0x000000ffff127224 */ /* 0x000fc400078e0000 */
[----:B------:R-:W-:Y:S01]  /*2b3b0*/  IMAD.MOV.U32 R19, RZ, RZ, R9 ;  /* 0x000000ffff137224 */ /* 0x000fe200078e0009 */
[----:B------:R-:W4:Y:S01]  /*2b3c0*/  LDL.LU R0, [R1+0x42e8] ;  /* 0x0042e80001007983 */ /* 0x000f220000300800 */
[----:B------:R-:W4:Y:S03]  /*2b3d0*/  LDL.LU R9, [R1+0x42e4] ;  /* 0x0042e40001097983 */ /* 0x000f260000300800 */
[----:B------:R-:W-:Y:S04]  /*2b3e0*/  STL.64 [R1+0x4218], R18 ;  /* 0x0042181201007387 */ /* 0x000fe80000100a00 */
[----:B--2---:R-:W-:Y:S01]  /*2b3f0*/  STL.64 [R1+0x41e0], R6 ;  /* 0x0041e00601007387 */ /* 0x004fe20000100a00 */
[----:B---3--:R1:W-:Y:S03]  /*2b400*/  STL.64 [R1+0x41d8], R4 ;  /* 0x0041d80401007387 */ /* 0x0083e60000100a00 */
[----:B----4-:R-:W-:Y:S04]  /*2b410*/  LDS R13, [R0+0xc200] ;  /* 0x00c20000000d7984 */ /* 0x010fe80000000800 */
[----:B------:R-:W-:Y:S04]  /*2b420*/  LDS R15, [R0+0xe200] ;  /* 0x00e20000000f7984 */ /* 0x000fe80000000800 */
[----:B-1----:R-:W2:Y:S01]  /*2b430*/  LDL.LU R4, [R1+0x1e0] ;  /* 0x0001e00001047983 */ /* 0x002ea20000300800 */
[----:B------:R-:W2:Y:S02]  /*2b440*/  LDL.LU R5, [R1+0x1e4] ;  /* 0x0001e40001057983 */ /* 0x000ea40000300800 */
[----:B------:R-:W3:Y:S02]  /*2b450*/  LDL.LU R6, [R1+0x1e8] ;  /* 0x0001e80001067983 */ /* 0x000ee40000300800 */
[----:B------:R-:W3:Y:S02]  /*2b460*/  LDL.LU R7, [R1+0x1ec] ;  /* 0x0001ec0001077983 */ /* 0x000ee40000300800 */
[----:B------:R-:W-:-:S02]  /*2b470*/  IMAD.MOV.U32 R18, RZ, RZ, R10 ;  /* 0x000000ffff127224 */ /* 0x000fc400078e000a */
[----:B------:R-:W-:Y:S01]  /*2b480*/  IMAD.MOV.U32 R19, RZ, RZ, R27 ;  /* 0x000000ffff137224 */ /* 0x000fe200078e001b */
[----:B------:R-:W4:Y:S04]  /*2b490*/  LDL.LU R10, [R1+0x42e0] ;  /* 0x0042e000010a7983 */ /* 0x000f280000300800 */
[----:B------:R1:W-:Y:S02]  /*2b4a0*/  STL.64 [R1+0x4230], R18 ;  /* 0x0042301201007387 */ /* 0x0003e40000100a00 */
[----:B-1----:R-:W-:Y:S02]  /*2b4b0*/  IMAD.MOV.U32 R18, RZ, RZ, R26 ;  /* 0x000000ffff127224 */ /* 0x002fe400078e001a */
[----:B------:R-:W-:Y:S01]  /*2b4c0*/  IMAD.MOV.U32 R19, RZ, RZ, R17 ;  /* 0x000000ffff137224 */ /* 0x000fe200078e0011 */
[----:B---3--:R-:W-:Y:S01]  /*2b4d0*/  STL.64 [R1+0x41f8], R6 ;  /* 0x0041f80601007387 */ /* 0x008fe20000100a00 */
[----:B--2---:R1:W-:Y:S03]  /*2b4e0*/  STL.64 [R1+0x41f0], R4 ;  /* 0x0041f00401007387 */ /* 0x0043e60000100a00 */
[----:B-1----:R-:W2:Y:S01]  /*2b4f0*/  LDL.LU R4, [R1+0x1f0] ;  /* 0x0001f00001047983 */ /* 0x002ea20000300800 */
[----:B------:R-:W2:Y:S02]  /*2b500*/  LDL.LU R5, [R1+0x1f4] ;  /* 0x0001f40001057983 */ /* 0x000ea40000300800 */
[----:B------:R-:W3:Y:S02]  /*2b510*/  LDL.LU R6, [R1+0x1f8] ;  /* 0x0001f80001067983 */ /* 0x000ee40000300800 */
[----:B------:R-:W3:Y:S01]  /*2b520*/  LDL.LU R7, [R1+0x1fc] ;  /* 0x0001fc0001077983 */ /* 0x000ee20000300800 */
[----:B------:R-:W-:Y:S01]  /*2b530*/  STL.64 [R1+0x4250], R18 ;  /* 0x0042501201007387 */ /* 0x000fe20000100a00 */
[----:B------:R1:W-:Y:S03]  /*2b540*/  STL [R1+0x4248], R16 ;  /* 0x0042481001007387 */ /* 0x0003e60000100800 */
[----:B-1----:R-:W2:Y:S01]  /*2b550*/  LDL.LU R16, [R1+0x230] ;  /* 0x0002300001107983 */ /* 0x002ea20000300800 */
[----:B------:R-:W2:Y:S02]  /*2b560*/  LDL.LU R17, [R1+0x234] ;  /* 0x0002340001117983 */ /* 0x000ea40000300800 */
[----:B------:R-:W2:Y:S02]  /*2b570*/  LDL.LU R18, [R1+0x238] ;  /* 0x0002380001127983 */ /* 0x000ea40000300800 */
[----:B------:R-:W2:Y:S02]  /*2b580*/  LDL.LU R19, [R1+0x23c] ;  /* 0x00023c0001137983 */ /* 0x000ea40000300800 */
[----:B------:R-:W-:-:S02]  /*2b590*/  IMAD.MOV.U32 R26, RZ, RZ, R2 ;  /* 0x000000ffff1a7224 */ /* 0x000fc400078e0002 */
[----:B------:R-:W-:Y:S01]  /*2b5a0*/  IMAD.MOV.U32 R27, RZ, RZ, R8 ;  /* 0x000000ffff1b7224 */ /* 0x000fe200078e0008 */
[----:B--2---:R-:W-:Y:S01]  /*2b5b0*/  STL.64 [R1+0x4268], R18 ;  /* 0x0042681201007387 */ /* 0x004fe20000100a00 */
[----:B------:R1:W-:Y:S02]  /*2b5c0*/  STL.64 [R1+0x4260], R16 ;  /* 0x0042601001007387 */ /* 0x0003e40000100a00 */
[----:B------:R-:W2:Y:S02]  /*2b5d0*/  LDL.LU R2, [R1+0x42dc] ;  /* 0x0042dc0001027983 */ /* 0x000ea40000300800 */
[----:B------:R-:W4:Y:S01]  /*2b5e0*/  LDL.LU R8, [R1+0x42d8] ;  /* 0x0042d80001087983 */ /* 0x000f220000300800 */
[----:B------:R3:W-:Y:S04]  /*2b5f0*/  STL.64 [R1+0x4270], R26 ;  /* 0x0042701a01007387 */ /* 0x0007e80000100a00 */
[----:B-1----:R-:W4:Y:S01]  /*2b600*/  LDL.LU R16, [R1+0x2e0] ;  /* 0x0002e00001107983 */ /* 0x002f220000300800 */
[----:B------:R-:W4:Y:S02]  /*2b610*/  LDL.LU R17, [R1+0x2e4] ;  /* 0x0002e40001117983 */ /* 0x000f240000300800 */
[----:B------:R-:W4:Y:S02]  /*2b620*/  LDL.LU R18, [R1+0x2e8] ;  /* 0x0002e80001127983 */ /* 0x000f240000300800 */
[----:B------:R-:W4:Y:S02]  /*2b630*/  LDL.LU R19, [R1+0x2ec] ;  /* 0x0002ec0001137983 */ /* 0x000f240000300800 */
[----:B---3--:R-:W-:-:S02]  /*2b640*/  IMAD.MOV.U32 R26, RZ, RZ, R23 ;  /* 0x000000ffff1a7224 */ /* 0x008fc400078e0017 */
[----:B------:R-:W-:Y:S02]  /*2b650*/  IMAD.MOV.U32 R27, RZ, RZ, R22 ;  /* 0x000000ffff1b7224 */ /* 0x000fe400078e0016 */
[----:B------:R-:W-:Y:S02]  /*2b660*/  IMAD.MOV.U32 R22, RZ, RZ, R25 ;  /* 0x000000ffff167224 */ /* 0x000fe400078e0019 */
[----:B------:R-:W-:Y:S01]  /*2b670*/  IMAD.MOV.U32 R23, RZ, RZ, R24 ;  /* 0x000000ffff177224 */ /* 0x000fe200078e0018 */
[----:B--2---:R-:W-:Y:S04]  /*2b680*/  LDS R12, [R2+0xc200] ;  /* 0x00c20000020c7984 */ /* 0x004fe80000000800 */
[----:B------:R-:W-:Y:S04]  /*2b690*/  LDS R14, [R2+0xe200] ;  /* 0x00e20000020e7984 */ /* 0x000fe80000000800 */
[----:B----4-:R-:W-:Y:S01]  /*2b6a0*/  STL.64 [R1+0x4280], R18 ;  /* 0x0042801201007387 */ /* 0x010fe20000100a00 */
[----:B------:R-:W-:Y:S02]  /*2b6b0*/  STL.64 [R1+0x4278], R16 ;  /* 0x0042781001007387 */ /* 0x000fe40000100a00 */
[----:B------:R-:W-:Y:S02]  /*2b6c0*/  STL.64 [R1+0x42a8], R22 ;  /* 0x0042a81601007387 */ /* 0x000fe40000100a00 */
[----:B------:R1:W-:Y:S01]  /*2b6d0*/  STL.64 [R1+0x4288], R26 ;  /* 0x0042881a01007387 */ /* 0x0003e20000100a00 */
[----:B------:R-:W2:Y:S01]  /*2b6e0*/  LDL.LU R24, [R1+0x350] ;  /* 0x0003500001187983 */ /* 0x000ea20000300800 */
[----:B------:R-:W2:Y:S03]  /*2b6f0*/  LDL.LU R25, [R1+0x354] ;  /* 0x0003540001197983 */ /* 0x000ea60000300800 */
[----:B-1----:R-:W3:Y:S01]  /*2b700*/  LDL.LU R26, [R1+0x358] ;  /* 0x00035800011a7983 */ /* 0x002ee20000300800 */
[----:B------:R-:W3:Y:S02]  /*2b710*/  LDL.LU R27, [R1+0x35c] ;  /* 0x00035c00011b7983 */ /* 0x000ee40000300800 */
[----:B------:R-:W-:-:S02]  /*2b720*/  IMAD.MOV.U32 R22, RZ, RZ, R29 ;  /* 0x000000ffff167224 */ /* 0x000fc400078e001d */
[----:B------:R-:W-:-:S05]  /*2b730*/  IMAD.MOV.U32 R23, RZ, RZ, R28 ;  /* 0x000000ffff177224 */ /* 0x000fca00078e001c */
[----:B------:R-:W-:Y:S04]  /*2b740*/  STL.64 [R1+0x42c0], R22 ;  /* 0x0042c01601007387 */ /* 0x000fe80000100a00 */
        /* <DEDUP_REMOVED lines=22> */
[----:B------:R-:W-:Y:S01]  /*2b8b0*/  STL.64 [R1+0x4210], R6 ;  /* 0x0042100601007387 */ /* 0x000fe20000100a00 */
[----:B------:R1:W-:Y:S03]  /*2b8c0*/  STL.64 [R1+0x4208], R4 ;  /* 0x0042080401007387 */ /* 0x0003e60000100a00 */
[----:B-1----:R-:W4:Y:S01]  /*2b8d0*/  LDL.LU R4, [R1+0x200] ;  /* 0x0002000001047983 */ /* 0x002f220000300800 */
[----:B------:R-:W4:Y:S02]  /*2b8e0*/  LDL.LU R5, [R1+0x204] ;  /* 0x0002040001057983 */ /* 0x000f240000300800 */
[----:B------:R-:W2:Y:S02]  /*2b8f0*/  LDL.LU R6, [R1+0x208] ;  /* 0x0002080001067983 */ /* 0x000ea40000300800 */
[----:B------:R-:W2:Y:S02]  /*2b900*/  LDL.LU R7, [R1+0x20c] ;  /* 0x00020c0001077983 */ /* 0x000ea40000300800 */
[----:B------:R-:W-:-:S02]  /*2b910*/  IMAD.MOV.U32 R22, RZ, RZ, R21 ;  /* 0x000000ffff167224 */ /* 0x000fc400078e0015 */
[----:B------:R-:W-:Y:S01]  /*2b920*/  IMAD.MOV.U32 R23, RZ, RZ, R20 ;  /* 0x000000ffff177224 */ /* 0x000fe200078e0014 */
        /* <DEDUP_REMOVED lines=11> */
[----:B------:R-:W2:Y:S02]  /*2b9e0*/  LDL.LU R6, [R1+0x228] ;  /* 0x0002280001067983 */ /* 0x000ea40000300800 */
[----:B------:R-:W2:Y:S01]  /*2b9f0*/  LDL.LU R7, [R1+0x22c] ;  /* 0x00022c0001077983 */ /* 0x000ea20000300800 */
[----:B------:R-:W4:Y:S01]  /*2ba00*/  LDL.LU.64 R26, [R1+0x42d0] ;  /* 0x0042d000011a7983 */ /* 0x000f220000300a00 */
[----:B------:R-:W4:Y:S11]  /*2ba10*/  LDL.LU.64 R24, [R1+0x42c8] ;  /* 0x0042c80001187983 */ /* 0x000f360000300a00 */
[----:B------:R-:W-:Y:S02]  /*2ba20*/  STL.64 [R1+0x4a0], R20 ;  /* 0x0004a01401007387 */ /* 0x000fe40000100a00 */
[----:B------:R1:W-:Y:S02]  /*2ba30*/  STL.64 [R1+0x4a8], R22 ;  /* 0x0004a81601007387 */ /* 0x0003e40000100a00 */
[----:B-1----:R-:W4:Y:S02]  /*2ba40*/  LDL.LU.64 R22, [R1+0x42c0] ;  /* 0x0042c00001167983 */ /* 0x002f240000300a00 */
[C---:B----4-:R-:W-:Y:S02]  /*2ba50*/  HMMA.1688.F32.TF32 R20, R8.reuse, R22, R24 ;  /* 0x000000160814723c */ /* 0x050fe40000081018 */
[----:B------:R-:W4:Y:S01]  /*2ba60*/  LDL.LU.64 R26, [R1+0x42b8] ;  /* 0x0042b800011a7983 */ /* 0x000f220000300a00 */
[----:B------:R-:W4:Y:S11]  /*2ba70*/  LDL.LU.64 R24, [R1+0x42b0] ;  /* 0x0042b00001187983 */ /* 0x000f360000300a00 */
[----:B------:R-:W-:Y:S09]  /*2ba80*/  @!UPT UIADD3 URZ, URZ, URZ, URZ ;  /* 0x0000003f3f3ff290 */ /* 0x000ff2000fffe03f */
[----:B------:R-:W-:Y:S01]  /*2ba90*/  STL.64 [R1+0x490], R20 ;  /* 0x0004901401007387 */ /* 0x000fe20000100a00 */
[----:B------:R1:W-:Y:S03]  /*2baa0*/  STL.64 [R1+0x498], R22 ;  /* 0x0004981601007387 */ /* 0x0003e60000100a00 */
        /* <DEDUP_REMOVED lines=8> */
[C---:B----4-:R-:W-:Y:S11]  /*2bb30*/  HMMA.1688.F32.TF32 R24, R8.reuse, R22, R24 ;  /* 0x000000160818723c */ /* 0x050ff60000081018 */
[----:B------:R-:W-:Y:S11]  /*2bb40*/  @!UPT UIADD3 URZ, URZ, URZ, URZ ;  /* 0x0000003f3f3ff290 */ /* 0x000ff6000fffe03f */
[----:B------:R-:W-:Y:S01]  /*2bb50*/  @!UPT UIADD3 URZ, URZ, URZ, URZ ;  /* 0x0000003f3f3ff290 */ /* 0x000fe2000fffe03f */
[----:B------:R-:W-:Y:S01]  /*2bb60*/  STL.64 [R1+0x470], R24 ;  /* 0x0004701801007387 */ /* 0x000fe20000100a00 */
[----:B------:R1:W-:Y:S03]  /*2bb70*/  STL.64 [R1+0x478], R26 ;  /* 0x0004781a01007387 */ /* 0x0003e60000100a00 */
[----:B-1----:R-:W3:Y:S01]  /*2bb80*/  LDL.LU.64 R26, [R1+0x4288] ;  /* 0x00428800011a7983 */ /* 0x002ee20000300a00 */
[----:B------:R1:W-:Y:S02]  /*2bb90*/  STL.64 [R1+0x4178], R22 ;  /* 0x0041781601007387 */ /* 0x0003e40000100a00 */
[----:B------:R-:W4:Y:S02]  /*2bba0*/  LDL.LU R20, [R1+0x10] ;  /* 0x0000100001147983 */ /* 0x000f240000300800 */
[----:B------:R-:W4:Y:S01]  /*2bbb0*/  LDL.LU R21, [R1+0x14] ;  /* 0x0000140001157983 */ /* 0x000f220000300800 */
[----:B-1----:R-:W4:Y:S01]  /*2bbc0*/  LDL.LU R22, [R1+0x18] ;  /* 0x0000180001167983 */ /* 0x002f220000300800 */
[----:B------:R-:W4:Y:S01]  /*2bbd0*/  LDL.LU R23, [R1+0x1c] ;  /* 0x00001c0001177983 */ /* 0x000f220000300800 */
[C---:B---3--:R-:W-:Y:S02]  /*2bbe0*/  HMMA.1688.F32.TF32 R24, R8.reuse, R26, R16 ;  /* 0x0000001a0818723c */ /* 0x048fe40000081010 */
[----:B------:R-:W3:Y:S01]  /*2bbf0*/  LDL.LU.64 R18, [R1+0x4280] ;  /* 0x0042800001127983 */ /* 0x000ee20000300a00 */
[----:B------:R-:W3:Y:S11]  /*2bc00*/  LDL.LU.64 R16, [R1+0x4278] ;  /* 0x0042780001107983 */ /* 0x000ef60000300a00 */
[----:B------:R-:W-:Y:S09]  /*2bc10*/  @!UPT UIADD3 URZ, URZ, URZ, URZ ;  /* 0x0000003f3f3ff290 */ /* 0x000ff2000fffe03f */
[----:B------:R-:W-:Y:S01]  /*2bc20*/  STL.64 [R1+0x460], R24 ;  /* 0x0004601801007387 */ /* 0x000fe20000100a00 */
[----:B------:R1:W-:Y:S03]  /*2bc30*/  STL.64 [R1+0x468], R26 ;  /* 0x0004681a01007387 */ /* 0x0003e60000100a00 */
[----:B-1----:R-:W3:Y:S02]  /*2bc40*/  LDL.LU.64 R26, [R1+0x4270] ;  /* 0x00427000011a7983 */ /* 0x002ee40000300a00 */
[C---:B---3--:R-:W-:Y:S02]  /*2bc50*/  HMMA.1688.F32.TF32 R24, R8.reuse, R26, R16 ;  /* 0x0000001a0818723c */ /* 0x048fe40000081010 */
[----:B------:R-:W3:Y:S01]  /*2bc60*/  LDL.LU.64 R18, [R1+0x4268] ;  /* 0x0042680001127983 */ /* 0x000ee20000300a00 */
[----:B------:R-:W3:Y:S11]  /*2bc70*/  LDL.LU.64 R16, [R1+0x4260] ;  /* 0x0042600001107983 */ /* 0x000ef60000300a00 */
[----:B------:R-:W-:Y:S09]  /*2bc80*/  @!UPT UIADD3 URZ, URZ, URZ, URZ ;  /* 0x0000003f3f3ff290 */ /* 0x000ff2000fffe03f */
[----:B------:R-:W-:Y:S01]  /*2bc90*/  STL.64 [R1+0x450], R24 ;  /* 0x0004501801007387 */ /* 0x000fe20000100a00 */
[----:B------:R1:W-:Y:S03]  /*2bca0*/  STL.64 [R1+0x458], R26 ;  /* 0x0004581a01007387 */ /* 0x0003e60000100a00 */
[----:B-1----:R-:W3:Y:S02]  /*2bcb0*/  LDL.LU.64 R26, [R1+0x4258] ;  /* 0x00425800011a7983 */ /* 0x002ee40000300a00 */
[C---:B---3--:R-:W-:Y:S11]  /*2bcc0*/  HMMA.1688.F32.TF32 R16, R8.reuse, R26, R16 ;  /* 0x0000001a0810723c */ /* 0x048ff60000081010 */
[----:B------:R-:W-:Y:S11]  /*2bcd0*/  @!UPT UIADD3 URZ, URZ, URZ, URZ ;  /* 0x0000003f3f3ff290 */ /* 0x000ff6000fffe03f */
[----:B------:R-:W-:Y:S01]  /*2bce0*/  @!UPT UIADD3 URZ, URZ, URZ, URZ ;  /* 0x0000003f3f3ff290 */ /* 0x000fe2000fffe03f */
[----:B------:R-:W-:Y:S01]  /*2bcf0*/  STL.64 [R1+0x440], R16 ;  /* 0x0004401001007387 */ /* 0x000fe20000100a00 */
[----:B------:R1:W-:Y:S03]  /*2bd00*/  STL.64 [R1+0x448], R18 ;  /* 0x0004481201007387 */ /* 0x0003e60000100a00 */
[----:B-1----:R-:W2:Y:S01]  /*2bd10*/  LDL.LU.64 R18, [R1+0x4250] ;  /* 0x0042500001127983 */ /* 0x002ea20000300a00 */
[----:B------:R-:W3:Y:S02]  /*2bd20*/  LDL.LU R16, [R1+0x4248] ;  /* 0x0042480001107983 */ /* 0x000ee40000300800 */
[----:B------:R3:W-:Y:S02]  /*2bd30*/  STL.64 [R1+0x4150], R26 ;  /* 0x0041501a01007387 */ /* 0x0007e40000100a00 */
[----:B---3--:R-:W-:Y:S02]  /*2bd40*/  IMAD.MOV.U32 R26, RZ, RZ, R16 ;  /* 0x000000ffff1a7224 */ /* 0x008fe400078e0010 */
[C---:B--2---:R-:W-:Y:S01]  /*2bd50*/  HMMA.1688.F32.TF32 R16, R8.reuse, R18, R4 ;  /* 0x000000120810723c */ /* 0x044fe20000081004 */
[----:B------:R-:W2:Y:S01]  /*2bd60*/  LDL.LU.64 R6, [R1+0x4240] ;  /* 0x0042400001067983 */ /* 0x000ea20000300a00 */
[----:B------:R-:W2:Y:S11]  /*2bd70*/  LDL.LU.64 R4, [R1+0x4238] ;  /* 0x0042380001047983 */ /* 0x000eb60000300a00 */
[----:B------:R-:W-:Y:S10]  /*2bd80*/  @!UPT UIADD3 URZ, URZ, URZ, URZ ;  /* 0x0000003f3f3ff290 */ /* 0x000ff4000fffe03f */
        /* <DEDUP_REMOVED lines=38> */
[----:B--2---:R-:W-:Y:S11]  /*2bff0*/  HMMA.1688.F32.TF32 R4, R8, R18, R4 ;  /* 0x000000120804723c */ /* 0x004ff60000081004 */
[----:B------:R-:W-:Y:S11]  /*2c000*/  @!UPT UIADD3 URZ, URZ, URZ, URZ ;  /* 0x0000003f3f3ff290 */ /* 0x000ff6000fffe03f */
[----:B------:R-:W-:Y:S01]  /*2c010*/  @!UPT UIADD3 URZ, URZ, URZ, URZ ;  /* 0x0000003f3f3ff290 */ /* 0x000fe2000fffe03f */
[----:B------:R-:W-:Y:S01]  /*2c020*/  STL.64 [R1+0x3d0], R4 ;  /* 0x0003d00401007387 */ /* 0x000fe20000100a00 */
[----:B------:R1:W-:Y:S03]  /*2c030*/  STL.64 [R1+0x3d8], R6 ;  /* 0x0003d80601007387 */ /* 0x0003e60000100a00 */
[----:B-1----:R-:W4:Y:S01]  /*2c040*/  LDL.LU.64 R6, [R1+0x41b0] ;  /* 0x0041b00001067983 */ /* 0x002f220000300a00 */
[----:B------:R1:W-:Y:S02]  /*2c050*/  STL.64 [R1+0x4158], R18 ;  /* 0x0041581201007387 */ /* 0x0003e40000100a00 */
[----:B------:R-:W2:Y:S02]  /*2c060*/  LDL.LU R16, [R1+0x1b0] ;  /* 0x0001b00001107983 */ /* 0x000ea40000300800 */
[----:B------:R-:W2:Y:S01]  /*2c070*/  LDL.LU R17, [R1+0x1b4] ;  /* 0x0001b40001117983 */ /* 0x000ea20000300800 */
[----:B-1----:R-:W2:Y:S01]  /*2c080*/  LDL.LU R18, [R1+0x1b8] ;  /* 0x0001b80001127983 */ /* 0x002ea20000300800 */
[----:B------:R-:W2:Y:S02]  /*2c090*/  LDL.LU R19, [R1+0x1bc] ;  /* 0x0001bc0001137983 */ /* 0x000ea40000300800 */
[----:B------:R-:W-:-:S07]  /*2c0a0*/  IMAD.MOV.U32 R27, RZ, RZ, R3 ;  /* 0x000000ffff1b7224 */ /* 0x000fce00078e0003 */
[C---:B--2---:R-:W-:Y:S08]  /*2c0b0*/  HMMA.1688.F32.TF32 R16, R8.reuse, R26, R16 ;  /* 0x0000001a0810723c */ /* 0x044ff00000081010 */
[----:B----4-:R-:W-:Y:S01]  /*2c0c0*/  HMMA.1688.F32.TF32 R8, R8, R6, R20 ;  /* 0x000000060808723c */ /* 0x010fe20000081014 */
[----:B------:R1:W-:Y:S11]  /*2c0d0*/  STL.64 [R1+0x4118], R6 ;  /* 0x0041180601007387 */ /* 0x0003f60000100a00 */
[----:B------:R-:W-:Y:S03]  /*2c0e0*/  @!UPT UIADD3 URZ, URZ, URZ, URZ ;  /* 0x0000003f3f3ff290 */ /* 0x000fe6000fffe03f */
[----:B------:R-:W-:Y:S01]  /*2c0f0*/  STL.64 [R1+0x3c0], R16 ;  /* 0x0003c01001007387 */ /* 0x000fe20000100a00 */
[----:B------:R-:W-:Y:S02]  /*2c100*/  STL.64 [R1+0x3c8], R18 ;  /* 0x0003c81201007387 */ /* 0x000fe40000100a00 */
[----:B------:R-:W2:Y:S05]  /*2c110*/  LDL.LU R4, [R1+0x180] ;  /* 0x0001800001047983 */ /* 0x000eaa0000300800 */
[----:B------:R-:W-:Y:S01]  /*2c120*/  STL.64 [R1+0x380], R8 ;  /* 0x0003800801007387 */ /* 0x000fe20000100a00 */
[----:B------:R-:W-:Y:S01]  /*2c130*/  STL.64 [R1+0x388], R10 ;  /* 0x0003880a01007387 */ /* 0x000fe20000100a00 */
[----:B------:R-:W2:Y:S02]  /*2c140*/  LDL.LU R5, [R1+0x184] ;  /* 0x0001840001057983 */ /* 0x000ea40000300800 */
[----:B-1----:R-:W3:Y:S02]  /*2c150*/  LDL.LU R6, [R1+0x188] ;  /* 0x0001880001067983 */ /* 0x002ee40000300800 */
[----:B------:R-:W3:Y:S01]  /*2c160*/  LDL.LU R7, [R1+0x18c] ;  /* 0x00018c0001077983 */ /* 0x000ee20000300800 */
[----:B------:R-:W-:Y:S04]  /*2c170*/  LDS R10, [R2+0xe300] ;  /* 0x00e30000020a7984 */ /* 0x000fe80000000800 */
[----:B------:R-:W1:Y:S04]  /*2c180*/  LDS R11, [R0+0xe300] ;  /* 0x00e30000000b7984 */ /* 0x000e680000000800 */
[----:B------:R-:W-:Y:S04]  /*2c190*/  LDS R8, [R2+0xc300] ;  /* 0x00c3000002087984 */ /* 0x000fe80000000800 */
[----:B------:R-:W4:Y:S04]  /*2c1a0*/  LDS R9, [R0+0xc300] ;  /* 0x00c3000000097984 */ /* 0x000f280000000800 */
        /* <DEDUP_REMOVED lines=8> */
[----:B------:R-:W2:Y:S02]  /*2c230*/  LDL.64 R22, [R1+0xf8] ;  /* 0x0000f80001167983 */ /* 0x000ea40000100a00 */
[----:B--2---:R2:W-:Y:S04]  /*2c240*/  STL.64 [R1+0x4190], R22 ;  /* 0x0041901601007387 */ /* 0x0045e80000100a00 */
[----:B--2---:R-:W2:Y:S04]  /*2c250*/  LDL.64 R22, [R1+0x128] ;  /* 0x0001280001167983 */ /* 0x004ea80000100a00 */
[----:B--2---:R2:W-:Y:S01]  /*2c260*/  STL.64 [R1+0x4198], R22 ;  /* 0x0041981601007387 */ /* 0x0045e20000100a00 */
[----:B------:R-:W3:Y:S03]  /*2c270*/  LDL.64 R18, [R1+0xd8] ;  /* 0x0000d80001127983 */ /* 0x000ee60000100a00 */
[----:B--2---:R-:W2:Y:S04]  /*2c280*/  LDL.64 R22, [R1+0x138] ;  /* 0x0001380001167983 */ /* 0x004ea80000100a00 */
[----:B---3--:R3:W-:Y:S01]  /*2c290*/  STL.64 [R1+0x4170], R18 ;  /* 0x0041701201007387 */ /* 0x0087e20000100a00 */
[----:B------:R-:W2:Y:S02]  /*2c2a0*/  LDL.LU R24, [R1+0x2f0] ;  /* 0x0002f00001187983 */ /* 0x000ea40000300800 */
[----:B------:R-:W2:Y:S02]  /*2c2b0*/  LDL.LU R25, [R1+0x2f4] ;  /* 0x0002f40001197983 */ /* 0x000ea40000300800 */
[----:B------:R-:W2:Y:S01]  /*2c2c0*/  LDL.LU R26, [R1+0x2f8] ;  /* 0x0002f800011a7983 */ /* 0x000ea20000300800 */
[----:B------:R-:W2:Y:S01]  /*2c2d0*/  LDL.LU R27, [R1+0x2fc] ;  /* 0x0002fc00011b7983 */ /* 0x000ea20000300800 */
[----:B------:R-:W2:Y:S02]  /*2c2e0*/  LDL.LU R16, [R1+0x360] ;  /* 0x0003600001107983 */ /* 0x000ea40000300800 */
[----:B------:R-:W2:Y:S01]  /*2c2f0*/  LDL.LU R17, [R1+0x364] ;  /* 0x0003640001117983 */ /* 0x000ea20000300800 */
[----:B---3--:R-:W3:Y:S01]  /*2c300*/  LDL.LU R18, [R1+0x368] ;  /* 0x0003680001127983 */ /* 0x008ee20000300800 */
[----:B------:R-:W3:Y:S03]  /*2c310*/  LDL.LU R19, [R1+0x36c] ;  /* 0x00036c0001137983 */ /* 0x000ee60000300800 */
        /* <DEDUP_REMOVED lines=12> */
[----:B------:R-:W-:Y:S01]  /*2c3e0*/  STL.64 [R1+0x4168], R26 ;  /* 0x0041681a01007387 */ /* 0x000fe20000100a00 */
[----:B------:R3:W-:Y:S03]  /*2c3f0*/  STL.64 [R1+0x4160], R24 ;  /* 0x0041601801007387 */ /* 0x0007e60000100a00 */
[----:B---3--:R-:W3:Y:S01]  /*2c400*/  LDL.LU R24, [R1+0x330] ;  /* 0x0003300001187983 */ /* 0x008ee20000300800 */
[----:B------:R-:W3:Y:S02]  /*2c410*/  LDL.LU R25, [R1+0x334] ;  /* 0x0003340001197983 */ /* 0x000ee40000300800 */
[----:B------:R-:W3:Y:S02]  /*2c420*/  LDL.LU R26, [R1+0x338] ;  /* 0x00033800011a7983 */ /* 0x000ee40000300800 */
[----:B------:R-:W3:Y:S01]  /*2c430*/  LDL.LU R27, [R1+0x33c] ;  /* 0x00033c00011b7983 */ /* 0x000ee20000300800 */
[----:B------:R1:W-:Y:S01]  /*2c440*/  STL.64 [R1+0x4148], R6 ;  /* 0x0041480601007387 */ /* 0x0003e20000100a00 */
[----:B------:R-:W-:Y:S02]  /*2c450*/  STL.64 [R1+0x4140], R4 ;  /* 0x0041400401007387 */ /* 0x000fe40000100a00 */
[----:B------:R-:W-:Y:S01]  /*2c460*/  IMAD.MOV.U32 R29, RZ, RZ, R23 ;  /* 0x000000ffff1d7224 */ /* 0x000fe200078e0017 */
[----:B-1----:R-:W3:Y:S01]  /*2c470*/  LDL.64 R6, [R1+0xc8] ;  /* 0x0000c80001067983 */ /* 0x002ee20000100a00 */
[----:B------:R-:W-:Y:S02]  /*2c480*/  STL.64 [R1+0x4098], R10 ;  /* 0x0040980a01007387 */ /* 0x000fe40000100a00 */
[----:B----4-:R1:W-:Y:S02]  /*2c490*/  STL.64 [R1+0x4090], R8 ;  /* 0x0040900801007387 */ /* 0x0103e40000100a00 */
[----:B-1----:R-:W4:Y:S01]  /*2c4a0*/  LDL.LU R8, [R1+0x780] ;  /* 0x0007800001087983 */ /* 0x002f220000300800 */
[----:B------:R-:W4:Y:S02]  /*2c4b0*/  LDL.LU R9, [R1+0x784] ;  /* 0x0007840001097983 */ /* 0x000f240000300800 */
[----:B------:R-:W4:Y:S02]  /*2c4c0*/  LDL.LU R10, [R1+0x788] ;  /* 0x00078800010a7983 */ /* 0x000f240000300800 */
[----:B------:R-:W4:Y:S01]  /*2c4d0*/  LDL.LU R11, [R1+0x78c] ;  /* 0x00078c00010b7983 */ /* 0x000f220000300800 */
[C---:B--2---:R-:W-:Y:S11]  /*2c4e0*/  HMMA.1688.F32.TF32 R16, R12.reuse, R22, R16 ;  /* 0x000000160c10723c */ /* 0x044ff60000081010 */
[----:B------:R-:W-:Y:S11]  /*2c4f0*/  @!UPT UIADD3 URZ, URZ, URZ, URZ ;  /* 0x0000003f3f3ff290 */ /* 0x000ff6000fffe03f */
[----:B------:R-:W-:Y:S01]  /*2c500*/  @!UPT UIADD3 URZ, URZ, URZ, URZ ;  /* 0x0000003f3f3ff290 */ /* 0x000fe2000fffe03f */
[----:B------:R-:W-:Y:S01]  /*2c510*/  STL.64 [R1+0x3b0], R16 ;  /* 0x0003b01001007387 */ /* 0x000fe20000100a00 */
[----:B------:R1:W-:Y:S03]  /*2c520*/  STL.64 [R1+0x3b8], R18 ;  /* 0x0003b81201007387 */ /* 0x0003e60000100a00 */
[----:B-1----:R-:W2:Y:S01]  /*2c530*/  LDL.LU.64 R18, [R1+0x41a8] ;  /* 0x0041a80001127983 */ /* 0x002ea20000300a00 */
[----:B------:R-:W2:Y:S02]  /*2c540*/  LDL.LU.64 R16, [R1+0x41a0] ;  /* 0x0041a00001107983 */ /* 0x000ea40000300a00 */
[----:B------:R-:W4:Y:S02]  /*2c550*/  LDL.LU.64 R22, [R1+0x4198] ;  /* 0x0041980001167983 */ /* 0x000f240000300a00 */
[C---:B----4-:R-:W-:Y:S11]  /*2c560*/  HMMA.1688.F32.TF32 R8, R12.reuse, R22, R8 ;  /* 0x000000160c08723c */ /* 0x050ff60000081008 */
[----:B------:R-:W-:Y:S11]  /*2c570*/  @!UPT UIADD3 URZ, URZ, URZ, URZ ;  /* 0x0000003f3f3ff290 */ /* 0x000ff6000fffe03f */
[----:B------:R-:W-:Y:S01]  /*2c580*/  @!UPT UIADD3 URZ, URZ, URZ, URZ ;  /* 0x0000003f3f3ff290 */ /* 0x000fe2000fffe03f */
[----:B------:R1:W-:Y:S01]  /*2c590*/  STL.64 [R1+0x3a0], R8 ;  /* 0x0003a00801007387 */ /* 0x0003e20000100a00 */
[----:B------:R4:W-:Y:S02]  /*2c5a0*/  STL.64 [R1+0x3a8], R10 ;  /* 0x0003a80a01007387 */ /* 0x0009e40000100a00 */
[----:B-1----:R-:W-:Y:S02]  /*2c5b0*/  IMAD.MOV.U32 R9, RZ, RZ, R22 ;  /* 0x000000ffff097224 */ /* 0x002fe400078e0016 */
[----:B------:R-:W-:Y:S02]  /*2c5c0*/  IMAD.MOV.U32 R8, RZ, RZ, R23 ;  /* 0x000000ffff087224 */ /* 0x000fe400078e0017 */
[----:B------:R-:W2:Y:S02]  /*2c5d0*/  LDL.LU.64 R22, [R1+0x4190] ;  /* 0x0041900001167983 */ /* 0x000ea40000300a00 */
[----:B--2---:R-:W-:Y:S01]  /*2c5e0*/  HMMA.1688.F32.TF32 R16, R12, R22, R16 ;  /* 0x000000160c10723c */ /* 0x004fe20000081010 */
[----:B----4-:R-:W-:-:S02]  /*2c5f0*/  IMAD.MOV.U32 R11, RZ, RZ, R22 ;  /* 0x000000ffff0b7224 */ /* 0x010fc400078e0016 */
[----:B------:R-:W-:Y:S11]  /*2c600*/  IMAD.MOV.U32 R10, RZ, RZ, R23 ;  /* 0x000000ffff0a7224 */ /* 0x000ff600078e0017 */
[----:B------:R-:W-:Y:S09]  /*2c610*/  @!UPT UIADD3 URZ, URZ, URZ, URZ ;  /* 0x0000003f3f3ff290 */ /* 0x000ff2000fffe03f */
[----:B------:R-:W-:Y:S01]  /*2c620*/  STL.64 [R1+0x390], R16 ;  /* 0x0003901001007387 */ /* 0x000fe20000100a00 */
[----:B------:R1:W-:Y:S03]  /*2c630*/  STL.64 [R1+0x398], R18 ;  /* 0x0003981201007387 */ /* 0x0003e60000100a00 */
[----:B-1----:R-:W2:Y:S01]  /*2c640*/  LDL.LU.64 R18, [R1+0x4188] ;  /* 0x0041880001127983 */ /* 0x002ea20000300a00 */
[----:B------:R-:W2:Y:S02]  /*2c650*/  LDL.LU.64 R16, [R1+0x4180] ;  /* 0x0041800001107983 */ /* 0x000ea40000300a00 */
[----:B------:R-:W2:Y:S02]  /*2c660*/  LDL.LU.64 R22, [R1+0x4178] ;  /* 0x0041780001167983 */ /* 0x000ea40000300a00 */
[----:B------:R1:W-:Y:S01]  /*2c670*/  STL.64 [R1+0x4110], R10 ;  /* 0x0041100a01007387 */ /* 0x0003e20000100a00 */
[----:B------:R4:W-:Y:S04]  /*2c680*/  STL.64 [R1+0x4108], R8 ;  /* 0x0041080801007387 */ /* 0x0009e80000100a00 */
[----:B-1----:R-:W3:Y:S01]  /*2c690*/  LDL.64 R10, [R1+0x98] ;  /* 0x00009800010a7983 */ /* 0x002ee20000100a00 */
[C---:B--2---:R-:W-:Y:S03]  /*2c6a0*/  HMMA.1688.F32.TF32 R16, R12.reuse, R22, R16 ;  /* 0x000000160c10723c */ /* 0x044fe60000081010 */
[----:B---3--:R1:W-:Y:S01]  /*2c6b0*/  STL.64 [R1+0x4130], R10 ;  /* 0x0041300a01007387 */ /* 0x0083e20000100a00 */
[----:B----4-:R-:W2:Y:S02]  /*2c6c0*/  LDL.LU R8, [R1+0x190] ;  /* 0x0001900001087983 */ /* 0x010ea40000300800 */
[----:B------:R-:W2:Y:S01]  /*2c6d0*/  LDL.LU R9, [R1+0x194] ;  /* 0x0001940001097983 */ /* 0x000ea20000300800 */
[----:B-1----:R-:W2:Y:S01]  /*2c6e0*/  LDL.LU R10, [R1+0x198] ;  /* 0x00019800010a7983 */ /* 0x002ea20000300800 */
[----:B------:R-:W2:Y:S11]  /*2c6f0*/  LDL.LU R11, [R1+0x19c] ;  /* 0x00019c00010b7983 */ /* 0x000eb60000300800 */
[----:B------:R-:W-:Y:S04]  /*2c700*/  @!UPT UIADD3 URZ, URZ, URZ, URZ ;  /* 0x0000003f3f3ff290 */ /* 0x000fe8000fffe03f */
[----:B------:R-:W-:Y:S02]  /*2c710*/  STL.64 [R1+0x370], R16 ;  /* 0x0003701001007387 */ /* 0x000fe40000100a00 */
[----:B------:R1:W-:Y:S02]  /*2c720*/  STL.64 [R1+0x378], R18 ;  /* 0x0003781201007387 */ /* 0x0003e40000100a00 */
[----:B-1----:R-:W3:Y:S01]  /*2c730*/  LDL.LU.64 R18, [R1+0x4170] ;  /* 0x0041700001127983 */ /* 0x002ee20000300a00 */
[----:B------:R1:W-:Y:S03]  /*2c740*/  STL.64 [R1+0x4100], R22 ;  /* 0x0041001601007387 */ /* 0x0003e60000100a00 */
[----:B-1----:R-:W4:Y:S01]  /*2c750*/  LDL.64 R22, [R1+0x88] ;  /* 0x0000880001167983 */ /* 0x002f220000100a00 */
[C---:B---3--:R-:W-:Y:S11]  /*2c760*/  HMMA.1688.F32.TF32 R24, R12.reuse, R18, R24 ;  /* 0x000000120c18723c */ /* 0x048ff60000081018 */
[----:B------:R-:W-:Y:S11]  /*2c770*/  @!UPT UIADD3 URZ, URZ, URZ, URZ ;  /* 0x0000003f3f3ff290 */ /* 0x000ff6000fffe03f */
[----:B------:R-:W-:Y:S01]  /*2c780*/  @!UPT UIADD3 URZ, URZ, URZ, URZ ;  /* 0x0000003f3f3ff290 */ /* 0x000fe2000fffe03f */
[----:B------:R-:W-:Y:S01]  /*2c790*/  STL.64 [R1+0x360], R24 ;  /* 0x0003601801007387 */ /* 0x000fe20000100a00 */
[----:B------:R1:W-:Y:S03]  /*2c7a0*/  STL.64 [R1+0x368], R26 ;  /* 0x0003681a01007387 */ /* 0x0003e60000100a00 */
[----:B-1----:R-:W3:Y:S01]  /*2c7b0*/  LDL.LU.64 R26, [R1+0x4168] ;  /* 0x00416800011a7983 */ /* 0x002ee20000300a00 */
[----:B------:R-:W3:Y:S02]  /*2c7c0*/  LDL.LU.64 R24, [R1+0x4160] ;  /* 0x0041600001187983 */ /* 0x000ee40000300a00 */
[----:B------:R-:W-:Y:S02]  /*2c7d0*/  IMAD.MOV.U32 R28, RZ, RZ, R18 ;  /* 0x000000ffff1c7224 */ /* 0x000fe400078e0012 */
[----:B------:R-:W-:Y:S02]  /*2c7e0*/  IMAD.MOV.U32 R17, RZ, RZ, R19 ;  /* 0x000000ffff117224 */ /* 0x000fe400078e0013 */
[----:B------:R-:W2:Y:S01]  /*2c7f0*/  LDL.LU.64 R18, [R1+0x4158] ;  /* 0x0041580001127983 */ /* 0x000ea20000300a00 */
[C---:B---3--:R-:W-:Y:S11]  /*2c800*/  HMMA.1688.F32.TF32 R24, R12.reuse, R6, R24 ;  /* 0x000000060c18723c */ /* 0x048ff60000081018 */
[----:B------:R-:W-:Y:S11]  /*2c810*/  @!UPT UIADD3 URZ, URZ, URZ, URZ ;  /* 0x0000003f3f3ff290 */ /* 0x000ff6000fffe03f */
[----:B------:R-:W-:Y:S01]  /*2c820*/  @!UPT UIADD3 URZ, URZ, URZ, URZ ;  /* 0x0000003f3f3ff290 */ /* 0x000fe2000fffe03f */
[----:B------:R1:W-:Y:S01]  /*2c830*/  STL.64 [R1+0x350], R24 ;  /* 0x0003501801007387 */ /* 0x0003e20000100a00 */
[----:B------:R3:W-:Y:S02]  /*2c840*/  STL.64 [R1+0x358], R26 ;  /* 0x0003581a01007387 */ /* 0x0007e40000100a00 */
[----:B-1----:R-:W-:Y:S01]  /*2c850*/  IMAD.MOV.U32 R25, RZ, RZ, R6 ;  /* 0x000000ffff197224 */ /* 0x002fe200078e0006 */
[----:B---3--:R-:W3:Y:S01]  /*2c860*/  LDL.LU.64 R26, [R1+0x4150] ;  /* 0x00415000011a7983 */ /* 0x008ee20000300a00 */
        /* <DEDUP_REMOVED lines=8> */
[----:B-1----:R-:W2:Y:S01]  /*2c8f0*/  LDL.LU.64 R6, [R1+0x4138] ;  /* 0x0041380001067983 */ /* 0x002ea20000300a00 */
[----:B------:R-:W-:Y:S01]  /*2c900*/  STL.64 [R1+0x4020], R26 ;  /* 0x0040201a01007387 */ /* 0x000fe20000100a00 */
        /* <DEDUP_REMOVED lines=8> */
[----:B------:R-:W2:Y:S02]  /*2c990*/  LDL.LU.64 R4, [R1+0x4120] ;  /* 0x0041200001047983 */ /* 0x000ea40000300a00 */
[----:B------:R-:W-:Y:S01]  /*2c9a0*/  STL.64 [R1+0x40d0], R18 ;  /* 0x0040d01201007387 */ /* 0x000fe20000100a00 */
[----:B------:R1:W-:Y:S04]  /*2c9b0*/  STL.64 [R1+0x40c8], R16 ;  /* 0x0040c81001007387 */ /* 0x0003e80000100a00 */
[----:B-1----:R-:W3:Y:S01]  /*2c9c0*/  LDL.LU R16, [R1+0x170] ;  /* 0x0001700001107983 */ /* 0x002ee20000300800 */
[----:B------:R-:W3:Y:S02]  /*2c9d0*/  LDL.LU R17, [R1+0x174] ;  /* 0x0001740001117983 */ /* 0x000ee40000300800 */
[----:B------:R-:W3:Y:S02]  /*2c9e0*/  LDL.LU R18, [R1+0x178] ;  /* 0x0001780001127983 */ /* 0x000ee40000300800 */
[----:B------:R-:W3:Y:S01]  /*2c9f0*/  LDL.LU R19, [R1+0x17c] ;  /* 0x00017c0001137983 */ /* 0x000ee20000300800 */
[----:B--2---:R-:W-:Y:S11]  /*2ca00*/  HMMA.1688.F32.TF32 R4, R12, R10, R4 ;  /* 0x0000000a0c04723c */ /* 0x004ff60000081004 */
[----:B------:R-:W-:Y:S11]  /*2ca10*/  @!UPT UIADD3 URZ, URZ, URZ, URZ ;  /* 0x0000003f3f3ff290 */ /* 0x000ff6000fffe03f */
[----:B------:R-:W-:Y:S01]  /*2ca20*/  @!UPT UIADD3 URZ, URZ, URZ, URZ ;  /* 0x0000003f3f3ff290 */ /* 0x000fe2000fffe03f */
[----:B------:R-:W-:Y:S01]  /*2ca30*/  STL.64 [R1+0x320], R4 ;  /* 0x0003200401007387 */ /* 0x000fe20000100a00 */
[----:B------:R1:W-:Y:S03]  /*2ca40*/  STL.64 [R1+0x328], R6 ;  /* 0x0003280601007387 */ /* 0x0003e60000100a00 */
[----:B-1----:R-:W2:Y:S01]  /*2ca50*/  LDL.LU.64 R6, [R1+0x4118] ;  /* 0x0041180001067983 */ /* 0x002ea20000300a00 */
[----:B------:R-:W-:Y:S02]  /*2ca60*/  IMAD.MOV.U32 R5, RZ, RZ, R10 ;  /* 0x000000ffff057224 */ /* 0x000fe400078e000a */
[----:B------:R-:W-:Y:S02]  /*2ca70*/  IMAD.MOV.U32 R4, RZ, RZ, R11 ;  /* 0x000000ffff047224 */ /* 0x000fe400078e000b */
[----:B------:R-:W3:Y:S01]  /*2ca80*/  LDL.LU.64 R10, [R1+0x4110] ;  /* 0x00411000010a7983 */ /* 0x000ee20000300a00 */
[----:B------:R-:W3:Y:S02]  /*2ca90*/  LDL.LU.64 R8, [R1+0x4108] ;  /* 0x0041080001087983 */ /* 0x000ee40000300a00 */
[----:B----4-:R-:W-:-:S02]  /*2caa0*/  IMAD.MOV.U32 R27, RZ, RZ, R22 ;  /* 0x000000ffff1b7224 */ /* 0x010fc400078e0016 */
[----:B------:R-:W-:Y:S01]  /*2cab0*/  IMAD.MOV.U32 R26, RZ, RZ, R23 ;  /* 0x000000ffff1a7224 */ /* 0x000fe200078e0017 */
[----:B--2---:R-:W-:Y:S01]  /*2cac0*/  STL.64 [R1+0x40a8], R6 ;  /* 0x0040a80601007387 */ /* 0x004fe20000100a00 */
[----:B------:R3:W-:Y:S02]  /*2cad0*/  STL.64 [R1+0x40a0], R4 ;  /* 0x0040a00401007387 */ /* 0x0007e40000100a00 */
[----:B---3--:R-:W-:Y:S11]  /*2cae0*/  HMMA.1688.F32.TF32 R4, R12, R22, R16 ;  /* 0x000000160c04723c */ /* 0x008ff60000081010 */
[----:B------:R-:W-:Y:S11]  /*2caf0*/  @!UPT UIADD3 URZ, URZ, URZ, URZ ;  /* 0x0000003f3f3ff290 */ /* 0x000ff6000fffe03f */
[----:B------:R-:W-:Y:S01]  /*2cb00*/  @!UPT UIADD3 URZ, URZ, URZ, URZ ;  /* 0x0000003f3f3ff290 */ /* 0x000fe2000fffe03f */
[----:B------:R-:W-:Y:S01]  /*2cb10*/  STL.64 [R1+0x310], R4 ;  /* 0x0003100401007387 */ /* 0x000fe20000100a00 */
[----:B------:R-:W-:Y:S02]  /*2cb20*/  STL.64 [R1+0x318], R6 ;  /* 0x0003180601007387 */ /* 0x000fe40000100a00 */
[----:B------:R1:W-:Y:S02]  /*2cb30*/  STL.64 [R1+0x4048], R26 ;  /* 0x0040481a01007387 */ /* 0x0003e40000100a00 */
[----:B------:R-:W-:Y:S02]  /*2cb40*/  STL.64 [R1+0x4040], R24 ;  /* 0x0040401801007387 */ /* 0x000fe40000100a00 */
[----:B-1----:R-:W-:Y:S02]  /*2cb50*/  IMAD.MOV.U32 R26, RZ, RZ, R11 ;  /* 0x000000ffff1a7224 */ /* 0x002fe400078e000b */
[----:B------:R-:W-:-:S05]  /*2cb60*/  IMAD.MOV.U32 R27, RZ, RZ, R10 ;  /* 0x000000ffff1b7224 */ /* 0x000fca00078e000a */
[----:B------:R1:W-:Y:S02]  /*2cb70*/  STL.64 [R1+0x4060], R26 ;  /* 0x0040601a01007387 */ /* 0x0003e40000100a00 */
[----:B-1----:R-:W-:Y:S02]  /*2cb80*/  IMAD.MOV.U32 R27, RZ, RZ, R8 ;  /* 0x000000ffff1b7224 */ /* 0x002fe400078e0008 */
[----:B------:R-:W-:Y:S01]  /*2cb90*/  IMAD.MOV.U32 R26, RZ, RZ, R9 ;  /* 0x000000ffff1a7224 */ /* 0x000fe200078e0009 */
[----:B------:R-:W2:Y:S01]  /*2cba0*/  LDL.LU R8, [R1] ;  /* 0x0000000001087983 */ /* 0x000ea20000300800 */
[----:B------:R-:W2:Y:S02]  /*2cbb0*/  LDL.LU R9, [R1+0x4] ;  /* 0x0000040001097983 */ /* 0x000ea40000300800 */
[----:B------:R-:W3:Y:S02]  /*2cbc0*/  LDL.LU R10, [R1+0x8] ;  /* 0x00000800010a7983 */ /* 0x000ee40000300800 */
[----:B------:R-:W3:Y:S01]  /*2cbd0*/  LDL.LU R11, [R1+0xc] ;  /* 0x00000c00010b7983 */ /* 0x000ee20000300800 */
[----:B------:R-:W4:Y:S01]  /*2cbe0*/  LDL.LU R20, [R1+0x160] ;  /* 0x0001600001147983 */ /* 0x000f220000300800 */
[----:B------:R-:W4:Y:S02]  /*2cbf0*/  LDL.LU R21, [R1+0x164] ;  /* 0x0001640001157983 */ /* 0x000f240000300800 */
[----:B------:R-:W4:Y:S02]  /*2cc00*/  LDL.LU R22, [R1+0x168] ;  /* 0x0001680001167983 */ /* 0x000f240000300800 */
[----:B------:R-:W4:Y:S01]  /*2cc10*/  LDL.LU R23, [R1+0x16c] ;  /* 0x00016c0001177983 */ /* 0x000f220000300800 */
[----:B---3--:R-:W-:Y:S01]  /*2cc20*/  STL.64 [R1+0x40b8], R10 ;  /* 0x0040b80a01007387 */ /* 0x008fe20000100a00 */
[----:B--2---:R-:W-:Y:S02]  /*2cc30*/  STL.64 [R1+0x40b0], R8 ;  /* 0x0040b00801007387 */ /* 0x004fe40000100a00 */
[----:B------:R-:W2:Y:S02]  /*2cc40*/  LDL.64 R18, [R1+0x58] ;  /* 0x0000580001127983 */ /* 0x000ea40000100a00 */
[----:B------:R-:W3:Y:S01]  /*2cc50*/  LDL R6, [R1+0x38] ;  /* 0x0000380001067983 */ /* 0x000ee20000100800 */
[----:B------:R-:W3:Y:S04]  /*2cc60*/  LDL R7, [R1+0x3c] ;  /* 0x00003c0001077983 */ /* 0x000ee80000100800 */
[----:B--2---:R-:W-:Y:S01]  /*2cc70*/  STL.64 [R1+0x40e8], R18 ;  /* 0x0040e81201007387 */ /* 0x004fe20000100a00 */
[----:B---3--:R1:W-:Y:S02]  /*2cc80*/  STL.64 [R1+0x40c0], R6 ;  /* 0x0040c00601007387 */ /* 0x0083e40000100a00 */
[----:B------:R-:W2:Y:S01]  /*2cc90*/  LDL.LU R4, [R1+0x110] ;  /* 0x0001100001047983 */ /* 0x000ea20000300800 */
[----:B------:R-:W2:Y:S04]  /*2cca0*/  LDL.LU R5, [R1+0x114] ;  /* 0x0001140001057983 */ /* 0x000ea80000300800 */
[----:B-1----:R-:W3:Y:S01]  /*2ccb0*/  LDL.LU R6, [R1+0x118] ;  /* 0x0001180001067983 */ /* 0x002ee20000300800 */
[----:B------:R-:W3:Y:S02]  /*2ccc0*/  LDL.LU R7, [R1+0x11c] ;  /* 0x00011c0001077983 */ /* 0x000ee40000300800 */
[----:B------:R-:W2:Y:S02]  /*2ccd0*/  LDL R18, [R1+0x68] ;  /* 0x0000680001127983 */ /* 0x000ea40000100800 */
[----:B------:R-:W4:Y:S01]  /*2cce0*/  LDL R19, [R1+0x6c] ;  /* 0x00006c0001137983 */ /* 0x000f220000100800 */
        /* <DEDUP_REMOVED lines=16> */
[----:B------:R1:W-:Y:S04]  /*2cdf0*/  STL.64 [R1+0x4078], R26 ;  /* 0x0040781a01007387 */ /* 0x0003e80000100a00 */
[----:B-1----:R-:W4:Y:S02]  /*2ce00*/  LDL.64 R26, [R1+0x78] ;  /* 0x00007800011a7983 */ /* 0x002f240000100a00 */
[C---:B----4-:R-:W-:Y:S11]  /*2ce10*/  HMMA.1688.F32.TF32 R20, R12.reuse, R26, R20 ;  /* 0x0000001a0c14723c */ /* 0x050ff60000081014 */
[----:B------:R-:W-:Y:S11]  /*2ce20*/  @!UPT UIADD3 URZ, URZ, URZ, URZ ;  /* 0x0000003f3f3ff290 */ /* 0x000ff6000fffe03f */
[----:B------:R-:W-:Y:S01]  /*2ce30*/  @!UPT UIADD3 URZ, URZ, URZ, URZ ;  /* 0x0000003f3f3ff290 */ /* 0x000fe2000fffe03f */
[----:B------:R-:W-:Y:S01]  /*2ce40*/  STL.64 [R1+0x300], R20 ;  /* 0x0003001401007387 */ /* 0x000fe20000100a00 */
[----:B------:R1:W-:Y:S03]  /*2ce50*/  STL.64 [R1+0x308], R22 ;  /* 0x0003081601007387 */ /* 0x0003e60000100a00 */
[----:B-1----:R-:W4:Y:S01]  /*2ce60*/  LDL.LU.64 R22, [R1+0x4100] ;  /* 0x0041000001167983 */ /* 0x002f220000300a00 */
[----:B------:R-:W-:Y:S02]  /*2ce70*/  IMAD.MOV.U32 R21, RZ, RZ, R26 ;  /* 0x000000ffff157224 */ /* 0x000fe400078e001a */
[----:B------:R-:W-:Y:S02]  /*2ce80*/  IMAD.MOV.U32 R20, RZ, RZ, R27 ;  /* 0x000000ffff147224 */ /* 0x000fe400078e001b */
[----:B------:R-:W2:Y:S01]  /*2ce90*/  LDL R26, [R1+0x138] ;  /* 0x00013800011a7983 */ /* 0x000ea20000100800 */
[----:B----4-:R-:W-:Y:S02]  /*2cea0*/  STL.64 [R1+0x4058], R22 ;  /* 0x0040581601007387 */ /* 0x010fe40000100a00 */
[----:B------:R1:W-:Y:S02]  /*2ceb0*/  STL.64 [R1+0x4050], R20 ;  /* 0x0040501401007387 */ /* 0x0003e40000100a00 */
        /* <DEDUP_REMOVED lines=18> */
[----:B------:R-:W3:Y:S02]  /*2cfe0*/  LDL.LU.64 R4, [R1+0x40f0] ;  /* 0x0040f00001047983 */ /* 0x000ee40000300a00 */
[----:B------:R-:W-:Y:S02]  /*2cff0*/  STL.64 [R1+0x2f0], R16 ;  /* 0x0002f01001007387 */ /* 0x000fe40000100a00 */
[----:B------:R1:W-:Y:S02]  /*2d000*/  STL.64 [R1+0x2f8], R18 ;  /* 0x0002f81201007387 */ /* 0x0003e40000100a00 */
[----:B-1----:R-:W3:Y:S02]  /*2d010*/  LDL.LU.64 R18, [R1+0x40e8] ;  /* 0x0040e80001127983 */ /* 0x002ee40000300a00 */
[----:B---3--:R-:W-:Y:S01]  /*2d020*/  HMMA.1688.F32.TF32 R4, R12, R18, R4 ;  /* 0x000000120c04723c */ /* 0x008fe20000081004 */
[----:B------:R-:W-:-:S02]  /*2d030*/  IMAD.MOV.U32 R25, RZ, RZ, R18 ;  /* 0x000000ffff197224 */ /* 0x000fc400078e0012 */
[----:B------:R-:W-:Y:S11]  /*2d040*/  IMAD.MOV.U32 R24, RZ, RZ, R19 ;  /* 0x000000ffff187224 */ /* 0x000ff600078e0013 */
[----:B------:R-:W-:Y:S09]  /*2d050*/  @!UPT UIADD3 URZ, URZ, URZ, URZ ;  /* 0x0000003f3f3ff290 */ /* 0x000ff2000fffe03f */
[----:B------:R-:W-:Y:S01]  /*2d060*/  STL.64 [R1+0x2e0], R4 ;  /* 0x0002e00401007387 */ /* 0x000fe20000100a00 */
[----:B------:R1:W-:Y:S03]  /*2d070*/  STL.64 [R1+0x2e8], R6 ;  /* 0x0002e80601007387 */ /* 0x0003e60000100a00 */
[----:B-1----:R-:W3:Y:S01]  /*2d080*/  LDL.LU.64 R6, [R1+0x40e0] ;  /* 0x0040e00001067983 */ /* 0x002ee20000300a00 */
[----:B------:R-:W3:Y:S02]  /*2d090*/  LDL.LU.64 R4, [R1+0x40d8] ;  /* 0x0040d80001047983 */ /* 0x000ee40000300a00 */
[----:B------:R-:W3:Y:S02]  /*2d0a0*/  LDL.LU.64 R18, [R1+0x40d0] ;  /* 0x0040d00001127983 */ /* 0x000ee40000300a00 */
[----:B------:R-:W4:Y:S01]  /*2d0b0*/  LDL.LU.64 R16, [R1+0x40c8] ;  /* 0x0040c80001107983 */ /* 0x000f220000300a00 */
[C---:B---3--:R-:W-:Y:S11]  /*2d0c0*/  HMMA.1688.F32.TF32 R4, R12.reuse, R18, R4 ;  /* 0x000000120c04723c */ /* 0x048ff60000081004 */
[----:B------:R-:W-:Y:S11]  /*2d0d0*/  @!UPT UIADD3 URZ, URZ, URZ, URZ ;  /* 0x0000003f3f3ff290 */ /* 0x000ff6000fffe03f */
[----:B------:R-:W-:Y:S01]  /*2d0e0*/  @!UPT UIADD3 URZ, URZ, URZ, URZ ;  /* 0x0000003f3f3ff290 */ /* 0x000fe2000fffe03f */
[----:B------:R-:W-:Y:S01]  /*2d0f0*/  STL.64 [R1+0x2d0], R4 ;  /* 0x0002d00401007387 */ /* 0x000fe20000100a00 */
[----:B------:R1:W-:Y:S03]  /*2d100*/  STL.64 [R1+0x2d8], R6 ;  /* 0x0002d80601007387 */ /* 0x0003e60000100a00 */
[----:B-1----:R-:W3:Y:S01]  /*2d110*/  LDL.LU.64 R6, [R1+0x40c0] ;  /* 0x0040c00001067983 */ /* 0x002ee20000300a00 */
[----:B------:R-:W-:Y:S01]  /*2d120*/  STL.64 [R1+0x3f90], R18 ;  /* 0x003f901201007387 */ /* 0x000fe20000100a00 */
[C---:B---3--:R-:W-:Y:S02]  /*2d130*/  HMMA.1688.F32.TF32 R4, R12.reuse, R6, R8 ;  /* 0x000000060c04723c */ /* 0x048fe40000081008 */
[----:B------:R-:W3:Y:S01]  /*2d140*/  LDL.LU.64 R10, [R1+0x40b8] ;  /* 0x0040b800010a7983 */ /* 0x000ee20000300a00 */
[----:B------:R-:W3:Y:S11]  /*2d150*/  LDL.LU.64 R8, [R1+0x40b0] ;  /* 0x0040b00001087983 */ /* 0x000ef60000300a00 */
[----:B------:R-:W-:Y:S09]  /*2d160*/  @!UPT UIADD3 URZ, URZ, URZ, URZ ;  /* 0x0000003f3f3ff290 */ /* 0x000ff2000fffe03f */
[----:B------:R-:W-:Y:S01]  /*2d170*/  STL.64 [R1+0x2c0], R4 ;  /* 0x0002c00401007387 */ /* 0x000fe20000100a00 */
[----:B------:R1:W-:Y:S03]  /*2d180*/  STL.64 [R1+0x2c8], R6 ;  /* 0x0002c80601007387 */ /* 0x0003e60000100a00 */
[----:B-1----:R-:W3:Y:S01]  /*2d190*/  LDL.LU.64 R6, [R1+0x40a8] ;  /* 0x0040a80001067983 */ /* 0x002ee20000300a00 */
[----:B------:R-:W2:Y:S02]  /*2d1a0*/  LDL.LU.64 R4, [R1+0x40a0] ;  /* 0x0040a00001047983 */ /* 0x000ea40000300a00 */
[----:B------:R-:W-:Y:S01]  /*2d1b0*/  IMAD.MOV.U32 R27, RZ, RZ, R29 ;  /* 0x000000ffff1b7224 */ /* 0x000fe200078e001d */
[----:B---3--:R-:W-:Y:S01]  /*2d1c0*/  HMMA.1688.F32.TF32 R12, R12, R6, R8 ;  /* 0x000000060c0c723c */ /* 0x008fe20000081008 */
[----:B------:R-:W2:Y:S01]  /*2d1d0*/  LDL.LU.64 R10, [R1+0x4098] ;  /* 0x00409800010a7983 */ /* 0x000ea20000300a00 */
[----:B------:R-:W2:Y:S11]  /*2d1e0*/  LDL.LU.64 R8, [R1+0x4090] ;  /* 0x0040900001087983 */ /* 0x000eb60000300a00 */
[----:B------:R-:W-:Y:S10]  /*2d1f0*/  @!UPT UIADD3 URZ, URZ, URZ, URZ ;  /* 0x0000003f3f3ff290 */ /* 0x000ff4000fffe03f */
[----:B------:R-:W-:Y:S01]  /*2d200*/  STL.64 [R1+0x100], R12 ;  /* 0x0001000c01007387 */ /* 0x000fe20000100a00 */
[----:B------:R-:W-:Y:S02]  /*2d210*/  STL.64 [R1+0x108], R14 ;  /* 0x0001080e01007387 */ /* 0x000fe40000100a00 */
[----:B------:R-:W-:Y:S04]  /*2d220*/  LDS R14, [R2+0xe400] ;  /* 0x00e40000020e7984 */ /* 0x000fe80000000800 */
[----:B------:R-:W1:Y:S01]  /*2d230*/  LDS R15, [R0+0xe400] ;  /* 0x00e40000000f7984 */ /* 0x000e620000000800 */
[----:B------:R-:W-:Y:S04]  /*2d240*/  LDS R12, [R2+0xc400] ;  /* 0x00c40000020c7984 */ /* 0x000fe80000000800 */
[----:B------:R-:W3:Y:S01]  /*2d250*/  LDS R13, [R0+0xc400] ;  /* 0x00c40000000d7984 */ /* 0x000ee20000000800 */
[----:B------:R-:W-:-:S02]  /*2d260*/  IMAD.MOV.U32 R18, RZ, RZ, R25 ;  /* 0x000000ffff127224 */ /* 0x000fc400078e0019 */
[----:B------:R-:W-:-:S05]  /*2d270*/  IMAD.MOV.U32 R19, RZ, RZ, R24 ;  /* 0x000000ffff137224 */ /* 0x000fca00078e0018 */
[----:B------:R-:W-:Y:S01]  /*2d280*/  STL.64 [R1+0x3fa8], R18 ;  /* 0x003fa81201007387 */ /* 0x000fe20000100a00 */
[----:B------:R-:W-:Y:S03]  /*2d290*/  STL.64 [R1+0x3f78], R6 ;  /* 0x003f780601007387 */ /* 0x000fe60000100a00 */
[----:B-1----:R-:W-:Y:S01]  /*2d2a0*/  STL.64 [R1+0x3f88], R14 ;  /* 0x003f880e01007387 */ /* 0x002fe20000100a00 */
[----:B---3--:R1:W-:Y:S03]  /*2d2b0*/  STL.64 [R1+0x3f80], R12 ;  /* 0x003f800c01007387 */ /* 0x0083e60000100a00 */
        /* <DEDUP_REMOVED lines=8> */
[----:B------:R-:W-:Y:S01]  /*2d340*/  STL.64 [R1+0x2b0], R24 ;  /* 0x0002b01801007387 */ /* 0x000fe20000100a00 */
[----:B------:R1:W-:Y:S03]  /*2d350*/  STL.64 [R1+0x2b8], R26 ;  /* 0x0002b81a01007387 */ /* 0x0003e60000100a00 */
[----:B-1----:R-:W2:Y:S01]  /*2d360*/  LDL.LU.64 R26, [R1+0x4078] ;  /* 0x00407800011a7983 */ /* 0x002ea20000300a00 */
[----:B------:R-:W3:Y:S01]  /*2d370*/  LDL.64 R18, [R1+0x68] ;  /* 0x0000680001127983 */ /* 0x000ee20000100a00 */
[C---:B--2---:R-:W-:Y:S02]  /*2d380*/  HMMA.1688.F32.TF32 R24, R8.reuse, R26, R20 ;  /* 0x0000001a0818723c */ /* 0x044fe40000081014 */
[----:B---3--:R-:W-:Y:S01]  /*2d390*/  STL.64 [R1+0x3fc0], R18 ;  /* 0x003fc01201007387 */ /* 0x008fe20000100a00 */
[----:B------:R-:W2:Y:S02]  /*2d3a0*/  LDL.LU.64 R22, [R1+0x4070] ;  /* 0x0040700001167983 */ /* 0x000ea40000300a00 */
[----:B------:R-:W2:Y:S11]  /*2d3b0*/  LDL.LU.64 R20, [R1+0x4068] ;  /* 0x0040680001147983 */ /* 0x000eb60000300a00 */
[----:B------:R-:W-:Y:S07]  /*2d3c0*/  @!UPT UIADD3 URZ, URZ, URZ, URZ ;  /* 0x0000003f3f3ff290 */ /* 0x000fee000fffe03f */
[----:B------:R-:W-:Y:S01]  /*2d3d0*/  STL.64 [R1+0x2a0], R24 ;  /* 0x0002a01801007387 */ /* 0x000fe20000100a00 */
[----:B------:R1:W-:Y:S03]  /*2d3e0*/  STL.64 [R1+0x2a8], R26 ;  /* 0x0002a81a01007387 */ /* 0x0003e60000100a00 */
[----:B-1----:R-:W2:Y:S02]  /*2d3f0*/  LDL.LU.64 R26, [R1+0x4060] ;  /* 0x00406000011a7983 */ /* 0x002ea40000300a00 */
[C---:B--2---:R-:W-:Y:S02]  /*2d400*/  HMMA.1688.F32.TF32 R24, R8.reuse, R26, R20 ;  /* 0x0000001a0818723c */ /* 0x044fe40000081014 */
[----:B------:R-:W2:Y:S01]  /*2d410*/  LDL.LU.64 R22, [R1+0x4058] ;  /* 0x0040580001167983 */ /* 0x000ea20000300a00 */
[----:B------:R-:W3:Y:S11]  /*2d420*/  LDL.LU.64 R20, [R1+0x4050] ;  /* 0x0040500001147983 */ /* 0x000ef60000300a00 */
[----:B------:R-:W-:Y:S09]  /*2d430*/  @!UPT UIADD3 URZ, URZ, URZ, URZ ;  /* 0x0000003f3f3ff290 */ /* 0x000ff2000fffe03f */
[----:B------:R-:W-:Y:S01]  /*2d440*/  STL.64 [R1+0x290], R24 ;  /* 0x0002901801007387 */ /* 0x000fe20000100a00 */
[----:B------:R1:W-:Y:S03]  /*2d450*/  STL.64 [R1+0x298], R26 ;  /* 0x0002981a01007387 */ /* 0x0003e60000100a00 */
[----:B-1----:R-:W4:Y:S01]  /*2d460*/  LDL.LU.64 R26, [R1+0x4048] ;  /* 0x00404800011a7983 */ /* 0x002f220000300a00 */
[----:B------:R-:W4:Y:S01]  /*2d470*/  LDL.LU.64 R24, [R1+0x4040] ;  /* 0x0040400001187983 */ /* 0x000f220000300a00 */
[----:B--2---:R-:W-:Y:S01]  /*2d480*/  HMMA.1688.F32.TF32 R12, R8, R22, R12 ;  /* 0x00000016080c723c */ /* 0x004fe2000008100c */
[----:B---3--:R-:W-:Y:S02]  /*2d490*/  IMAD.MOV.U32 R18, RZ, RZ, R21 ;  /* 0x000000ffff127224 */ /* 0x008fe400078e0015 */
[----:B------:R-:W-:Y:S11]  /*2d4a0*/  IMAD.MOV.U32 R19, RZ, RZ, R20 ;  /* 0x000000ffff137224 */ /* 0x000ff600078e0014 */
[----:B------:R-:W-:Y:S09]  /*2d4b0*/  @!UPT UIADD3 URZ, URZ, URZ, URZ ;  /* 0x0000003f3f3ff290 */ /* 0x000ff2000fffe03f */
[----:B------:R-:W-:Y:S01]  /*2d4c0*/  STL.64 [R1+0x280], R12 ;  /* 0x0002800c01007387 */ /* 0x000fe20000100a00 */
[----:B------:R-:W-:Y:S02]  /*2d4d0*/  STL.64 [R1+0x288], R14 ;  /* 0x0002880e01007387 */ /* 0x000fe40000100a00 */
[----:B------:R-:W-:Y:S02]  /*2d4e0*/  STL.64 [R1+0x3fd8], R18 ;  /* 0x003fd81201007387 */ /* 0x000fe40000100a00 */
[----:B------:R1:W-:Y:S01]  /*2d4f0*/  STL.64 [R1+0x3f48], R22 ;  /* 0x003f481601007387 */ /* 0x0003e20000100a00 */
[----:B------:R-:W2:Y:S01]  /*2d500*/  LDL.LU R20, [R1+0x730] ;  /* 0x0007300001147983 */ /* 0x000ea20000300800 */
[----:B------:R-:W2:Y:S03]  /*2d510*/  LDL.LU R21, [R1+0x734] ;  /* 0x0007340001157983 */ /* 0x000ea60000300800 */
[----:B-1----:R-:W3:Y:S01]  /*2d520*/  LDL.LU R22, [R1+0x738] ;  /* 0x0007380001167983 */ /* 0x002ee20000300800 */
[----:B------:R-:W3:Y:S02]  /*2d530*/  LDL.LU R23, [R1+0x73c] ;  /* 0x00073c0001177983 */ /* 0x000ee40000300800 */
[----:B----4-:R-:W-:-:S02]  /*2d540*/  IMAD.MOV.U32 R18, RZ, RZ, R27 ;  /* 0x000000ffff127224 */ /* 0x010fc400078e001b */
[----:B------:R-:W-:-:S05]  /*2d550*/  IMAD.MOV.U32 R19, RZ, RZ, R26 ;  /* 0x000000ffff137224 */ /* 0x000fca00078e001a */
        /* <DEDUP_REMOVED lines=15> */
[----:B--2---:R-:W-:Y:S01]  /*2d650*/  STL.64 [R1+0x4030], R6 ;  /* 0x0040300601007387 */ /* 0x004fe20000100a00 */
[----:B----4-:R-:W-:Y:S03]  /*2d660*/  STL.64 [R1+0x4028], R4 ;  /* 0x0040280401007387 */ /* 0x010fe60000100a00 */
[----:B------:R1:W-:Y:S02]  /*2d670*/  STL.64 [R1+0x4038], R14 ;  /* 0x0040380e01007387 */ /* 0x0003e40000100a00 */
[----:B------:R-:W2:Y:S01]  /*2d680*/  LDL.LU R24, [R1+0x6e0] ;  /* 0x0006e00001187983 */ /* 0x000ea20000300800 */
[----:B------:R-:W2:Y:S01]  /*2d690*/  LDL.LU R25, [R1+0x6e4] ;  /* 0x0006e40001197983 */ /* 0x000ea20000300800 */
[----:B------:R-:W2:Y:S02]  /*2d6a0*/  LDL.LU R26, [R1+0x6e8] ;  /* 0x0006e800011a7983 */ /* 0x000ea40000300800 */
[----:B------:R-:W2:Y:S02]  /*2d6b0*/  LDL.LU R27, [R1+0x6ec] ;  /* 0x0006ec00011b7983 */ /* 0x000ea40000300800 */
[----:B------:R-:W4:Y:S01]  /*2d6c0*/  LDL.LU R12, [R1+0x7a0] ;  /* 0x0007a000010c7983 */ /* 0x000f220000300800 */
[----:B------:R-:W4:Y:S04]  /*2d6d0*/  LDL.LU R13, [R1+0x7a4] ;  /* 0x0007a400010d7983 */ /* 0x000f280000300800 */
[----:B-1----:R-:W4:Y:S01]  /*2d6e0*/  LDL.LU R14, [R1+0x7a8] ;  /* 0x0007a800010e7983 */ /* 0x002f220000300800 */
[----:B------:R-:W4:Y:S02]  /*2d6f0*/  LDL.LU R15, [R1+0x7ac] ;  /* 0x0007ac00010f7983 */ /* 0x000f240000300800 */
[----:B------:R-:W-:Y:S02]  /*2d700*/  STL.64 [R1+0x4008], R18 ;  /* 0x0040081201007387 */ /* 0x000fe40000100a00 */
[----:B---3--:R-:W-:Y:S01]  /*2d710*/  STL.64 [R1+0x3fb8], R22 ;  /* 0x003fb81601007387 */ /* 0x008fe20000100a00 */
[----:B------:R1:W-:Y:S04]  /*2d720*/  STL.64 [R1+0x3fb0], R20 ;  /* 0x003fb01401007387 */ /* 0x0003e80000100a00 */
        /* <DEDUP_REMOVED lines=23> */
[----:B------:R-:W-:-:S07]  /*2d8a0*/  IMAD.MOV.U32 R7, RZ, RZ, R17 ;  /* 0x000000ffff077224 */ /* 0x000fce00078e0011 */
[C---:B----4-:R-:W-:Y:S01]  /*2d8b0*/  HMMA.1688.F32.TF32 R4, R8.reuse, R6, R12 ;  /* 0x000000060804723c */ /* 0x050fe2000008100c */
[----:B---3--:R-:W-:Y:S01]  /*2d8c0*/  STL.64 [R1+0x4018], R22 ;  /* 0x0040181601007387 */ /* 0x008fe20000100a00 */
[----:B--2---:R1:W-:Y:S03]  /*2d8d0*/  STL.64 [R1+0x4010], R20 ;  /* 0x0040101401007387 */ /* 0x0043e60000100a00 */
[----:B-1----:R-:W2:Y:S01]  /*2d8e0*/  LDL.LU R20, [R1+0x600] ;  /* 0x0006000001147983 */ /* 0x002ea20000300800 */
[----:B------:R-:W2:Y:S02]  /*2d8f0*/  LDL.LU R21, [R1+0x604] ;  /* 0x0006040001157983 */ /* 0x000ea40000300800 */
[----:B------:R-:W2:Y:S02]  /*2d900*/  LDL.LU R22, [R1+0x608] ;  /* 0x0006080001167983 */ /* 0x000ea40000300800 */
[----:B------:R-:W2:Y:S01]  /*2d910*/  LDL.LU R23, [R1+0x60c] ;  /* 0x00060c0001177983 */ /* 0x000ea20000300800 */
[----:B------:R-:W3:Y:S11]  /*2d920*/  LDL.LU.64 R14, [R1+0x4038] ;  /* 0x00403800010e7983 */ /* 0x000ef60000300a00 */
[----:B------:R-:W-:Y:S01]  /*2d930*/  @!UPT UIADD3 URZ, URZ, URZ, URZ ;  /* 0x0000003f3f3ff290 */ /* 0x000fe2000fffe03f */
[----:B------:R-:W-:Y:S02]  /*2d940*/  STL.64 [R1+0x270], R4 ;  /* 0x0002700401007387 */ /* 0x000fe40000100a00 */
[----:B------:R1:W-:Y:S02]  /*2d950*/  STL.64 [R1+0x278], R6 ;  /* 0x0002780601007387 */ /* 0x0003e40000100a00 */
[----:B-1----:R-:W4:Y:S01]  /*2d960*/  LDL.LU.64 R6, [R1+0x4030] ;  /* 0x0040300001067983 */ /* 0x002f220000300a00 */
[----:B------:R-:W4:Y:S01]  /*2d970*/  LDL.LU.64 R4, [R1+0x4028] ;  /* 0x0040280001047983 */ /* 0x000f220000300a00 */
[----:B---3--:R-:W-:Y:S02]  /*2d980*/  HMMA.1688.F32.TF32 R12, R8, R14, R24 ;  /* 0x0000000e080c723c */ /* 0x008fe40000081018 */
[----:B------:R-:W4:Y:S01]  /*2d990*/  LDL.LU.64 R26, [R1+0x4020] ;  /* 0x00402000011a7983 */ /* 0x000f220000300a00 */
[----:B------:R-:W-:Y:S02]  /*2d9a0*/  IMAD.MOV.U32 R18, RZ, RZ, R16 ;  /* 0x000000ffff127224 */ /* 0x000fe400078e0010 */
[----:B------:R-:W-:-:S07]  /*2d9b0*/  IMAD.MOV.U32 R19, RZ, RZ, R3 ;  /* 0x000000ffff137224 */ /* 0x000fce00078e0003 */
[C---:B--2---:R-:W-:Y:S11]  /*2d9c0*/  HMMA.1688.F32.TF32 R16, R8.reuse, R18, R20 ;  /* 0x000000120810723c */ /* 0x044ff60000081014 */
[----:B------:R1:W-:Y:S01]  /*2d9d0*/  STL.64 [R1+0x260], R12 ;  /* 0x0002600c01007387 */ /* 0x0003e20000100a00 */
[----:B------:R2:W-:Y:S03]  /*2d9e0*/  STL.64 [R1+0x268], R14 ;  /* 0x0002680e01007387 */ /* 0x0005e60000100a00 */
[----:B-1----:R-:W3:Y:S01]  /*2d9f0*/  LDL.LU R12, [R1+0x750] ;  /* 0x00075000010c7983 */ /* 0x002ee20000300800 */
[C---:B----4-:R-:W-:Y:S11]  /*2da00*/  HMMA.1688.F32.TF32 R4, R8.reuse, R26, R4 ;  /* 0x0000001a0804723c */ /* 0x050ff60000081004 */
[----:B------:R-:W-:Y:S11]  /*2da10*/  @!UPT UIADD3 URZ, URZ, URZ, URZ ;  /* 0x0000003f3f3ff290 */ /* 0x000ff6000fffe03f */
[----:B------:R-:W-:Y:S01]  /*2da20*/  @!UPT UIADD3 URZ, URZ, URZ, URZ ;  /* 0x0000003f3f3ff290 */ /* 0x000fe2000fffe03f */
[----:B------:R-:W-:Y:S01]  /*2da30*/  STL.64 [R1+0x250], R4 ;  /* 0x0002500401007387 */ /* 0x000fe20000100a00 */
[----:B------:R1:W-:Y:S02]  /*2da40*/  STL.64 [R1+0x258], R6 ;  /* 0x0002580601007387 */ /* 0x0003e40000100a00 */
[----:B------:R-:W3:Y:S02]  /*2da50*/  LDL.LU R13, [R1+0x754] ;  /* 0x00075400010d7983 */ /* 0x000ee40000300800 */
[----:B--2---:R-:W3:Y:S01]  /*2da60*/  LDL.LU R14, [R1+0x758] ;  /* 0x00075800010e7983 */ /* 0x004ee20000300800 */
[----:B------:R-:W3:Y:S04]  /*2da70*/  LDL.LU R15, [R1+0x75c] ;  /* 0x00075c00010f7983 */ /* 0x000ee80000300800 */
[----:B-1----:R-:W3:Y:S01]  /*2da80*/  LDL.LU.64 R6, [R1+0x38] ;  /* 0x0000380001067983 */ /* 0x002ee20000300a00 */
[----:B------:R-:W2:Y:S02]  /*2da90*/  LDL.LU R24, [R1+0x740] ;  /* 0x0007400001187983 */ /* 0x000ea40000300800 */
[----:B------:R-:W2:Y:S02]  /*2daa0*/  LDL.LU R25, [R1+0x744] ;  /* 0x0007440001197983 */ /* 0x000ea40000300800 */
[----:B------:R-:W2:Y:S01]  /*2dab0*/  LDL.LU R26, [R1+0x748] ;  /* 0x00074800011a7983 */ /* 0x000ea20000300800 */
[----:B------:R-:W2:Y:S01]  /*2dac0*/  LDL.LU R27, [R1+0x74c] ;  /* 0x00074c00011b7983 */ /* 0x000ea20000300800 */
[----:B------:R-:W4:Y:S02]  /*2dad0*/  LDL.LU.64 R22, [R1+0x4018] ;  /* 0x0040180001167983 */ /* 0x000f240000300a00 */
[----:B------:R-:W4:Y:S02]  /*2dae0*/  LDL.LU.64 R20, [R1+0x4010] ;  /* 0x0040100001147983 */ /* 0x000f240000300a00 */
[----:B------:R-:W-:Y:S01]  /*2daf0*/  STL.64 [R1+0x240], R16 ;  /* 0x0002401001007387 */ /* 0x000fe20000100a00 */
[----:B------:R1:W-:Y:S04]  /*2db00*/  STL.64 [R1+0x248], R18 ;  /* 0x0002481201007387 */ /* 0x0003e80000100a00 */
        /* <DEDUP_REMOVED lines=22> */
[C---:B----4-:R-:W-:Y:S01]  /*2dc70*/  HMMA.1688.F32.TF32 R20, R8.reuse, R18, R20 ;  /* 0x000000120814723c */ /* 0x050fe20000081014 */
[----:B------:R-:W-:Y:S11]  /*2dc80*/  IMAD.MOV.U32 R29, RZ, RZ, R19 ;  /* 0x000000ffff1d7224 */ /* 0x000ff600078e0013 */
[----:B------:R-:W-:Y:S11]  /*2dc90*/  @!UPT UIADD3 URZ, URZ, URZ, URZ ;  /* 0x0000003f3f3ff290 */ /* 0x000ff6000fffe03f */
[----:B------:R-:W-:Y:S01]  /*2dca0*/  STL.64 [R1+0x200], R20 ;  /* 0x0002001401007387 */ /* 0x000fe20000100a00 */
[----:B------:R1:W-:Y:S03]  /*2dcb0*/  STL.64 [R1+0x208], R22 ;  /* 0x0002081601007387 */ /* 0x0003e60000100a00 */
[----:B-1----:R-:W4:Y:S01]  /*2dcc0*/  LDL.LU.64 R22, [R1+0x3fb8] ;  /* 0x003fb80001167983 */ /* 0x002f220000300a00 */
[----:B------:R-:W4:Y:S02]  /*2dcd0*/  LDL.LU.64 R20, [R1+0x3fb0] ;  /* 0x003fb00001147983 */ /* 0x000f240000300a00 */
[----:B------:R-:W4:Y:S02]  /*2dce0*/  LDL.LU.64 R18, [R1+0x3fa8] ;  /* 0x003fa80001127983 */ /* 0x000f240000300a00 */
[C---:B----4-:R-:W-:Y:S01]  /*2dcf0*/  HMMA.1688.F32.TF32 R16, R8.reuse, R18, R20 ;  /* 0x000000120810723c */ /* 0x050fe20000081014 */
[----:B------:R-:W4:Y:S01]  /*2dd00*/  LDL.LU.64 R22, [R1+0x3fa0] ;  /* 0x003fa00001167983 */ /* 0x000f220000300a00 */
[----:B------:R-:W4:Y:S11]  /*2dd10*/  LDL.LU.64 R20, [R1+0x3f98] ;  /* 0x003f980001147983 */ /* 0x000f360000300a00 */
[----:B------:R-:W-:Y:S10]  /*2dd20*/  @!UPT UIADD3 URZ, URZ, URZ, URZ ;  /* 0x0000003f3f3ff290 */ /* 0x000ff4000fffe03f */
[----:B------:R-:W-:Y:S01]  /*2dd30*/  STL.64 [R1+0x1f0], R16 ;  /* 0x0001f01001007387 */ /* 0x000fe20000100a00 */
[----:B------:R1:W-:Y:S03]  /*2dd40*/  STL.64 [R1+0x1f8], R18 ;  /* 0x0001f81201007387 */ /* 0x0003e60000100a00 */
[----:B-1----:R-:W4:Y:S01]  /*2dd50*/  LDL.LU.64 R18, [R1+0x3f90] ;  /* 0x003f900001127983 */ /* 0x002f220000300a00 */
[----:B------:R-:W2:Y:S01]  /*2dd60*/  LDL.LU R16, [R1+0x9c0] ;  /* 0x0009c00001107983 */ /* 0x000ea20000300800 */
[C---:B----4-:R-:W-:Y:S11]  /*2dd70*/  HMMA.1688.F32.TF32 R20, R8.reuse, R18, R20 ;  /* 0x000000120814723c */ /* 0x050ff60000081014 */
[----:B------:R-:W-:Y:S11]  /*2dd80*/  @!UPT UIADD3 URZ, URZ, URZ, URZ ;  /* 0x0000003f3f3ff290 */ /* 0x000ff6000fffe03f */
[----:B------:R-:W-:Y:S01]  /*2dd90*/  @!UPT UIADD3 URZ, URZ, URZ, URZ ;  /* 0x0000003f3f3ff290 */ /* 0x000fe2000fffe03f */
[----:B------:R-:W-:Y:S01]  /*2dda0*/  STL.64 [R1+0x1e0], R20 ;  /* 0x0001e01401007387 */ /* 0x000fe20000100a00 */
[----:B------:R-:W-:Y:S02]  /*2ddb0*/  STL.64 [R1+0x1e8], R22 ;  /* 0x0001e81601007387 */ /* 0x000fe40000100a00 */
[----:B------:R-:W2:Y:S02]  /*2ddc0*/  LDL.LU R17, [R1+0x9c4] ;  /* 0x0009c40001117983 */ /* 0x000ea40000300800 */
[----:B------:R-:W4:Y:S01]  /*2ddd0*/  LDL.LU R18, [R1+0x9c8] ;  /* 0x0009c80001127983 */ /* 0x000f220000300800 */
[----:B------:R-:W4:Y:S04]  /*2dde0*/  LDL.LU R19, [R1+0x9cc] ;  /* 0x0009cc0001137983 */ /* 0x000f280000300800 */
[----:B----4-:R1:W-:Y:S01]  /*2ddf0*/  STL.64 [R1+0x3f68], R18 ;  /* 0x003f681201007387 */ /* 0x0103e20000100a00 */
[----:B--2---:R-:W-:Y:S03]  /*2de00*/  STL.64 [R1+0x3f60], R16 ;  /* 0x003f601001007387 */ /* 0x004fe60000100a00 */
[----:B-1----:R-:W2:Y:S01]  /*2de10*/  LDL.64 R18, [R1+0x138] ;  /* 0x0001380001127983 */ /* 0x002ea20000100a00 */
[----:B------:R-:W4:Y:S02]  /*2de20*/  LDL.LU R20, [R1+0x9a0] ;  /* 0x0009a00001147983 */ /* 0x000f240000300800 */
[----:B------:R-:W4:Y:S02]  /*2de30*/  LDL.LU R21, [R1+0x9a4] ;  /* 0x0009a40001157983 */ /* 0x000f240000300800 */
[----:B------:R-:W2:Y:S01]  /*2de40*/  LDL.LU R22, [R1+0x9a8] ;  /* 0x0009a80001167983 */ /* 0x000ea20000300800 */
[----:B------:R-:W2:Y:S01]  /*2de50*/  LDL.LU R23, [R1+0x9ac] ;  /* 0x0009ac0001177983 */ /* 0x000ea20000300800 */
[----:B---3--:R-:W-:Y:S03]  /*2de60*/  HMMA.1688.F32.TF32 R12, R8, R6, R12 ;  /* 0x00000006080c723c */ /* 0x008fe6000008100c */
[----:B--2---:R1:W-:Y:S01]  /*2de70*/  STL.64 [R1+0x3f58], R22 ;  /* 0x003f581601007387 */ /* 0x0043e20000100a00 */
[----:B----4-:R2:W-:Y:S03]  /*2de80*/  STL.64 [R1+0x3f50], R20 ;  /* 0x003f501401007387 */ /* 0x0105e60000100a00 */
[----:B-1----:R-:W3:Y:S01]  /*2de90*/  LDL.64 R22, [R1+0x128] ;  /* 0x0001280001167983 */ /* 0x002ee20000100a00 */
[----:B------:R-:W-:-:S02]  /*2dea0*/  IMAD.MOV.U32 R28, RZ, RZ, R6 ;  /* 0x000000ffff1c7224 */ /* 0x000fc400078e0006 */
[----:B------:R-:W-:Y:S01]  /*2deb0*/  IMAD.MOV.U32 R3, RZ, RZ, R7 ;  /* 0x000000ffff037224 */ /* 0x000fe200078e0007 */
[----:B---3--:R1:W-:Y:S01]  /*2dec0*/  STL.64 [R1+0x3f70], R22 ;  /* 0x003f701601007387 */ /* 0x0083e20000100a00 */
[----:B--2---:R-:W2:Y:S02]  /*2ded0*/  LDL.LU R20, [R1+0xc10] ;  /* 0x000c100001147983 */ /* 0x004ea40000300800 */
[----:B------:R-:W2:Y:S01]  /*2dee0*/  LDL.LU R21, [R1+0xc14] ;  /* 0x000c140001157983 */ /* 0x000ea20000300800 */
[----:B-1----:R-:W2:Y:S01]  /*2def0*/  LDL.LU R22, [R1+0xc18] ;  /* 0x000c180001167983 */ /* 0x002ea20000300800 */
[----:B------:R-:W2:Y:S07]  /*2df00*/  LDL.LU R23, [R1+0xc1c] ;  /* 0x000c1c0001177983 */ /* 0x000eae0000300800 */
[----:B------:R-:W-:Y:S02]  /*2df10*/  STL.64 [R1+0x1d0], R12 ;  /* 0x0001d00c01007387 */ /* 0x000fe40000100a00 */
[----:B------:R1:W-:Y:S02]  /*2df20*/  STL.64 [R1+0x1d8], R14 ;  /* 0x0001d80e01007387 */ /* 0x0003e40000100a00 */
[----:B-1----:R-:W2:Y:S01]  /*2df30*/  LDL.LU.64 R14, [R1+0x3f88] ;  /* 0x003f8800010e7983 */ /* 0x002ea20000300a00 */
[----:B------:R-:W2:Y:S02]  /*2df40*/  LDL.LU.64 R12, [R1+0x3f80] ;  /* 0x003f8000010c7983 */ /* 0x000ea40000300a00 */
[----:B------:R-:W3:Y:S02]  /*2df50*/  LDL.LU.64 R6, [R1+0x3f78] ;  /* 0x003f780001067983 */ /* 0x000ee40000300a00 */
[----:B------:R-:W-:-:S02]  /*2df60*/  IMAD.MOV.U32 R5, RZ, RZ, R18 ;  /* 0x000000ffff057224 */ /* 0x000fc400078e0012 */
[----:B------:R-:W-:Y:S01]  /*2df70*/  IMAD.MOV.U32 R4, RZ, RZ, R19 ;  /* 0x000000ffff047224 */ /* 0x000fe200078e0013 */
[----:B---3--:R-:W-:Y:S01]  /*2df80*/  HMMA.1688.F32.TF32 R24, R8, R6, R24 ;  /* 0x000000060818723c */ /* 0x008fe20000081018 */
[----:B------:R-:W-:Y:S04]  /*2df90*/  LDS R10, [R2+0xe500] ;  /* 0x00e50000020a7984 */ /* 0x000fe80000000800 */
[----:B------:R-:W1:Y:S04]  /*2dfa0*/  LDS R11, [R0+0xe500] ;  /* 0x00e50000000b7984 */ /* 0x000e680000000800 */
[----:B------:R-:W-:Y:S04]  /*2dfb0*/  LDS R8, [R2+0xc500] ;  /* 0x00c5000002087984 */ /* 0x000fe80000000800 */
[----:B------:R-:W3:Y:S01]  /*2dfc0*/  LDS R9, [R0+0xc500] ;  /* 0x00c5000000097984 */ /* 0x000ee20000000800 */
[C---:B--2---:R-:W-:Y:S09]  /*2dfd0*/  HMMA.1688.F32.TF32 R20, R12.reuse, R18, R20 ;  /* 0x000000120c14723c */ /* 0x044ff20000081014 */
[----:B------:R-:W-:Y:S01]  /*2dfe0*/  STL [R1+0x359c], R24 ;  /* 0x00359c1801007387 */ /* 0x000fe20000100800 */
[----:B------:R-:W-:Y:S02]  /*2dff0*/  STL [R1+0x3598], R25 ;  /* 0x0035981901007387 */ /* 0x000fe40000100800 */
[----:B------:R-:W-:Y:S02]  /*2e000*/  STL [R1+0x3594], R26 ;  /* 0x0035941a01007387 */ /* 0x000fe40000100800 */
[----:B------:R2:W-:Y:S02]  /*2e010*/  STL [R1+0x3590], R27 ;  /* 0x0035901b01007387 */ /* 0x0005e40000100800 */
[----:B--2---:R-:W2:Y:S04]  /*2e020*/  LDL.64 R26, [R1+0xf8] ;  /* 0x0000f800011a7983 */ /* 0x004ea80000100a00 */
[----:B-1----:R1:W-:Y:S01]  /*2e030*/  STL.64 [R1+0x3e70], R10 ;  /* 0x003e700a01007387 */ /* 0x0023e20000100a00 */
[----:B---3--:R-:W-:Y:S03]  /*2e040*/  STL.64 [R1+0x3e68], R8 ;  /* 0x003e680801007387 */ /* 0x008fe60000100a00 */
[----:B-1----:R-:W3:Y:S01]  /*2e050*/  LDL.64 R10, [R1+0xd8] ;  /* 0x0000d800010a7983 */ /* 0x002ee20000100a00 */
[----:B------:R-:W-:Y:S02]  /*2e060*/  STL.64 [R1+0x1c0], R20 ;  /* 0x0001c01401007387 */ /* 0x000fe40000100a00 */
[----:B------:R1:W-:Y:S02]  /*2e070*/  STL.64 [R1+0x1c8], R22 ;  /* 0x0001c81601007387 */ /* 0x0003e40000100a00 */
[----:B-1----:R-:W4:Y:S01]  /*2e080*/  LDL.LU.64 R22, [R1+0x3f70] ;  /* 0x003f700001167983 */ /* 0x002f220000300a00 */
[----:B------:R-:W4:Y:S02]  /*2e090*/  LDL.LU.64 R18, [R1+0x3f68] ;  /* 0x003f680001127983 */ /* 0x000f240000300a00 */
[----:B------:R-:W4:Y:S02]  /*2e0a0*/  LDL.LU.64 R16, [R1+0x3f60] ;  /* 0x003f600001107983 */ /* 0x000f240000300a00 */
[----:B------:R-:W-:Y:S01]  /*2e0b0*/  STL.64 [R1+0x3e80], R6 ;  /* 0x003e800601007387 */ /* 0x000fe20000100a00 */
[----:B------:R1:W-:Y:S04]  /*2e0c0*/  STL.64 [R1+0x3e78], R4 ;  /* 0x003e780401007387 */ /* 0x0003e80000100a00 */
[----:B-1----:R-:W3:Y:S01]  /*2e0d0*/  LDL.LU R4, [R1+0x950] ;  /* 0x0009500001047983 */ /* 0x002ee20000300800 */
[----:B------:R-:W3:Y:S02]  /*2e0e0*/  LDL.LU R5, [R1+0x954] ;  /* 0x0009540001057983 */ /* 0x000ee40000300800 */
[----:B------:R-:W3:Y:S02]  /*2e0f0*/  LDL.LU R6, [R1+0x958] ;  /* 0x0009580001067983 */ /* 0x000ee40000300800 */
[----:B------:R-:W3:Y:S01]  /*2e100*/  LDL.LU R7, [R1+0x95c] ;  /* 0x00095c0001077983 */ /* 0x000ee20000300800 */
[----:B----4-:R-:W-:Y:S11]  /*2e110*/  HMMA.1688.F32.TF32 R16, R12, R22, R16 ;  /* 0x000000160c10723c */ /* 0x010ff60000081010 */
[----:B------:R-:W-:Y:S11]  /*2e120*/  @!UPT UIADD3 URZ, URZ, URZ, URZ ;  /* 0x0000003f3f3ff290 */ /* 0x000ff6000fffe03f */
[----:B------:R-:W-:Y:S01]  /*2e130*/  @!UPT UIADD3 URZ, URZ, URZ, URZ ;  /* 0x0000003f3f3ff290 */ /* 0x000fe2000fffe03f */
[----:B------:R1:W-:Y:S01]  /*2e140*/  STL.64 [R1+0x1b0], R16 ;  /* 0x0001b01001007387 */ /* 0x0003e20000100a00 */
[----:B------:R2:W-:Y:S02]  /*2e150*/  STL.64 [R1+0x1b8], R18 ;  /* 0x0001b81201007387 */ /* 0x0005e40000100a00 */
[----:B-1----:R-:W-:Y:S02]  /*2e160*/  IMAD.MOV.U32 R17, RZ, RZ, R22 ;  /* 0x000000ffff117224 */ /* 0x002fe400078e0016 */
[----:B------:R-:W-:Y:S02]  /*2e170*/  IMAD.MOV.U32 R16, RZ, RZ, R23 ;  /* 0x000000ffff107224 */ /* 0x000fe400078e0017 */
[----:B------:R-:W4:Y:S01]  /*2e180*/  LDL.LU.64 R22, [R1+0x3f58] ;  /* 0x003f580001167983 */ /* 0x000f220000300a00 */
[----:B------:R-:W4:Y:S02]  /*2e190*/  LDL.LU.64 R20, [R1+0x3f50] ;  /* 0x003f500001147983 */ /* 0x000f240000300a00 */
[----:B--2---:R-:W-:-:S02]  /*2e1a0*/  IMAD.MOV.U32 R18, RZ, RZ, R27 ;  /* 0x000000ffff127224 */ /* 0x004fc400078e001b */
[----:B------:R-:W-:Y:S01]  /*2e1b0*/  IMAD.MOV.U32 R19, RZ, RZ, R26 ;  /* 0x000000ffff137224 */ /* 0x000fe200078e001a */
[----:B------:R1:W-:Y:S01]  /*2e1c0*/  STL [R1+0x3e50], R16 ;  /* 0x003e501001007387 */ /* 0x0003e20000100800 */
[----:B------:R2:W-:Y:S01]  /*2e1d0*/  STL [R1+0x3e4c], R17 ;  /* 0x003e4c1101007387 */ /* 0x0005e20000100800 */
[C---:B----4-:R-:W-:Y:S11]  /*2e1e0*/  HMMA.1688.F32.TF32 R20, R12.reuse, R26, R20 ;  /* 0x0000001a0c14723c */ /* 0x050ff60000081014 */
[----:B------:R-:W-:Y:S11]  /*2e1f0*/  @!UPT UIADD3 URZ, URZ, URZ, URZ ;  /* 0x0000003f3f3ff290 */ /* 0x000ff6000fffe03f */
[----:B------:R-:W-:Y:S02]  /*2e200*/  @!UPT UIADD3 URZ, URZ, URZ, URZ ;  /* 0x0000003f3f3ff290 */ /* 0x000fe4000fffe03f */
[----:B------:R-:W-:Y:S02]  /*2e210*/  IMAD.MOV.U32 R26, RZ, RZ, R22 ;  /* 0x000000ffff1a7224 */ /* 0x000fe400078e0016 */
[----:B------:R-:W-:Y:S02]  /*2e220*/  IMAD.MOV.U32 R27, RZ, RZ, R23 ;  /* 0x000000ffff1b7224 */ /* 0x000fe400078e0017 */
[----:B------:R-:W4:Y:S01]  /*2e230*/  LDL.LU.64 R22, [R1+0x3f48] ;  /* 0x003f480001167983 */ /* 0x000f220000300a00 */
[----:B------:R3:W-:Y:S02]  /*2e240*/  STL [R1+0x3e58], R18 ;  /* 0x003e581201007387 */ /* 0x0007e40000100800 */
[----:B------:R3:W-:Y:S02]  /*2e250*/  STL [R1+0x3e54], R19 ;  /* 0x003e541301007387 */ /* 0x0007e40000100800 */
[----:B-1----:R-:W4:Y:S01]  /*2e260*/  LDL.LU R16, [R1+0x970] ;  /* 0x0009700001107983 */ /* 0x002f220000300800 */
[----:B--2---:R-:W4:Y:S04]  /*2e270*/  LDL.LU R17, [R1+0x974] ;  /* 0x0009740001117983 */ /* 0x004f280000300800 */
[----:B---3--:R-:W4:Y:S01]  /*2e280*/  LDL.LU R18, [R1+0x978] ;  /* 0x0009780001127983 */ /* 0x008f220000300800 */
[----:B------:R-:W4:Y:S01]  /*2e290*/  LDL.LU R19, [R1+0x97c] ;  /* 0x00097c0001137983 */ /* 0x000f220000300800 */
[----:B------:R-:W-:Y:S01]  /*2e2a0*/  HMMA.1688.F32.TF32 R4, R12, R10, R4 ;  /* 0x0000000a0c04723c */ /* 0x000fe20000081004 */
[----:B------:R-:W-:-:S02]  /*2e2b0*/  IMAD.MOV.U32 R25, RZ, RZ, R21 ;  /* 0x000000ffff197224 */ /* 0x000fc400078e0015 */
[----:B------:R-:W-:Y:S01]  /*2e2c0*/  IMAD.MOV.U32 R24, RZ, RZ, R20 ;  /* 0x000000ffff187224 */ /* 0x000fe200078e0014 */
[----:B------:R-:W-:Y:S01]  /*2e2d0*/  STL [R1+0x35ac], R27 ;  /* 0x0035ac1b01007387 */ /* 0x000fe20000100800 */
[----:B------:R-:W-:Y:S02]  /*2e2e0*/  STL [R1+0x35a8], R26 ;  /* 0x0035a81a01007387 */ /* 0x000fe40000100800 */
[----:B------:R-:W-:Y:S01]  /*2e2f0*/  STL [R1+0x35a4], R25 ;  /* 0x0035a41901007387 */ /* 0x000fe20000100800 */
[----:B------:R-:W-:Y:S01]  /*2e300*/  STL [R1+0x35a0], R24 ;  /* 0x0035a01801007387 */ /* 0x000fe20000100800 */
[----:B------:R-:W-:Y:S02]  /*2e310*/  IMAD.MOV.U32 R21, RZ, RZ, R10 ;  /* 0x000000ffff157224 */ /* 0x000fe400078e000a */
[----:B------:R-:W-:Y:S01]  /*2e320*/  IMAD.MOV.U32 R20, RZ, RZ, R11 ;  /* 0x000000ffff147224 */ /* 0x000fe200078e000b */
[C---:B----4-:R-:W-:Y:S01]  /*2e330*/  HMMA.1688.F32.TF32 R16, R12.reuse, R22, R16 ;  /* 0x000000160c10723c */ /* 0x050fe20000081010 */
[----:B------:R-:W-:Y:S11]  /*2e340*/  STL.64 [R1+0x3e10], R22 ;  /* 0x003e101601007387 */ /* 0x000ff60000100a00 */
[----:B------:R-:W-:Y:S11]  /*2e350*/  @!UPT UIADD3 URZ, URZ, URZ, URZ ;  /* 0x0000003f3f3ff290 */ /* 0x000ff6000fffe03f */
[----:B------:R-:W-:Y:S01]  /*2e360*/  STL.64 [R1+0x190], R16 ;  /* 0x0001901001007387 */ /* 0x000fe20000100a00 */
[----:B------:R-:W-:Y:S02]  /*2e370*/  STL.64 [R1+0x198], R18 ;  /* 0x0001981201007387 */ /* 0x000fe40000100a00 */
[----:B------:R1:W-:Y:S02]  /*2e380*/  STL.64 [R1+0x180], R4 ;  /* 0x0001800401007387 */ /* 0x0003e40000100a00 */
[----:B------:R2:W-:Y:S01]  /*2e390*/  STL.64 [R1+0x188], R6 ;  /* 0x0001880601007387 */ /* 0x0005e20000100a00 */
[----:B------:R-:W3:Y:S01]  /*2e3a0*/  LDL.LU R8, [R1+0x850] ;  /* 0x0008500001087983 */ /* 0x000ee20000300800 */
[----:B------:R-:W3:Y:S02]  /*2e3b0*/  LDL.LU R9, [R1+0x854] ;  /* 0x0008540001097983 */ /* 0x000ee40000300800 */
[----:B------:R-:W4:Y:S02]  /*2e3c0*/  LDL.LU R10, [R1+0x858] ;  /* 0x00085800010a7983 */ /* 0x000f240000300800 */
[----:B------:R-:W4:Y:S02]  /*2e3d0*/  LDL.LU R11, [R1+0x85c] ;  /* 0x00085c00010b7983 */ /* 0x000f240000300800 */
[----:B----4-:R-:W-:Y:S01]  /*2e3e0*/  STL.64 [R1+0x3e90], R10 ;  /* 0x003e900a01007387 */ /* 0x010fe20000100a00 */
[----:B---3--:R-:W-:Y:S02]  /*2e3f0*/  STL.64 [R1+0x3e88], R8 ;  /* 0x003e880801007387 */ /* 0x008fe40000100a00 */
[----:B-1----:R-:W3:Y:S02]  /*2e400*/  LDL.LU R4, [R1+0x860] ;  /* 0x0008600001047983 */ /* 0x002ee40000300800 */
[----:B------:R-:W3:Y:S01]  /*2e410*/  LDL.LU R5, [R1+0x864] ;  /* 0x0008640001057983 */ /* 0x000ee20000300800 */
[----:B--2---:R-:W2:Y:S01]  /*2e420*/  LDL.LU R6, [R1+0x868] ;  /* 0x0008680001067983 */ /* 0x004ea20000300800 */
[----:B------:R-:W2:Y:S03]  /*2e430*/  LDL.LU R7, [R1+0x86c] ;  /* 0x00086c0001077983 */ /* 0x000ea60000300800 */
[----:B--2---:R-:W-:Y:S01]  /*2e440*/  STL.64 [R1+0x3ea0], R6 ;  /* 0x003ea00601007387 */ /* 0x004fe20000100a00 */
[----:B---3--:R1:W-:Y:S03]  /*2e450*/  STL.64 [R1+0x3e98], R4 ;  /* 0x003e980401007387 */ /* 0x0083e60000100a00 */
[----:B-1----:R-:W2:Y:S01]  /*2e460*/  LDL.LU R4, [R1+0x870] ;  /* 0x0008700001047983 */ /* 0x002ea20000300800 */
[----:B------:R-:W2:Y:S02]  /*2e470*/  LDL.LU R5, [R1+0x874] ;  /* 0x0008740001057983 */ /* 0x000ea40000300800 */
[----:B------:R-:W3:Y:S02]  /*2e480*/  LDL.LU R6, [R1+0x878] ;  /* 0x0008780001067983 */ /* 0x000ee40000300800 */
[----:B------:R-:W3:Y:S02]  /*2e490*/  LDL.LU R7, [R1+0x87c] ;  /* 0x00087c0001077983 */ /* 0x000ee40000300800 */
[----:B---3--:R1:W-:Y:S01]  /*2e4a0*/  STL.64 [R1+0x3eb0], R6 ;  /* 0x003eb00601007387 */ /* 0x0083e20000100a00 */
[----:B--2---:R-:W-:Y:S03]  /*2e4b0*/  STL.64 [R1+0x3ea8], R4 ;  /* 0x003ea80401007387 */ /* 0x004fe60000100a00 */
[----:B-1----:R-:W2:Y:S04]  /*2e4c0*/  LDL R6, [R1+0x58] ;  /* 0x0000580001067983 */ /* 0x002ea80000100800 */
[----:B------:R-:W2:Y:S04]  /*2e4d0*/  LDL R7, [R1+0x5c] ;  /* 0x00005c0001077983 */ /* 0x000ea80000100800 */
[----:B--2---:R-:W-:Y:S01]  /*2e4e0*/  STL.64 [R1+0x3ec0], R6 ;  /* 0x003ec00601007387 */ /* 0x004fe20000100a00 */
[----:B------:R-:W2:Y:S03]  /*2e4f0*/  LDL.64 R10, [R1+0x48] ;  /* 0x00004800010a7983 */ /* 0x000ea60000100a00 */
[----:B--2---:R1:W-:Y:S01]  /*2e500*/  STL.64 [R1+0x3eb8], R10 ;  /* 0x003eb80a01007387 */ /* 0x0043e20000100a00 */
[----:B------:R-:W2:Y:S02]  /*2e510*/  LDL.LU R8, [R1+0x7c0] ;  /* 0x0007c00001087983 */ /* 0x000ea40000300800 */
[----:B------:R-:W2:Y:S01]  /*2e520*/  LDL.LU R9, [R1+0x7c4] ;  /* 0x0007c40001097983 */ /* 0x000ea20000300800 */
[----:B-1----:R-:W3:Y:S01]  /*2e530*/  LDL.LU R10, [R1+0x7c8] ;  /* 0x0007c800010a7983 */ /* 0x002ee20000300800 */
[----:B------:R-:W3:Y:S02]  /*2e540*/  LDL.LU R11, [R1+0x7cc] ;  /* 0x0007cc00010b7983 */ /* 0x000ee40000300800 */
[----:B------:R-:W-:Y:S01]  /*2e550*/  IMAD.MOV.U32 R7, RZ, RZ, R29 ;  /* 0x000000ffff077224 */ /* 0x000fe200078e001d */
[----:B---3--:R-:W-:Y:S01]  /*2e560*/  STL.64 [R1+0x3ed0], R10 ;  /* 0x003ed00a01007387 */ /* 0x008fe20000100a00 */
[----:B--2---:R-:W-:Y:S02]  /*2e570*/  STL.64 [R1+0x3ec8], R8 ;  /* 0x003ec80801007387 */ /* 0x004fe40000100a00 */
[----:B------:R-:W2:Y:S02]  /*2e580*/  LDL R6, [R1+0x68] ;  /* 0x0000680001067983 */ /* 0x000ea40000100800 */
[----:B--2---:R1:W-:Y:S04]  /*2e590*/  STL.64 [R1+0x3ed8], R6 ;  /* 0x003ed80601007387 */ /* 0x0043e80000100a00 */
[----:B-1----:R-:W2:Y:S04]  /*2e5a0*/  LDL.64 R6, [R1+0x78] ;  /* 0x0000780001067983 */ /* 0x002ea80000100a00 */
[----:B--2---:R-:W-:Y:S01]  /*2e5b0*/  STL.64 [R1+0x3ef0], R6 ;  /* 0x003ef00601007387 */ /* 0x004fe20000100a00 */
[----:B------:R-:W2:Y:S02]  /*2e5c0*/  LDL.LU R8, [R1+0x890] ;  /* 0x0008900001087983 */ /* 0x000ea40000300800 */
[----:B------:R-:W2:Y:S02]  /*2e5d0*/  LDL.LU R9, [R1+0x894] ;  /* 0x0008940001097983 */ /* 0x000ea40000300800 */
[----:B------:R-:W3:Y:S01]  /*2e5e0*/  LDL.LU R10, [R1+0x898] ;  /* 0x00089800010a7983 */ /* 0x000ee20000300800 */
[----:B------:R-:W3:Y:S01]  /*2e5f0*/  LDL.LU R11, [R1+0x89c] ;  /* 0x00089c00010b7983 */ /* 0x000ee20000300800 */
[----:B------:R-:W4:Y:S02]  /*2e600*/  LDL.LU R16, [R1+0x8c0] ;  /* 0x0008c00001107983 */ /* 0x000f240000300800 */
[----:B------:R-:W4:Y:S02]  /*2e610*/  LDL.LU R17, [R1+0x8c4] ;  /* 0x0008c40001117983 */ /* 0x000f240000300800 */
[----:B------:R-:W2:Y:S01]  /*2e620*/  LDL.LU R18, [R1+0x8c8] ;  /* 0x0008c80001127983 */ /* 0x000ea20000300800 */
[----:B------:R-:W2:Y:S01]  /*2e630*/  LDL.LU R19, [R1+0x8cc] ;  /* 0x0008cc0001137983 */ /* 0x000ea20000300800 */
[----:B------:R-:W3:Y:S03]  /*2e640*/  LDL.64 R26, [R1+0xc8] ;  /* 0x0000c800011a7983 */ /* 0x000ee60000100a00 */
[----:B--2---:R1:W-:Y:S01]  /*2e650*/  STL.64 [R1+0x3f18], R18 ;  /* 0x003f181201007387 */ /* 0x0043e20000100a00 */
[----:B----4-:R-:W-:Y:S03]  /*2e660*/  STL.64 [R1+0x3f10], R16 ;  /* 0x003f101001007387 */ /* 0x010fe60000100a00 */
[----:B-1----:R-:W2:Y:S04]  /*2e670*/  LDL.64 R18, [R1+0xa8] ;  /* 0x0000a80001127983 */ /* 0x002ea80000100a00 */
[----:B--2---:R1:W-:Y:S04]  /*2e680*/  STL.64 [R1+0x3f28], R18 ;  /* 0x003f281201007387 */ /* 0x0043e80000100a00 */
[----:B-1----:R-:W2:Y:S04]  /*2e690*/  LDL.64 R18, [R1+0xb8] ;  /* 0x0000b80001127983 */ /* 0x002ea80000100a00 */
[----:B--2---:R1:W-:Y:S01]  /*2e6a0*/  STL.64 [R1+0x3f40], R18 ;  /* 0x003f401201007387 */ /* 0x0043e20000100a00 */
[----:B------:R-:W3:Y:S02]  /*2e6b0*/  LDL.LU R16, [R1+0x930] ;  /* 0x0009300001107983 */ /* 0x000ee40000300800 */
[----:B------:R-:W3:Y:S01]  /*2e6c0*/  LDL.LU R17, [R1+0x934] ;  /* 0x0009340001117983 */ /* 0x000ee20000300800 */
[----:B-1----:R-:W3:Y:S01]  /*2e6d0*/  LDL.LU R18, [R1+0x938] ;  /* 0x0009380001127983 */ /* 0x002ee20000300800 */
[----:B------:R-:W3:Y:S02]  /*2e6e0*/  LDL.LU R19, [R1+0x93c] ;  /* 0x00093c0001137983 */ /* 0x000ee40000300800 */
[----:B------:R-:W2:Y:S02]  /*2e6f0*/  LDL.64 R6, [R1+0x88] ;  /* 0x0000880001067983 */ /* 0x000ea40000100a00 */
[----:B--2---:R1:W-:Y:S04]  /*2e700*/  STL.64 [R1+0x3f08], R6 ;  /* 0x003f080601007387 */ /* 0x0043e80000100a00 */
[----:B-1----:R-:W2:Y:S04]  /*2e710*/  LDL.64 R6, [R1+0x98] ;  /* 0x0000980001067983 */ /* 0x002ea80000100a00 */
[----:B--2---:R1:W-:Y:S01]  /*2e720*/  STL.64 [R1+0x3f20], R6 ;  /* 0x003f200601007387 */ /* 0x0043e20000100a00 */
[----:B------:R-:W2:Y:S02]  /*2e730*/  LDL.LU R4, [R1+0x8d0] ;  /* 0x0008d00001047983 */ /* 0x000ea40000300800 */
[----:B------:R-:W2:Y:S01]  /*2e740*/  LDL.LU R5, [R1+0x8d4] ;  /* 0x0008d40001057983 */ /* 0x000ea20000300800 */
[----:B-1----:R-:W4:Y:S01]  /*2e750*/  LDL.LU R6, [R1+0x8d8] ;  /* 0x0008d80001067983 */ /* 0x002f220000300800 */
[----:B------:R-:W4:Y:S01]  /*2e760*/  LDL.LU R7, [R1+0x8dc] ;  /* 0x0008dc0001077983 */ /* 0x000f220000300800 */
[----:B---3--:R-:W-:Y:S02]  /*2e770*/  HMMA.1688.F32.TF32 R16, R12, R26, R16 ;  /* 0x0000001a0c10723c */ /* 0x008fe40000081010 */
[----:B----4-:R-:W-:Y:S01]  /*2e780*/  STL.64 [R1+0x3f38], R6 ;  /* 0x003f380601007387 */ /* 0x010fe20000100a00 */
        /* <DEDUP_REMOVED lines=9> */
[----:B------:R-:W4:Y:S02]  /*2e820*/  LDL.LU R10, [R1+0x8a8] ;  /* 0x0008a800010a7983 */ /* 0x000f240000300800 */
[----:B------:R-:W4:Y:S03]  /*2e830*/  LDL.LU R11, [R1+0x8ac] ;  /* 0x0008ac00010b7983 */ /* 0x000f260000300800 */
[----:B------:R-:W-:-:S02]  /*2e840*/  IMAD.MOV.U32 R25, RZ, RZ, R18 ;  /* 0x000000ffff197224 */ /* 0x000fc400078e0012 */
[----:B------:R-:W-:Y:S01]  /*2e850*/  IMAD.MOV.U32 R24, RZ, RZ, R19 ;  /* 0x000000ffff187224 */ /* 0x000fe200078e0013 */
[----:B----4-:R-:W-:Y:S01]  /*2e860*/  STL.64 [R1+0x3f00], R10 ;  /* 0x003f000a01007387 */ /* 0x010fe20000100a00 */
[----:B---3--:R1:W-:Y:S03]  /*2e870*/  STL.64 [R1+0x3ef8], R8 ;  /* 0x003ef80801007387 */ /* 0x0083e60000100a00 */
[----:B-1----:R-:W3:Y:S01]  /*2e880*/  LDL.LU R8, [R1+0x8b0] ;  /* 0x0008b00001087983 */ /* 0x002ee20000300800 */
[----:B------:R-:W3:Y:S02]  /*2e890*/  LDL.LU R9, [R1+0x8b4] ;  /* 0x0008b40001097983 */ /* 0x000ee40000300800 */
[----:B------:R-:W3:Y:S02]  /*2e8a0*/  LDL.LU R10, [R1+0x8b8] ;  /* 0x0008b800010a7983 */ /* 0x000ee40000300800 */
[----:B------:R-:W3:Y:S01]  /*2e8b0*/  LDL.LU R11, [R1+0x8bc] ;  /* 0x0008bc00010b7983 */ /* 0x000ee20000300800 */
[----:B------:R-:W-:Y:S01]  /*2e8c0*/  STL [R1+0x3e60], R20 ;  /* 0x003e601401007387 */ /* 0x000fe20000100800 */
[----:B------:R-:W-:Y:S02]  /*2e8d0*/  STL [R1+0x3e5c], R21 ;  /* 0x003e5c1501007387 */ /* 0x000fe40000100800 */
[----:B------:R-:W2:Y:S02]  /*2e8e0*/  LDL.LU.64 R18, [R1+0x3f40] ;  /* 0x003f400001127983 */ /* 0x000ea40000300a00 */
[----:B------:R-:W-:-:S02]  /*2e8f0*/  IMAD.MOV.U32 R23, RZ, RZ, R26 ;  /* 0x000000ffff177224 */ /* 0x000fc400078e001a */
[----:B------:R-:W-:Y:S02]  /*2e900*/  IMAD.MOV.U32 R22, RZ, RZ, R27 ;  /* 0x000000ffff167224 */ /* 0x000fe400078e001b */
[----:B------:R-:W-:Y:S02]  /*2e910*/  IMAD.MOV.U32 R26, RZ, RZ, R17 ;  /* 0x000000ffff1a7224 */ /* 0x000fe400078e0011 */
[----:B------:R-:W-:Y:S01]  /*2e920*/  IMAD.MOV.U32 R27, RZ, RZ, R16 ;  /* 0x000000ffff1b7224 */ /* 0x000fe200078e0010 */
[----:B------:R-:W-:Y:S02]  /*2e930*/  STL [R1+0x3e64], R23 ;  /* 0x003e641701007387 */ /* 0x000fe40000100800 */
[----:B------:R-:W-:Y:S02]  /*2e940*/  STL [R1+0x35b8], R26 ;  /* 0x0035b81a01007387 */ /* 0x000fe40000100800 */
[----:B------:R-:W-:Y:S02]  /*2e950*/  STL [R1+0x35b4], R27 ;  /* 0x0035b41b01007387 */ /* 0x000fe40000100800 */
[----:B------:R-:W-:Y:S01]  /*2e960*/  STL [R1+0x35b0], R24 ;  /* 0x0035b01801007387 */ /* 0x000fe20000100800 */
[----:B------:R1:W-:Y:S01]  /*2e970*/  STL [R1+0x36e8], R25 ;  /* 0x0036e81901007387 */ /* 0x0003e20000100800 */
[----:B--2---:R-:W-:Y:S01]  /*2e980*/  HMMA.1688.F32.TF32 R4, R12, R18, R4 ;  /* 0x000000120c04723c */ /* 0x004fe20000081004 */
[----:B-1----:R-:W-:-:S02]  /*2e990*/  IMAD.MOV.U32 R25, RZ, RZ, R18 ;  /* 0x000000ffff197224 */ /* 0x002fc400078e0012 */
[----:B------:R-:W-:Y:S11]  /*2e9a0*/  IMAD.MOV.U32 R24, RZ, RZ, R19 ;  /* 0x000000ffff187224 */ /* 0x000ff600078e0013 */
[----:B------:R-:W-:Y:S09]  /*2e9b0*/  @!UPT UIADD3 URZ, URZ, URZ, URZ ;  /* 0x0000003f3f3ff290 */ /* 0x000ff2000fffe03f */
[----:B------:R-:W-:Y:S01]  /*2e9c0*/  STL.64 [R1+0x160], R4 ;  /* 0x0001600401007387 */ /* 0x000fe20000100a00 */
[----:B------:R1:W-:Y:S03]  /*2e9d0*/  STL.64 [R1+0x168], R6 ;  /* 0x0001680601007387 */ /* 0x0003e60000100a00 */
[----:B-1----:R-:W2:Y:S01]  /*2e9e0*/  LDL.LU.64 R6, [R1+0x3f38] ;  /* 0x003f380001067983 */ /* 0x002ea20000300a00 */
[----:B------:R-:W2:Y:S02]  /*2e9f0*/  LDL.LU.64 R4, [R1+0x3f30] ;  /* 0x003f300001047983 */ /* 0x000ea40000300a00 */
[----:B------:R-:W2:Y:S02]  /*2ea00*/  LDL.LU.64 R18, [R1+0x3f28] ;  /* 0x003f280001127983 */ /* 0x000ea40000300a00 */
        /* <DEDUP_REMOVED lines=11> */
[C---:B--2---:R-:W-:Y:S01]  /*2eac0*/  HMMA.1688.F32.TF32 R16, R12.reuse, R6, R16 ;  /* 0x000000060c10723c */ /* 0x044fe20000081010 */
[----:B------:R-:W-:Y:S11]  /*2ead0*/  IMAD.MOV.U32 R28, RZ, RZ, R7 ;  /* 0x000000ffff1c7224 */ /* 0x000ff600078e0007 */
[----:B------:R-:W-:Y:S11]  /*2eae0*/  @!UPT UIADD3 URZ, URZ, URZ, URZ ;  /* 0x0000003f3f3ff290 */ /* 0x000ff6000fffe03f */
[----:B------:R1:W-:Y:S01]  /*2eaf0*/  STL.64 [R1+0x140], R16 ;  /* 0x0001401001007387 */ /* 0x0003e20000100a00 */
[----:B------:R2:W-:Y:S02]  /*2eb00*/  STL.64 [R1+0x148], R18 ;  /* 0x0001481201007387 */ /* 0x0005e40000100a00 */
[----:B-1----:R-:W-:Y:S02]  /*2eb10*/  IMAD.MOV.U32 R17, RZ, RZ, R6 ;  /* 0x000000ffff117224 */ /* 0x002fe400078e0006 */
[----:B------:R-:W3:Y:S02]  /*2eb20*/  LDL.LU.64 R6, [R1+0x3f08] ;  /* 0x003f080001067983 */ /* 0x000ee40000300a00 */
[C---:B---3--:R-:W-:Y:S01]  /*2eb30*/  HMMA.1688.F32.TF32 R8, R12.reuse, R6, R8 ;  /* 0x000000060c08723c */ /* 0x048fe20000081008 */
[----:B--2---:R-:W-:Y:S02]  /*2eb40*/  IMAD.MOV.U32 R19, RZ, RZ, R6 ;  /* 0x000000ffff137224 */ /* 0x004fe400078e0006 */
[----:B------:R-:W-:Y:S11]  /*2eb50*/  IMAD.MOV.U32 R16, RZ, RZ, R7 ;  /* 0x000000ffff107224 */ /* 0x000ff600078e0007 */
[----:B------:R-:W-:Y:S09]  /*2eb60*/  @!UPT UIADD3 URZ, URZ, URZ, URZ ;  /* 0x0000003f3f3ff290 */ /* 0x000ff2000fffe03f */
[----:B------:R-:W-:Y:S01]  /*2eb70*/  STL.64 [R1+0x110], R8 ;  /* 0x0001100801007387 */ /* 0x000fe20000100a00 */
[----:B------:R1:W-:Y:S03]  /*2eb80*/  STL.64 [R1+0x118], R10 ;  /* 0x0001180a01007387 */ /* 0x0003e60000100a00 */
[----:B-1----:R-:W2:Y:S01]  /*2eb90*/  LDL.LU.64 R10, [R1+0x3f00] ;  /* 0x003f0000010a7983 */ /* 0x002ea20000300a00 */
[----:B------:R-:W2:Y:S02]  /*2eba0*/  LDL.LU.64 R8, [R1+0x3ef8] ;  /* 0x003ef80001087983 */ /* 0x000ea40000300a00 */
        /* <DEDUP_REMOVED lines=18> */
[----:B------:R-:W2:Y:S11]  /*2ecd0*/  LDL.LU.64 R10, [R1+0x3eb8] ;  /* 0x003eb800010a7983 */ /* 0x000eb60000300a00 */
[----:B------:R-:W-:Y:S10]  /*2ece0*/  @!UPT UIADD3 URZ, URZ, URZ, URZ ;  /* 0x0000003f3f3ff290 */ /* 0x000ff4000fffe03f */
[----:B------:R-:W-:Y:S01]  /*2ecf0*/  STL.64 [R1+0x7c0], R4 ;  /* 0x0007c00401007387 */ /* 0x000fe20000100a00 */
[----:B------:R1:W-:Y:S03]  /*2ed00*/  STL.64 [R1+0x7c8], R6 ;  /* 0x0007c80601007387 */ /* 0x0003e60000100a00 */
[----:B-1----:R-:W2:Y:S01]  /*2ed10*/  LDL.LU.64 R6, [R1+0x3eb0] ;  /* 0x003eb00001067983 */ /* 0x002ea20000300a00 */
[----:B------:R-:W2:Y:S02]  /*2ed20*/  LDL.LU.64 R4, [R1+0x3ea8] ;  /* 0x003ea80001047983 */ /* 0x000ea40000300a00 */
[C---:B--2---:R-:W-:Y:S11]  /*2ed30*/  HMMA.1688.F32.TF32 R4, R12.reuse, R10, R4 ;  /* 0x0000000a0c04723c */ /* 0x044ff60000081004 */
[----:B------:R-:W-:Y:S11]  /*2ed40*/  @!UPT UIADD3 URZ, URZ, URZ, URZ ;  /* 0x0000003f3f3ff290 */ /* 0x000ff6000fffe03f */
[----:B------:R-:W-:Y:S01]  /*2ed50*/  @!UPT UIADD3 URZ, URZ, URZ, URZ ;  /* 0x0000003f3f3ff290 */ /* 0x000fe2000fffe03f */
[----:B------:R-:W-:Y:S01]  /*2ed60*/  STL.64 [R1+0x8f0], R4 ;  /* 0x0008f00401007387 */ /* 0x000fe20000100a00 */
[----:B------:R1:W-:Y:S03]  /*2ed70*/  STL.64 [R1+0x8f8], R6 ;  /* 0x0008f80601007387 */ /* 0x0003e60000100a00 */
[----:B-1----:R-:W2:Y:S01]  /*2ed80*/  LDL.LU.64 R6, [R1+0x3ea0] ;  /* 0x003ea00001067983 */ /* 0x002ea20000300a00 */
[----:B------:R-:W2:Y:S02]  /*2ed90*/  LDL.LU.64 R4, [R1+0x3e98] ;  /* 0x003e980001047983 */ /* 0x000ea40000300a00 */
[----:B------:R-:W-:Y:S02]  /*2eda0*/  IMAD.MOV.U32 R23, RZ, RZ, R10 ;  /* 0x000000ffff177224 */ /* 0x000fe400078e000a */
[----:B------:R-:W-:Y:S02]  /*2edb0*/  IMAD.MOV.U32 R20, RZ, RZ, R11 ;  /* 0x000000ffff147224 */ /* 0x000fe400078e000b */
[----:B------:R-:W3:Y:S01]  /*2edc0*/  LDL.LU.64 R10, [R1+0x3e90] ;  /* 0x003e9000010a7983 */ /* 0x000ee20000300a00 */
[----:B------:R-:W3:Y:S01]  /*2edd0*/  LDL.LU.64 R8, [R1+0x3e88] ;  /* 0x003e880001087983 */ /* 0x000ee20000300a00 */
[C---:B--2---:R-:W-:Y:S11]  /*2ede0*/  HMMA.1688.F32.TF32 R4, R12.reuse, R26, R4 ;  /* 0x0000001a0c04723c */ /* 0x044ff60000081004 */
[----:B------:R-:W-:Y:S11]  /*2edf0*/  @!UPT UIADD3 URZ, URZ, URZ, URZ ;  /* 0x0000003f3f3ff290 */ /* 0x000ff6000fffe03f */
[----:B------:R-:W-:Y:S01]  /*2ee00*/  @!UPT UIADD3 URZ, URZ, URZ, URZ ;  /* 0x0000003f3f3ff290 */ /* 0x000fe2000fffe03f */
[----:B------:R-:W-:Y:S01]  /*2ee10*/  STL.64 [R1+0x8e0], R4 ;  /* 0x0008e00401007387 */ /* 0x000fe20000100a00 */
[----:B------:R1:W-:Y:S03]  /*2ee20*/  STL.64 [R1+0x8e8], R6 ;  /* 0x0008e80601007387 */ /* 0x0003e60000100a00 */
[----:B-1----:R-:W3:Y:S01]  /*2ee30*/  LDL.LU.64 R6, [R1+0x3e80] ;  /* 0x003e800001067983 */ /* 0x002ee20000300a00 */
[----:B------:R-:W2:Y:S02]  /*2ee40*/  LDL.LU.64 R4, [R1+0x3e78] ;  /* 0x003e780001047983 */ /* 0x000ea40000300a00 */
[----:B------:R-:W-:Y:S01]  /*2ee50*/  STL.64 [R1+0x3d38], R26 ;  /* 0x003d381a01007387 */ /* 0x000fe20000100a00 */
[----:B---3--:R-:W-:Y:S01]  /*2ee60*/  HMMA.1688.F32.TF32 R12, R12, R6, R8 ;  /* 0x000000060c0c723c */ /* 0x008fe20000081008 */
[----:B------:R-:W3:Y:S01]  /*2ee70*/  LDL.LU.64 R10, [R1+0x3e70] ;  /* 0x003e7000010a7983 */ /* 0x000ee20000300a00 */
[----:B------:R-:W3:Y:S02]  /*2ee80*/  LDL.LU.64 R8, [R1+0x3e68] ;  /* 0x003e680001087983 */ /* 0x000ee40000300a00 */
[----:B------:R-:W-:Y:S11]  /*2ee90*/  STL.64 [R1+0x3d30], R6 ;  /* 0x003d300601007387 */ /* 0x000ff60000100a00 */
[----:B------:R-:W-:Y:S08]  /*2eea0*/  @!UPT UIADD3 URZ, URZ, URZ, URZ ;  /* 0x0000003f3f3ff290 */ /* 0x000ff0000fffe03f */
[----:B------:R-:W-:Y:S01]  /*2eeb0*/  STL.64 [R1+0x8c0], R12 ;  /* 0x0008c00c01007387 */ /* 0x000fe20000100a00 */
[----:B------:R-:W-:Y:S02]  /*2eec0*/  STL.64 [R1+0x8c8], R14 ;  /* 0x0008c80e01007387 */ /* 0x000fe40000100a00 */
[----:B------:R-:W-:Y:S04]  /*2eed0*/  LDS R14, [R2+0xe600] ;  /* 0x00e60000020e7984 */ /* 0x000fe80000000800 */
[----:B------:R-:W1:Y:S01]  /*2eee0*/  LDS R15, [R0+0xe600] ;  /* 0x00e60000000f7984 */ /* 0x000e620000000800 */
[----:B------:R-:W-:Y:S04]  /*2eef0*/  LDS R12, [R2+0xc600] ;  /* 0x00c60000020c7984 */ /* 0x000fe80000000800 */
[----:B------:R-:W4:Y:S04]  /*2ef00*/  LDS R13, [R0+0xc600] ;  /* 0x00c60000000d7984 */ /* 0x000f280000000800 */
[----:B-1----:R-:W-:Y:S01]  /*2ef10*/  STL.64 [R1+0x3d28], R14 ;  /* 0x003d280e01007387 */ /* 0x002fe20000100a00 */
[----:B----4-:R1:W-:Y:S03]  /*2ef20*/  STL.64 [R1+0x3d20], R12 ;  /* 0x003d200c01007387 */ /* 0x0103e60000100a00 */
[----:B-1----:R-:W3:Y:S01]  /*2ef30*/  LDL.LU R12, [R1+0xd00] ;  /* 0x000d0000010c7983 */ /* 0x002ee20000300800 */
[----:B------:R-:W3:Y:S02]  /*2ef40*/  LDL.LU R13, [R1+0xd04] ;  /* 0x000d0400010d7983 */ /* 0x000ee40000300800 */
[----:B------:R-:W3:Y:S02]  /*2ef50*/  LDL.LU R14, [R1+0xd08] ;  /* 0x000d0800010e7983 */ /* 0x000ee40000300800 */
[----:B------:R-:W3:Y:S02]  /*2ef60*/  LDL.LU R15, [R1+0xd0c] ;  /* 0x000d0c00010f7983 */ /* 0x000ee40000300800 */
[----:B--2---:R-:W-:-:S02]  /*2ef70*/  IMAD.MOV.U32 R6, RZ, RZ, R5 ;  /* 0x000000ffff067224 */ /* 0x004fc400078e0005 */
[----:B------:R-:W-:Y:S02]  /*2ef80*/  IMAD.MOV.U32 R7, RZ, RZ, R4 ;  /* 0x000000ffff077224 */ /* 0x000fe400078e0004 */
[----:B------:R-:W2:Y:S05]  /*2ef90*/  LDL.LU R4, [R1+0x7e0] ;  /* 0x0007e00001047983 */ /* 0x000eaa0000300800 */
[----:B---3--:R-:W-:Y:S11]  /*2efa0*/  HMMA.1688.F32.TF32 R12, R8, R6, R12 ;  /* 0x00000006080c723c */ /* 0x008ff6000008100c */
[----:B------:R-:W-:Y:S11]  /*2efb0*/  @!UPT UIADD3 URZ, URZ, URZ, URZ ;  /* 0x0000003f3f3ff290 */ /* 0x000ff6000fffe03f */
[----:B------:R-:W-:Y:S01]  /*2efc0*/  @!UPT UIADD3 URZ, URZ, URZ, URZ ;  /* 0x0000003f3f3ff290 */ /* 0x000fe2000fffe03f */
[----:B------:R-:W-:Y:S01]  /*2efd0*/  STL.64 [R1+0x910], R12 ;  /* 0x0009100c01007387 */ /* 0x000fe20000100a00 */
[----:B------:R-:W-:Y:S02]  /*2efe0*/  STL.64 [R1+0x918], R14 ;  /* 0x0009180e01007387 */ /* 0x000fe40000100a00 */
[----:B------:R-:W2:Y:S02]  /*2eff0*/  LDL.LU R5, [R1+0x7e4] ;  /* 0x0007e40001057983 */ /* 0x000ea40000300800 */
[----:B------:R-:W3:Y:S01]  /*2f000*/  LDL.LU R6, [R1+0x7e8] ;  /* 0x0007e80001067983 */ /* 0x000ee20000300800 */
[----:B------:R-:W3:Y:S01]  /*2f010*/  LDL.LU R7, [R1+0x7ec] ;  /* 0x0007ec0001077983 */ /* 0x000ee20000300800 */
[----:B------:R-:W-:Y:S02]  /*2f020*/  IMAD.MOV.U32 R26, RZ, RZ, R23 ;  /* 0x000000ffff1a7224 */ /* 0x000fe400078e0017 */
[----:B------:R-:W-:Y:S01]  /*2f030*/  IMAD.MOV.U32 R27, RZ, RZ, R20 ;  /* 0x000000ffff1b7224 */ /* 0x000fe200078e0014 */
[----:B---3--:R-:W-:Y:S01]  /*2f040*/  STL.64 [R1+0x3d48], R6 ;  /* 0x003d480601007387 */ /* 0x008fe20000100a00 */
[----:B--2---:R-:W-:Y:S02]  /*2f050*/  STL.64 [R1+0x3d40], R4 ;  /* 0x003d400401007387 */ /* 0x004fe40000100a00 */
[----:B------:R-:W2:Y:S02]  /*2f060*/  LDL.LU R23, [R1+0x3e64] ;  /* 0x003e640001177983 */ /* 0x000ea40000300800 */
[----:B------:R-:W3:Y:S01]  /*2f070*/  LDL.LU R20, [R1+0x3e60] ;  /* 0x003e600001147983 */ /* 0x000ee20000300800 */
[----:B------:R1:W-:Y:S04]  /*2f080*/  STL.64 [R1+0x3d50], R26 ;  /* 0x003d501a01007387 */ /* 0x0003e80000100a00 */
[----:B-1----:R-:W4:Y:S04]  /*2f090*/  LDL.LU.64 R26, [R1+0x58] ;  /* 0x00005800011a7983 */ /* 0x002f280000300a00 */
[----:B----4-:R1:W-:Y:S01]  /*2f0a0*/  STL.64 [R1+0x3d68], R26 ;  /* 0x003d681a01007387 */ /* 0x0103e20000100a00 */
[----:B------:R-:W4:Y:S02]  /*2f0b0*/  LDL.LU R4, [R1+0x7f0] ;  /* 0x0007f00001047983 */ /* 0x000f240000300800 */
[----:B------:R-:W4:Y:S02]  /*2f0c0*/  LDL.LU R5, [R1+0x7f4] ;  /* 0x0007f40001057983 */ /* 0x000f240000300800 */
[----:B------:R-:W2:Y:S01]  /*2f0d0*/  LDL.LU R6, [R1+0x7f8] ;  /* 0x0007f80001067983 */ /* 0x000ea20000300800 */
[----:B------:R-:W2:Y:S04]  /*2f0e0*/  LDL.LU R7, [R1+0x7fc] ;  /* 0x0007fc0001077983 */ /* 0x000ea80000300800 */
[----:B-1----:R-:W2:Y:S04]  /*2f0f0*/  LDL.LU.64 R26, [R1+0x68] ;  /* 0x00006800011a7983 */ /* 0x002ea80000300a00 */
[----:B--2---:R-:W-:Y:S01]  /*2f100*/  STL.64 [R1+0x3d80], R26 ;  /* 0x003d801a01007387 */ /* 0x004fe20000100a00 */
[----:B------:R-:W-:Y:S02]  /*2f110*/  STL.64 [R1+0x3d60], R6 ;  /* 0x003d600601007387 */ /* 0x000fe40000100a00 */
[----:B----4-:R1:W-:Y:S02]  /*2f120*/  STL.64 [R1+0x3d58], R4 ;  /* 0x003d580401007387 */ /* 0x0103e40000100a00 */
[----:B-1----:R-:W2:Y:S01]  /*2f130*/  LDL.LU R4, [R1+0x800] ;  /* 0x0008000001047983 */ /* 0x002ea20000300800 */
[----:B------:R-:W2:Y:S02]  /*2f140*/  LDL.LU R5, [R1+0x804] ;  /* 0x0008040001057983 */ /* 0x000ea40000300800 */
[----:B------:R-:W4:Y:S02]  /*2f150*/  LDL.LU R6, [R1+0x808] ;  /* 0x0008080001067983 */ /* 0x000f240000300800 */
[----:B------:R-:W4:Y:S02]  /*2f160*/  LDL.LU R7, [R1+0x80c] ;  /* 0x00080c0001077983 */ /* 0x000f240000300800 */
[----:B------:R-:W-:-:S02]  /*2f170*/  IMAD.MOV.U32 R26, RZ, RZ, R21 ;  /* 0x000000ffff1a7224 */ /* 0x000fc400078e0015 */
[----:B------:R-:W-:Y:S01]  /*2f180*/  IMAD.MOV.U32 R27, RZ, RZ, R18 ;  /* 0x000000ffff1b7224 */ /* 0x000fe200078e0012 */
[----:B------:R-:W3:Y:S01]  /*2f190*/  LDL.LU R21, [R1+0x3e5c] ;  /* 0x003e5c0001157983 */ /* 0x000ee20000300800 */
[----:B------:R-:W3:Y:S03]  /*2f1a0*/  LDL.LU R18, [R1+0x3e58] ;  /* 0x003e580001127983 */ /* 0x000ee60000300800 */
[----:B------:R-:W-:Y:S04]  /*2f1b0*/  STL.64 [R1+0x3d98], R26 ;  /* 0x003d981a01007387 */ /* 0x000fe80000100a00 */
[----:B----4-:R-:W-:Y:S01]  /*2f1c0*/  STL.64 [R1+0x3d78], R6 ;  /* 0x003d780601007387 */ /* 0x010fe20000100a00 */
[----:B--2---:R1:W-:Y:S03]  /*2f1d0*/  STL.64 [R1+0x3d70], R4 ;  /* 0x003d700401007387 */ /* 0x0043e60000100a00 */
        /* <DEDUP_REMOVED lines=8> */
[----:B------:R1:W-:Y:S02]  /*2f260*/  STL.64 [R1+0x3db0], R26 ;  /* 0x003db01a01007387 */ /* 0x0003e40000100a00 */
[----:B-1----:R-:W-:Y:S02]  /*2f270*/  IMAD.MOV.U32 R26, RZ, RZ, R17 ;  /* 0x000000ffff1a7224 */ /* 0x002fe400078e0011 */
[----:B------:R-:W-:Y:S01]  /*2f280*/  IMAD.MOV.U32 R27, RZ, RZ, R28 ;  /* 0x000000ffff1b7224 */ /* 0x000fe200078e001c */
[----:B------:R-:W3:Y:S01]  /*2f290*/  LDL.LU R17, [R1+0x3e4c] ;  /* 0x003e4c0001117983 */ /* 0x000ee20000300800 */
[----:B------:R-:W3:Y:S03]  /*2f2a0*/  LDL.LU R28, [R1+0x3e48] ;  /* 0x003e4800011c7983 */ /* 0x000ee60000300800 */
[----:B------:R1:W-:Y:S01]  /*2f2b0*/  STL.64 [R1+0x3dc8], R26 ;  /* 0x003dc81a01007387 */ /* 0x0003e20000100a00 */
[----:B------:R-:W-:-:S02]  /*2f2c0*/  IMAD.MOV.U32 R14, RZ, RZ, R25 ;  /* 0x000000ffff0e7224 */ /* 0x000fc400078e0019 */
[----:B------:R-:W-:Y:S02]  /*2f2d0*/  IMAD.MOV.U32 R15, RZ, RZ, R24 ;  /* 0x000000ffff0f7224 */ /* 0x000fe400078e0018 */
[----:B-1----:R-:W-:Y:S02]  /*2f2e0*/  IMAD.MOV.U32 R26, RZ, RZ, R29 ;  /* 0x000000ffff1a7224 */ /* 0x002fe400078e001d */
[----:B------:R-:W-:Y:S01]  /*2f2f0*/  IMAD.MOV.U32 R27, RZ, RZ, R3 ;  /* 0x000000ffff1b7224 */ /* 0x000fe200078e0003 */
[----:B----4-:R-:W-:Y:S01]  /*2f300*/  STL.64 [R1+0x3d90], R6 ;  /* 0x003d900601007387 */ /* 0x010fe20000100a00 */
[----:B--2---:R1:W-:Y:S03]  /*2f310*/  STL.64 [R1+0x3d88], R4 ;  /* 0x003d880401007387 */ /* 0x0043e60000100a00 */
[----:B-1----:R-:W2:Y:S01]  /*2f320*/  LDL.LU R4, [R1+0x820] ;  /* 0x0008200001047983 */ /* 0x002ea20000300800 */
[----:B------:R-:W2:Y:S02]  /*2f330*/  LDL.LU R5, [R1+0x824] ;  /* 0x0008240001057983 */ /* 0x000ea40000300800 */
[----:B------:R-:W4:Y:S02]  /*2f340*/  LDL.LU R6, [R1+0x828] ;  /* 0x0008280001067983 */ /* 0x000f240000300800 */
[----:B------:R-:W4:Y:S01]  /*2f350*/  LDL.LU R7, [R1+0x82c] ;  /* 0x00082c0001077983 */ /* 0x000f220000300800 */
[----:B------:R-:W2:Y:S01]  /*2f360*/  LDL.LU R29, [R1+0x3e44] ;  /* 0x003e4400011d7983 */ /* 0x000ea20000300800 */
[----:B------:R-:W2:Y:S02]  /*2f370*/  LDL.LU R3, [R1+0x3e40] ;  /* 0x003e400001037983 */ /* 0x000ea40000300800 */
[----:B------:R1:W-:Y:S02]  /*2f380*/  STL.64 [R1+0x3de0], R26 ;  /* 0x003de01a01007387 */ /* 0x0003e40000100a00 */
[----:B------:R3:W-:Y:S02]  /*2f390*/  STL.64 [R1+0x3de8], R14 ;  /* 0x003de80e01007387 */ /* 0x0007e40000100a00 */
[----:B-1----:R-:W-:-:S02]  /*2f3a0*/  IMAD.MOV.U32 R26, RZ, RZ, R23 ;  /* 0x000000ffff1a7224 */ /* 0x002fc400078e0017 */
[----:B------:R-:W-:-:S05]  /*2f3b0*/  IMAD.MOV.U32 R27, RZ, RZ, R22 ;  /* 0x000000ffff1b7224 */ /* 0x000fca00078e0016 */
[----:B------:R1:W-:Y:S01]  /*2f3c0*/  STL.64 [R1+0x3df0], R26 ;  /* 0x003df01a01007387 */ /* 0x0003e20000100a00 */
[----:B------:R-:W2:Y:S02]  /*2f3d0*/  LDL.LU R12, [R1+0x990] ;  /* 0x00099000010c7983 */ /* 0x000ea40000300800 */
[----:B------:R-:W2:Y:S02]  /*2f3e0*/  LDL.LU R13, [R1+0x994] ;  /* 0x00099400010d7983 */ /* 0x000ea40000300800 */
[----:B---3--:R-:W3:Y:S01]  /*2f3f0*/  LDL.LU R14, [R1+0x998] ;  /* 0x00099800010e7983 */ /* 0x008ee20000300800 */
[----:B------:R-:W3:Y:S01]  /*2f400*/  LDL.LU R15, [R1+0x99c] ;  /* 0x00099c00010f7983 */ /* 0x000ee20000300800 */
[----:B-1----:R-:W-:Y:S02]  /*2f410*/  IMAD.MOV.U32 R26, RZ, RZ, R21 ;  /* 0x000000ffff1a7224 */ /* 0x002fe400078e0015 */
[----:B------:R-:W-:Y:S01]  /*2f420*/  IMAD.MOV.U32 R27, RZ, RZ, R20 ;  /* 0x000000ffff1b7224 */ /* 0x000fe200078e0014 */
[----:B---3--:R-:W-:Y:S01]  /*2f430*/  STL.64 [R1+0x3e00], R14 ;  /* 0x003e000e01007387 */ /* 0x008fe20000100a00 */
[----:B--2---:R1:W-:Y:S03]  /*2f440*/  STL.64 [R1+0x3df8], R12 ;  /* 0x003df80c01007387 */ /* 0x0043e60000100a00 */
[----:B------:R2:W-:Y:S01]  /*2f450*/  STL.64 [R1+0x3e08], R26 ;  /* 0x003e081a01007387 */ /* 0x0005e20000100a00 */
[----:B-1----:R-:W3:Y:S01]  /*2f460*/  LDL.LU R12, [R1+0x9b0] ;  /* 0x0009b000010c7983 */ /* 0x002ee20000300800 */
[----:B------:R-:W3:Y:S02]  /*2f470*/  LDL.LU R13, [R1+0x9b4] ;  /* 0x0009b400010d7983 */ /* 0x000ee40000300800 */
[----:B------:R-:W2:Y:S02]  /*2f480*/  LDL.LU R14, [R1+0x9b8] ;  /* 0x0009b800010e7983 */ /* 0x000ea40000300800 */
[----:B------:R-:W2:Y:S02]  /*2f490*/  LDL.LU R15, [R1+0x9bc] ;  /* 0x0009bc00010f7983 */ /* 0x000ea40000300800 */
[----:B--2---:R-:W-:Y:S01]  /*2f4a0*/  STL.64 [R1+0x3e20], R14 ;  /* 0x003e200e01007387 */ /* 0x004fe20000100a00 */
[----:B---3--:R1:W-:Y:S02]  /*2f4b0*/  STL.64 [R1+0x3e18], R12 ;  /* 0x003e180c01007387 */ /* 0x0083e40000100a00 */
[----:B------:R-:W2:Y:S02]  /*2f4c0*/  LDL.LU R24, [R1+0x9d0] ;  /* 0x0009d00001187983 */ /* 0x000ea40000300800 */
[----:B------:R-:W2:Y:S01]  /*2f4d0*/  LDL.LU R25, [R1+0x9d4] ;  /* 0x0009d40001197983 */ /* 0x000ea20000300800 */
[----:B------:R-:W3:Y:S01]  /*2f4e0*/  LDL.LU R26, [R1+0x9d8] ;  /* 0x0009d800011a7983 */ /* 0x000ee20000300800 */
[----:B------:R-:W3:Y:S02]  /*2f4f0*/  LDL.LU R27, [R1+0x9dc] ;  /* 0x0009dc00011b7983 */ /* 0x000ee40000300800 */
[----:B------:R-:W-:-:S02]  /*2f500*/  IMAD.MOV.U32 R22, RZ, RZ, R19 ;  /* 0x000000ffff167224 */ /* 0x000fc400078e0013 */
[----:B------:R-:W-:Y:S01]  /*2f510*/  IMAD.MOV.U32 R23, RZ, RZ, R18 ;  /* 0x000000ffff177224 */ /* 0x000fe200078e0012 */
[----:B------:R-:W-:Y:S04]  /*2f520*/  LDS R19, [R0+0xe700] ;  /* 0x00e7000000137984 */ /* 0x000fe80000000800 */
[----:B------:R-:W1:Y:S04]  /*2f530*/  LDS R18, [R2+0xe700] ;  /* 0x00e7000002127984 */ /* 0x000e680000000800 */
[----:B---3--:R-:W-:Y:S01]  /*2f540*/  STL.64 [R1+0x3e30], R26 ;  /* 0x003e301a01007387 */ /* 0x008fe20000100a00 */
[----:B--2---:R-:W-:Y:S02]  /*2f550*/  STL.64 [R1+0x3e28], R24 ;  /* 0x003e281801007387 */ /* 0x004fe40000100a00 */
[----:B------:R2:W-:Y:S02]  /*2f560*/  STL.64 [R1+0x3e38], R22 ;  /* 0x003e381601007387 */ /* 0x0005e40000100a00 */
[----:B-1----:R-:W3:Y:S01]  /*2f570*/  LDL.LU R12, [R1+0xcb0] ;  /* 0x000cb000010c7983 */ /* 0x002ee20000300800 */
[----:B------:R-:W3:Y:S01]  /*2f580*/  LDL.LU R13, [R1+0xcb4] ;  /* 0x000cb400010d7983 */ /* 0x000ee20000300800 */
[----:B------:R-:W3:Y:S02]  /*2f590*/  LDL.LU R14, [R1+0xcb8] ;  /* 0x000cb800010e7983 */ /* 0x000ee40000300800 */
[----:B------:R-:W3:Y:S02]  /*2f5a0*/  LDL.LU R15, [R1+0xcbc] ;  /* 0x000cbc00010f7983 */ /* 0x000ee40000300800 */
[----:B------:R-:W3:Y:S01]  /*2f5b0*/  LDL.LU R20, [R1+0xcd0] ;  /* 0x000cd00001147983 */ /* 0x000ee20000300800 */
[----:B------:R-:W3:Y:S04]  /*2f5c0*/  LDL.LU R21, [R1+0xcd4] ;  /* 0x000cd40001157983 */ /* 0x000ee80000300800 */
[----:B--2---:R-:W3:Y:S01]  /*2f5d0*/  LDL.LU R22, [R1+0xcd8] ;  /* 0x000cd80001167983 */ /* 0x004ee20000300800 */
[----:B------:R-:W3:Y:S02]  /*2f5e0*/  LDL.LU R23, [R1+0xcdc] ;  /* 0x000cdc0001177983 */ /* 0x000ee40000300800 */
[----:B----4-:R-:W-:Y:S02]  /*2f5f0*/  STL.64 [R1+0x3da8], R6 ;  /* 0x003da80601007387 */ /* 0x010fe40000100a00 */
[----:B------:R1:W-:Y:S02]  /*2f600*/  STL.64 [R1+0x3da0], R4 ;  /* 0x003da00401007387 */ /* 0x0003e40000100a00 */
[----:B-1----:R-:W2:Y:S01]  /*2f610*/  LDL.LU R4, [R1+0x830] ;  /* 0x0008300001047983 */ /* 0x002ea20000300800 */
[----:B------:R-:W2:Y:S02]  /*2f620*/  LDL.LU R5, [R1+0x834] ;  /* 0x0008340001057983 */ /* 0x000ea40000300800 */
[----:B------:R-:W4:Y:S02]  /*2f630*/  LDL.LU R6, [R1+0x838] ;  /* 0x0008380001067983 */ /* 0x000f240000300800 */
[----:B------:R-:W4:Y:S02]  /*2f640*/  LDL.LU R7, [R1+0x83c] ;  /* 0x00083c0001077983 */ /* 0x000f240000300800 */
[----:B------:R-:W-:-:S02]  /*2f650*/  IMAD.MOV.U32 R26, RZ, RZ, R17 ;  /* 0x000000ffff1a7224 */ /* 0x000fc400078e0011 */
[----:B------:R-:W-:Y:S01]  /*2f660*/  IMAD.MOV.U32 R27, RZ, RZ, R16 ;  /* 0x000000ffff1b7224 */ /* 0x000fe200078e0010 */
[----:B------:R-:W-:Y:S04]  /*2f670*/  LDS R17, [R0+0xc700] ;  /* 0x00c7000000117984 */ /* 0x000fe80000000800 */
[----:B------:R-:W1:Y:S04]  /*2f680*/  LDS R16, [R2+0xc700] ;  /* 0x00c7000002107984 */ /* 0x000e680000000800 */
[----:B----4-:R-:W-:Y:S01]  /*2f690*/  STL.64 [R1+0x3dc0], R6 ;  /* 0x003dc00601007387 */ /* 0x010fe20000100a00 */
[----:B--2---:R2:W-:Y:S03]  /*2f6a0*/  STL.64 [R1+0x3db8], R4 ;  /* 0x003db80401007387 */ /* 0x0045e60000100a00 */
[----:B--2---:R-:W2:Y:S01]  /*2f6b0*/  LDL.LU R4, [R1+0x840] ;  /* 0x0008400001047983 */ /* 0x004ea20000300800 */
[----:B------:R-:W2:Y:S02]  /*2f6c0*/  LDL.LU R5, [R1+0x844] ;  /* 0x0008440001057983 */ /* 0x000ea40000300800 */
[----:B------:R-:W4:Y:S02]  /*2f6d0*/  LDL.LU R6, [R1+0x848] ;  /* 0x0008480001067983 */ /* 0x000f240000300800 */
[----:B------:R-:W4:Y:S01]  /*2f6e0*/  LDL.LU R7, [R1+0x84c] ;  /* 0x00084c0001077983 */ /* 0x000f220000300800 */
[C---:B---3--:R-:W-:Y:S01]  /*2f6f0*/  HMMA.1688.F32.TF32 R24, R8.reuse, R26, R20 ;  /* 0x0000001a0818723c */ /* 0x048fe20000081014 */
[----:B----4-:R-:W-:Y:S01]  /*2f700*/  STL.64 [R1+0x3dd8], R6 ;  /* 0x003dd80601007387 */ /* 0x010fe20000100a00 */
[----:B--2---:R2:W-:Y:S03]  /*2f710*/  STL.64 [R1+0x3dd0], R4 ;  /* 0x003dd00401007387 */ /* 0x0045e60000100a00 */
[----:B--2---:R-:W2:Y:S01]  /*2f720*/  LDL.LU R4, [R1+0x900] ;  /* 0x0009000001047983 */ /* 0x004ea20000300800 */
[----:B------:R-:W2:Y:S02]  /*2f730*/  LDL.LU R5, [R1+0x904] ;  /* 0x0009040001057983 */ /* 0x000ea40000300800 */
[----:B------:R-:W2:Y:S02]  /*2f740*/  LDL.LU R6, [R1+0x908] ;  /* 0x0009080001067983 */ /* 0x000ea40000300800 */
[----:B------:R-:W2:Y:S01]  /*2f750*/  LDL.LU R7, [R1+0x90c] ;  /* 0x00090c0001077983 */ /* 0x000ea20000300800 */
[----:B------:R-:W-:Y:S01]  /*2f760*/  STL [R1+0x3c18], R2 ;  /* 0x003c180201007387 */ /* 0x000fe20000100800 */
[----:B------:R-:W-:Y:S02]  /*2f770*/  STL [R1+0x3c1c], R0 ;  /* 0x003c1c0001007387 */ /* 0x000fe40000100800 */
[----:B------:R-:W-:Y:S02]  /*2f780*/  STL.64 [R1+0x3bc0], R18 ;  /* 0x003bc01201007387 */ /* 0x000fe40000100a00 */
[----:B-1----:R1:W-:Y:S02]  /*2f790*/  STL.64 [R1+0x3bb8], R16 ;  /* 0x003bb81001007387 */ /* 0x0023e40000100a00 */
[----:B-1----:R-:W3:Y:S01]  /*2f7a0*/  LDL.LU R16, [R1+0x920] ;  /* 0x0009200001107983 */ /* 0x002ee20000300800 */
[----:B------:R-:W3:Y:S02]  /*2f7b0*/  LDL.LU R17, [R1+0x924] ;  /* 0x0009240001117983 */ /* 0x000ee40000300800 */
[----:B------:R-:W3:Y:S02]  /*2f7c0*/  LDL.LU R18, [R1+0x928] ;  /* 0x0009280001127983 */ /* 0x000ee40000300800 */
[----:B------:R-:W3:Y:S01]  /*2f7d0*/  LDL.LU R19, [R1+0x92c] ;  /* 0x00092c0001137983 */ /* 0x000ee20000300800 */
[----:B------:R-:W4:Y:S01]  /*2f7e0*/  LDL.LU.64 R22, [R1+0x3e38] ;  /* 0x003e380001167983 */ /* 0x000f220000300a00 */
[----:B------:R-:W-:Y:S02]  /*2f7f0*/  STL.64 [R1+0x950], R24 ;  /* 0x0009501801007387 */ /* 0x000fe40000100a00 */
[----:B------:R1:W-:Y:S02]  /*2f800*/  STL.64 [R1+0x958], R26 ;  /* 0x0009581a01007387 */ /* 0x0003e40000100a00 */
[----:B-1----:R-:W2:Y:S01]  /*2f810*/  LDL.LU.64 R26, [R1+0x3e30] ;  /* 0x003e3000011a7983 */ /* 0x002ea20000300a00 */
[----:B------:R-:W2:Y:S01]  /*2f820*/  LDL.LU.64 R24, [R1+0x3e28] ;  /* 0x003e280001187983 */ /* 0x000ea20000300a00 */
[C---:B----4-:R-:W-:Y:S02]  /*2f830*/  HMMA.1688.F32.TF32 R20, R8.reuse, R22, R12 ;  /* 0x000000160814723c */ /* 0x050fe4000008100c */
[----:B------:R-:W4:Y:S01]  /*2f840*/  LDL.LU.64 R14, [R1+0x3e20] ;  /* 0x003e2000010e7983 */ /* 0x000f220000300a00 */
[----:B------:R-:W4:Y:S11]  /*2f850*/  LDL.LU.64 R12, [R1+0x3e18] ;  /* 0x003e1800010c7983 */ /* 0x000f360000300a00 */
[----:B------:R-:W-:Y:S09]  /*2f860*/  @!UPT UIADD3 URZ, URZ, URZ, URZ ;  /* 0x0000003f3f3ff290 */ /* 0x000ff2000fffe03f */
[----:B------:R-:W-:Y:S01]  /*2f870*/  STL.64 [R1+0x960], R20 ;  /* 0x0009601401007387 */ /* 0x000fe20000100a00 */
[----:B------:R1:W-:Y:S03]  /*2f880*/  STL.64 [R1+0x968], R22 ;  /* 0x0009681601007387 */ /* 0x0003e60000100a00 */
[----:B-1----:R-:W2:Y:S02]  /*2f890*/  LDL.LU.64 R22, [R1+0x3e10] ;  /* 0x003e100001167983 */ /* 0x002ea40000300a00 */
[C---:B--2---:R-:W-:Y:S11]  /*2f8a0*/  HMMA.1688.F32.TF32 R24, R8.reuse, R22, R24 ;  /* 0x000000160818723c */ /* 0x044ff60000081018 */
[----:B------:R-:W-:Y:S11]  /*2f8b0*/  @!UPT UIADD3 URZ, URZ, URZ, URZ ;  /* 0x0000003f3f3ff290 */ /* 0x000ff6000fffe03f */
[----:B------:R-:W-:Y:S01]  /*2f8c0*/  @!UPT UIADD3 URZ, URZ, URZ, URZ ;  /* 0x0000003f3f3ff290 */ /* 0x000fe2000fffe03f */
[----:B------:R-:W-:Y:S01]  /*2f8d0*/  STL.64 [R1+0x980], R24 ;  /* 0x0009801801007387 */ /* 0x000fe20000100a00 */
[----:B------:R1:W-:Y:S03]  /*2f8e0*/  STL.64 [R1+0x988], R26 ;  /* 0x0009881a01007387 */ /* 0x0003e60000100a00 */
[----:B-1----:R-:W4:Y:S02]  /*2f8f0*/  LDL.LU.64 R26, [R1+0x3e08] ;  /* 0x003e0800011a7983 */ /* 0x002f240000300a00 */
[C---:B----4-:R-:W-:Y:S02]  /*2f900*/  HMMA.1688.F32.TF32 R24, R8.reuse, R26, R12 ;  /* 0x0000001a0818723c */ /* 0x050fe4000008100c */
        /* <DEDUP_REMOVED lines=12> */
[----:B------:R-:W4:Y:S01]  /*2f9d0*/  LDL.LU R12, [R1+0x7d0] ;  /* 0x0007d000010c7983 */ /* 0x000f220000300800 */
[C---:B---3--:R-:W-:Y:S11]  /*2f9e0*/  HMMA.1688.F32.TF32 R16, R8.reuse, R14, R16 ;  /* 0x0000000e0810723c */ /* 0x048ff60000081010 */
[----:B------:R-:W-:Y:S11]  /*2f9f0*/  @!UPT UIADD3 URZ, URZ, URZ, URZ ;  /* 0x0000003f3f3ff290 */ /* 0x000ff6000fffe03f */
[----:B------:R-:W-:Y:S01]  /*2fa00*/  @!UPT UIADD3 URZ, URZ, URZ, URZ ;  /* 0x0000003f3f3ff290 */ /* 0x000fe2000fffe03f */
[----:B------:R1:W-:Y:S01]  /*2fa10*/  STL.64 [R1+0xa50], R16 ;  /* 0x000a501001007387 */ /* 0x0003e20000100a00 */
[C---:B--2---:R-:W-:Y:S03]  /*2fa20*/  HMMA.1688.F32.TF32 R24, R8.reuse, R26, R4 ;  /* 0x0000001a0818723c */ /* 0x044fe60000081004 */
[----:B------:R2:W-:Y:S01]  /*2fa30*/  STL.64 [R1+0xa58], R18 ;  /* 0x000a581201007387 */ /* 0x0005e20000100a00 */
[----:B------:R-:W4:Y:S02]  /*2fa40*/  LDL.LU R13, [R1+0x7d4] ;  /* 0x0007d400010d7983 */ /* 0x000f240000300800 */
[----:B------:R-:W4:Y:S02]  /*2fa50*/  LDL.LU R14, [R1+0x7d8] ;  /* 0x0007d800010e7983 */ /* 0x000f240000300800 */
[----:B------:R-:W4:Y:S01]  /*2fa60*/  LDL.LU R15, [R1+0x7dc] ;  /* 0x0007dc00010f7983 */ /* 0x000f220000300800 */
[----:B-1----:R-:W3:Y:S01]  /*2fa70*/  LDL.LU R16, [R1+0xd50] ;  /* 0x000d500001107983 */ /* 0x002ee20000300800 */
[----:B------:R-:W3:Y:S03]  /*2fa80*/  LDL.LU R17, [R1+0xd54] ;  /* 0x000d540001117983 */ /* 0x000ee60000300800 */
[----:B--2---:R-:W3:Y:S01]  /*2fa90*/  LDL.LU R18, [R1+0xd58] ;  /* 0x000d580001127983 */ /* 0x004ee20000300800 */
[----:B------:R-:W3:Y:S02]  /*2faa0*/  LDL.LU R19, [R1+0xd5c] ;  /* 0x000d5c0001137983 */ /* 0x000ee40000300800 */
[----:B------:R-:W2:Y:S02]  /*2fab0*/  LDL.LU.64 R6, [R1+0x3dd8] ;  /* 0x003dd80001067983 */ /* 0x000ea40000300a00 */
[----:B------:R-:W2:Y:S05]  /*2fac0*/  LDL.LU.64 R4, [R1+0x3dd0] ;  /* 0x003dd00001047983 */ /* 0x000eaa0000300a00 */
        /* <DEDUP_REMOVED lines=43> */
[----:B------:R-:W-:Y:S04]  /*2fd80*/  STL.64 [R1+0x3cf8], R20 ;  /* 0x003cf81401007387 */ /* 0x000fe80000100a00 */
[----:B-1----:R-:W3:Y:S01]  /*2fd90*/  LDL.LU.64 R22, [R1+0x128] ;  /* 0x0001280001167983 */ /* 0x002ee20000300a00 */
[C---:B--2---:R-:W-:Y:S03]  /*2fda0*/  HMMA.1688.F32.TF32 R24, R8.reuse, R26, R4 ;  /* 0x0000001a0818723c */ /* 0x044fe60000081004 */
[----:B---3--:R1:W-:Y:S04]  /*2fdb0*/  STL.64 [R1+0x3d18], R22 ;  /* 0x003d181601007387 */ /* 0x0083e80000100a00 */
[----:B-1----:R-:W2:Y:S01]  /*2fdc0*/  LDL.LU.64 R22, [R1+0x138] ;  /* 0x0001380001167983 */ /* 0x002ea20000300a00 */
[----:B------:R-:W3:Y:S02]  /*2fdd0*/  LDL.LU.64 R6, [R1+0x3d48] ;  /* 0x003d480001067983 */ /* 0x000ee40000300a00 */
[----:B------:R-:W3:Y:S11]  /*2fde0*/  LDL.LU.64 R4, [R1+0x3d40] ;  /* 0x003d400001047983 */ /* 0x000ef60000300a00 */
[----:B------:R-:W-:Y:S02]  /*2fdf0*/  @!UPT UIADD3 URZ, URZ, URZ, URZ ;  /* 0x0000003f3f3ff290 */ /* 0x000fe4000fffe03f */
[----:B------:R-:W-:Y:S01]  /*2fe00*/  STL.64 [R1+0x9e0], R24 ;  /* 0x0009e01801007387 */ /* 0x000fe20000100a00 */
[----:B------:R1:W-:Y:S04]  /*2fe10*/  STL.64 [R1+0x9e8], R26 ;  /* 0x0009e81a01007387 */ /* 0x0003e80000100a00 */
[----:B-1----:R-:W3:Y:S02]  /*2fe20*/  LDL.LU.64 R26, [R1+0x3d38] ;  /* 0x003d3800011a7983 */ /* 0x002ee40000300a00 */
[C---:B---3--:R-:W-:Y:S11]  /*2fe30*/  HMMA.1688.F32.TF32 R4, R8.reuse, R26, R4 ;  /* 0x0000001a0804723c */ /* 0x048ff60000081004 */
[----:B------:R-:W-:Y:S11]  /*2fe40*/  @!UPT UIADD3 URZ, URZ, URZ, URZ ;  /* 0x0000003f3f3ff290 */ /* 0x000ff6000fffe03f */
[----:B------:R-:W-:Y:S01]  /*2fe50*/  @!UPT UIADD3 URZ, URZ, URZ, URZ ;  /* 0x0000003f3f3ff290 */ /* 0x000fe2000fffe03f */
[----:B------:R-:W-:Y:S01]  /*2fe60*/  STL.64 [R1+0x9d0], R4 ;  /* 0x0009d00401007387 */ /* 0x000fe20000100a00 */
[----:B------:R1:W-:Y:S03]  /*2fe70*/  STL.64 [R1+0x9d8], R6 ;  /* 0x0009d80601007387 */ /* 0x0003e60000100a00 */
[----:B-1----:R-:W4:Y:S01]  /*2fe80*/  LDL.LU.64 R6, [R1+0x3d30] ;  /* 0x003d300001067983 */ /* 0x002f220000300a00 */
[----:B------:R1:W-:Y:S02]  /*2fe90*/  STL.64 [R1+0x3bd0], R26 ;  /* 0x003bd01a01007387 */ /* 0x0003e40000100a00 */
[----:B------:R-:W3:Y:S02]  /*2fea0*/  LDL.LU R24, [R1+0xd10] ;  /* 0x000d100001187983 */ /* 0x000ee40000300800 */
[----:B------:R-:W3:Y:S01]  /*2feb0*/  LDL.LU R25, [R1+0xd14] ;  /* 0x000d140001197983 */ /* 0x000ee20000300800 */
[----:B-1----:R-:W2:Y:S01]  /*2fec0*/  LDL.LU R26, [R1+0xd18] ;  /* 0x000d1800011a7983 */ /* 0x002ea20000300800 */
[----:B------:R-:W2:Y:S01]  /*2fed0*/  LDL.LU R27, [R1+0xd1c] ;  /* 0x000d1c00011b7983 */ /* 0x000ea20000300800 */
[----:B----4-:R-:W-:Y:S02]  /*2fee0*/  HMMA.1688.F32.TF32 R8, R8, R6, R12 ;  /* 0x000000060808723c */ /* 0x010fe4000008100c */
[----:B--2---:R-:W-:Y:S01]  /*2fef0*/  STL.64 [R1+0x3d10], R26 ;  /* 0x003d101a01007387 */ /* 0x004fe20000100a00 */
[----:B---3--:R1:W-:Y:S03]  /*2ff00*/  STL.64 [R1+0x3d08], R24 ;  /* 0x003d081801007387 */ /* 0x0083e60000100a00 */
[----:B-1----:R-:W2:Y:S01]  /*2ff10*/  LDL.LU R24, [R1+0xd30] ;  /* 0x000d300001187983 */ /* 0x002ea20000300800 */
[----:B------:R-:W2:Y:S02]  /*2ff20*/  LDL.LU R25, [R1+0xd34] ;  /* 0x000d340001197983 */ /* 0x000ea40000300800 */
[----:B------:R-:W2:Y:S02]  /*2ff30*/  LDL.LU R26, [R1+0xd38] ;  /* 0x000d3800011a7983 */ /* 0x000ea40000300800 */
[----:B------:R-:W2:Y:S01]  /*2ff40*/  LDL.LU R27, [R1+0xd3c] ;  /* 0x000d3c00011b7983 */ /* 0x000ea20000300800 */
[----:B------:R-:W3:Y:S01]  /*2ff50*/  LDL.LU.64 R14, [R1+0x3d28] ;  /* 0x003d2800010e7983 */ /* 0x000ee20000300a00 */
[----:B------:R-:W3:Y:S10]  /*2ff60*/  LDL.LU.64 R12, [R1+0x3d20] ;  /* 0x003d2000010c7983 */ /* 0x000ef40000300a00 */
[----:B------:R-:W-:Y:S02]  /*2ff70*/  STL.64 [R1+0x9a0], R8 ;  /* 0x0009a00801007387 */ /* 0x000fe40000100a00 */
[----:B------:R1:W-:Y:S02]  /*2ff80*/  STL.64 [R1+0x9a8], R10 ;  /* 0x0009a80a01007387 */ /* 0x0003e40000100a00 */
[----:B------:R-:W-:Y:S01]  /*2ff90*/  IMAD.MOV.U32 R4, RZ, RZ, R23 ;  /* 0x000000ffff047224 */ /* 0x000fe200078e0017 */
[----:B-1----:R-:W4:Y:S01]  /*2ffa0*/  LDL.LU.64 R10, [R1+0xf8] ;  /* 0x0000f800010a7983 */ /* 0x002f220000300a00 */
[C---:B---3--:R-:W-:Y:S11]  /*2ffb0*/  HMMA.1688.F32.TF32 R16, R12.reuse, R22, R16 ;  /* 0x000000160c10723c */ /* 0x048ff60000081010 */
[----:B------:R-:W-:Y:S11]  /*2ffc0*/  @!UPT UIADD3 URZ, URZ, URZ, URZ ;  /* 0x0000003f3f3ff290 */ /* 0x000ff6000fffe03f */
[----:B------:R-:W-:Y:S01]  /*2ffd0*/  @!UPT UIADD3 URZ, URZ, URZ, URZ ;  /* 0x0000003f3f3ff290 */ /* 0x000fe2000fffe03f */
[----:B------:R1:W-:Y:S01]  /*2ffe0*/  STL.64 [R1+0x9c0], R16 ;  /* 0x0009c01001007387 */ /* 0x0003e20000100a00 */
[----:B------:R-:W-:Y:S02]  /*2fff0*/  STL.64 [R1+0x9c8], R18 ;  /* 0x0009c81201007387 */ /* 0x000fe40000100a00 */
[----:B-1----:R-:W-:Y:S02]  /*30000*/  IMAD.MOV.U32 R16, RZ, RZ, R22 ;  /* 0x000000ffff107224 */ /* 0x002fe400078e0016 */
[----:B------:R-:W2:Y:S01]  /*30010*/  LDL.LU.64 R22, [R1+0x3d18] ;  /* 0x003d180001167983 */ /* 0x000ea20000300a00 */
[----:B------:R1:W-:Y:S02]  /*30020*/  STL [R1+0x3c30], R4 ;  /* 0x003c300401007387 */ /* 0x0003e40000100800 */
[----:B------:R3:W-:Y:S01]  /*30030*/  STL.64 [R1+0x3c68], R6 ;  /* 0x003c680601007387 */ /* 0x0007e20000100a00 */
[----:B-1----:R-:W4:Y:S01]  /*30040*/  LDL.LU R4, [R1+0xce0] ;  /* 0x000ce00001047983 */ /* 0x002f220000300800 */
[----:B------:R-:W4:Y:S02]  /*30050*/  LDL.LU R5, [R1+0xce4] ;  /* 0x000ce40001057983 */ /* 0x000f240000300800 */
[----:B---3--:R-:W3:Y:S02]  /*30060*/  LDL.LU R6, [R1+0xce8] ;  /* 0x000ce80001067983 */ /* 0x008ee40000300800 */
[----:B------:R-:W3:Y:S01]  /*30070*/  LDL.LU R7, [R1+0xcec] ;  /* 0x000cec0001077983 */ /* 0x000ee20000300800 */
        /* <DEDUP_REMOVED lines=10> */
[----:B------:R-:W3:Y:S02]  /*30120*/  LDL.LU.64 R20, [R1+0x3cf8] ;  /* 0x003cf80001147983 */ /* 0x000ee40000300a00 */
[----:B----4-:R-:W-:Y:S01]  /*30130*/  IMAD.MOV.U32 R19, RZ, RZ, R11 ;  /* 0x000000ffff137224 */ /* 0x010fe200078e000b */
[----:B--2---:R-:W-:Y:S11]  /*30140*/  HMMA.1688.F32.TF32 R24, R12, R10, R24 ;  /* 0x0000000a0c18723c */ /* 0x004ff60000081018 */
[----:B------:R-:W-:Y:S11]  /*30150*/  @!UPT UIADD3 URZ, URZ, URZ, URZ ;  /* 0x0000003f3f3ff290 */ /* 0x000ff6000fffe03f */
[----:B------:R-:W-:Y:S01]  /*30160*/  @!UPT UIADD3 URZ, URZ, URZ, URZ ;  /* 0x0000003f3f3ff290 */ /* 0x000fe2000fffe03f */
[----:B------:R1:W-:Y:S01]  /*30170*/  STL.64 [R1+0xa90], R24 ;  /* 0x000a901801007387 */ /* 0x0003e20000100a00 */
[----:B------:R2:W-:Y:S02]  /*30180*/  STL.64 [R1+0xa98], R26 ;  /* 0x000a981a01007387 */ /* 0x0005e40000100a00 */
[----:B-1----:R-:W-:-:S05]  /*30190*/  IMAD.MOV.U32 R24, RZ, RZ, R10 ;  /* 0x000000ffff187224 */ /* 0x002fca00078e000a */
[----:B------:R-:W-:Y:S01]  /*301a0*/  STL [R1+0x3c34], R24 ;  /* 0x003c341801007387 */ /* 0x000fe20000100800 */
[----:B------:R-:W-:Y:S02]  /*301b0*/  STL.64 [R1+0x3c28], R18 ;  /* 0x003c281201007387 */ /* 0x000fe40000100a00 */
[----:B------:R-:W-:Y:S02]  /*301c0*/  STL.64 [R1+0x3c20], R16 ;  /* 0x003c201001007387 */ /* 0x000fe40000100a00 */
[----:B------:R-:W4:Y:S01]  /*301d0*/  LDL.LU R8, [R1+0x4c0] ;  /* 0x0004c00001087983 */ /* 0x000f220000300800 */
[----:B---3--:R-:W-:Y:S01]  /*301e0*/  HMMA.1688.F32.TF32 R4, R12, R22, R4 ;  /* 0x000000160c04723c */ /* 0x008fe20000081004 */
[----:B------:R-:W-:Y:S02]  /*301f0*/  IMAD.MOV.U32 R10, RZ, RZ, R29 ;  /* 0x000000ffff0a7224 */ /* 0x000fe400078e001d */
[----:B------:R-:W-:Y:S02]  /*30200*/  IMAD.MOV.U32 R11, RZ, RZ, R28 ;  /* 0x000000ffff0b7224 */ /* 0x000fe400078e001c */
[----:B------:R-:W-:-:S02]  /*30210*/  IMAD.MOV.U32 R9, RZ, RZ, R3 ;  /* 0x000000ffff097224 */ /* 0x000fc400078e0003 */
[----:B------:R-:W3:Y:S01]  /*30220*/  LDL.LU R3, [R1+0x3cf0] ;  /* 0x003cf00001037983 */ /* 0x000ee20000300800 */
[----:B------:R-:W3:Y:S02]  /*30230*/  LDL.LU R29, [R1+0x3cec] ;  /* 0x003cec00011d7983 */ /* 0x000ee40000300800 */
[----:B------:R-:W3:Y:S02]  /*30240*/  LDL.LU R28, [R1+0x3ce8] ;  /* 0x003ce800011c7983 */ /* 0x000ee40000300800 */
[----:B------:R1:W-:Y:S02]  /*30250*/  STL.64 [R1+0x3a80], R10 ;  /* 0x003a800a01007387 */ /* 0x0003e40000100a00 */
[----:B--2---:R-:W-:Y:S02]  /*30260*/  IMAD.MOV.U32 R26, RZ, RZ, R22 ;  /* 0x000000ffff1a7224 */ /* 0x004fe400078e0016 */
[----:B------:R-:W-:Y:S02]  /*30270*/  IMAD.MOV.U32 R25, RZ, RZ, R23 ;  /* 0x000000ffff197224 */ /* 0x000fe400078e0017 */
[----:B-1----:R-:W-:-:S02]  /*30280*/  IMAD.MOV.U32 R10, RZ, RZ, R21 ;  /* 0x000000ffff0a7224 */ /* 0x002fc400078e0015 */
[----:B------:R-:W-:Y:S01]  /*30290*/  IMAD.MOV.U32 R11, RZ, RZ, R20 ;  /* 0x000000ffff0b7224 */ /* 0x000fe200078e0014 */
[----:B----4-:R-:W-:Y:S04]  /*302a0*/  STL.64 [R1+0x3a78], R8 ;  /* 0x003a780801007387 */ /* 0x010fe80000100a00 */
[----:B------:R-:W-:Y:S02]  /*302b0*/  STL.64 [R1+0x3c80], R10 ;  /* 0x003c800a01007387 */ /* 0x000fe40000100a00 */
[----:B------:R-:W-:Y:S02]  /*302c0*/  STL.64 [R1+0xab0], R4 ;  /* 0x000ab00401007387 */ /* 0x000fe40000100a00 */
[----:B------:R-:W-:Y:S01]  /*302d0*/  STL.64 [R1+0xab8], R6 ;  /* 0x000ab80601007387 */ /* 0x000fe20000100a00 */
[----:B------:R-:W-:Y:S01]  /*302e0*/  STL [R1+0x3cbc], R26 ;  /* 0x003cbc1a01007387 */ /* 0x000fe20000100800 */
[----:B------:R-:W-:Y:S02]  /*302f0*/  STL [R1+0x3cb8], R25 ;  /* 0x003cb81901007387 */ /* 0x000fe40000100800 */
[----:B------:R-:W2:Y:S02]  /*30300*/  LDL.LU R20, [R1+0x4e0] ;  /* 0x0004e00001147983 */ /* 0x000ea40000300800 */
[----:B------:R-:W2:Y:S01]  /*30310*/  LDL.LU R21, [R1+0x4e4] ;  /* 0x0004e40001157983 */ /* 0x000ea20000300800 */
[----:B------:R-:W4:Y:S01]  /*30320*/  LDL.LU R22, [R1+0x4e8] ;  /* 0x0004e80001167983 */ /* 0x000f220000300800 */
[----:B------:R-:W4:Y:S03]  /*30330*/  LDL.LU R23, [R1+0x4ec] ;  /* 0x0004ec0001177983 */ /* 0x000f260000300800 */
[----:B----4-:R-:W-:Y:S01]  /*30340*/  STL.64 [R1+0x3a90], R22 ;  /* 0x003a901601007387 */ /* 0x010fe20000100a00 */
[----:B--2---:R1:W-:Y:S03]  /*30350*/  STL.64 [R1+0x3a88], R20 ;  /* 0x003a881401007387 */ /* 0x0043e60000100a00 */
[----:B-1----:R-:W2:Y:S01]  /*30360*/  LDL.LU R20, [R1+0x500] ;  /* 0x0005000001147983 */ /* 0x002ea20000300800 */
[----:B---3--:R-:W-:-:S02]  /*30370*/  IMAD.MOV.U32 R22, RZ, RZ, R29 ;  /* 0x000000ffff167224 */ /* 0x008fc400078e001d */
[----:B------:R-:W-:Y:S02]  /*30380*/  IMAD.MOV.U32 R23, RZ, RZ, R3 ;  /* 0x000000ffff177224 */ /* 0x000fe400078e0003 */
[----:B------:R-:W-:Y:S02]  /*30390*/  IMAD.MOV.U32 R21, RZ, RZ, R28 ;  /* 0x000000ffff157224 */ /* 0x000fe400078e001c */
[----:B------:R-:W3:Y:S01]  /*303a0*/  LDL.LU R28, [R1+0x3ce4] ;  /* 0x003ce400011c7983 */ /* 0x000ee20000300800 */
[----:B------:R-:W-:Y:S03]  /*303b0*/  STL.64 [R1+0x3aa0], R22 ;  /* 0x003aa01601007387 */ /* 0x000fe60000100a00 */
[----:B--2---:R-:W-:Y:S01]  /*303c0*/  STL.64 [R1+0x3a98], R20 ;  /* 0x003a981401007387 */ /* 0x004fe20000100a00 */
[----:B------:R-:W2:Y:S02]  /*303d0*/  LDL.LU R16, [R1+0x6d0] ;  /* 0x0006d00001107983 */ /* 0x000ea40000300800 */
[----:B------:R-:W2:Y:S02]  /*303e0*/  LDL.LU R17, [R1+0x6d4] ;  /* 0x0006d40001117983 */ /* 0x000ea40000300800 */
[----:B------:R-:W4:Y:S01]  /*303f0*/  LDL.LU R18, [R1+0x6d8] ;  /* 0x0006d80001127983 */ /* 0x000f220000300800 */
[----:B------:R-:W4:Y:S01]  /*30400*/  LDL.LU R19, [R1+0x6dc] ;  /* 0x0006dc0001137983 */ /* 0x000f220000300800 */
[----:B------:R-:W2:Y:S02]  /*30410*/  LDL.LU R8, [R1+0x770] ;  /* 0x0007700001087983 */ /* 0x000ea40000300800 */
[----:B------:R-:W2:Y:S02]  /*30420*/  LDL.LU R9, [R1+0x774] ;  /* 0x0007740001097983 */ /* 0x000ea40000300800 */
[----:B------:R-:W2:Y:S01]  /*30430*/  LDL.LU R10, [R1+0x778] ;  /* 0x00077800010a7983 */ /* 0x000ea20000300800 */
[----:B------:R-:W2:Y:S04]  /*30440*/  LDL.LU R11, [R1+0x77c] ;  /* 0x00077c00010b7983 */ /* 0x000ea80000300800 */
[----:B--2---:R1:W-:Y:S01]  /*30450*/  STL.64 [R1+0x3c90], R10 ;  /* 0x003c900a01007387 */ /* 0x0043e20000100a00 */
[----:B------:R-:W-:Y:S03]  /*30460*/  STL.64 [R1+0x3c88], R8 ;  /* 0x003c880801007387 */ /* 0x000fe60000100a00 */
[----:B-1----:R-:W2:Y:S04]  /*30470*/  LDL.LU.64 R10, [R1+0xa8] ;  /* 0x0000a800010a7983 */ /* 0x002ea80000300a00 */
[----:B--2---:R1:W-:Y:S04]  /*30480*/  STL.64 [R1+0x3ca0], R10 ;  /* 0x003ca00a01007387 */ /* 0x0043e80000100a00 */
[----:B-1----:R-:W2:Y:S04]  /*30490*/  LDL.LU.64 R10, [R1+0xb8] ;  /* 0x0000b800010a7983 */ /* 0x002ea80000300a00 */
[----:B--2---:R-:W-:Y:S01]  /*304a0*/  STL.64 [R1+0x3cc0], R10 ;  /* 0x003cc00a01007387 */ /* 0x004fe20000100a00 */
[----:B------:R-:W2:Y:S03]  /*304b0*/  LDL.LU.64 R6, [R1+0x88] ;  /* 0x0000880001067983 */ /* 0x000ea60000300a00 */
[----:B--2---:R1:W-:Y:S04]  /*304c0*/  STL.64 [R1+0x3c78], R6 ;  /* 0x003c780601007387 */ /* 0x0043e80000100a00 */
[----:B-1----:R-:W2:Y:S04]  /*304d0*/  LDL.LU.64 R6, [R1+0x98] ;  /* 0x0000980001067983 */ /* 0x002ea80000300a00 */
[----:B--2---:R1:W-:Y:S01]  /*304e0*/  STL.64 [R1+0x3c98], R6 ;  /* 0x003c980601007387 */ /* 0x0043e20000100a00 */
[----:B------:R-:W2:Y:S02]  /*304f0*/  LDL.LU R4, [R1+0x790] ;  /* 0x0007900001047983 */ /* 0x000ea40000300800 */
[----:B------:R-:W2:Y:S01]  /*30500*/  LDL.LU R5, [R1+0x794] ;  /* 0x0007940001057983 */ /* 0x000ea20000300800 */
[----:B-1----:R-:W2:Y:S01]  /*30510*/  LDL.LU R6, [R1+0x798] ;  /* 0x0007980001067983 */ /* 0x002ea20000300800 */
[----:B------:R-:W2:Y:S02]  /*30520*/  LDL.LU R7, [R1+0x79c] ;  /* 0x00079c0001077983 */ /* 0x000ea40000300800 */
        /* <DEDUP_REMOVED lines=9> */
[----:B------:R-:W2:Y:S01]  /*305c0*/  LDL.LU R11, [R1+0xccc] ;  /* 0x000ccc00010b7983 */ /* 0x000ea20000300800 */
[----:B------:R-:W2:Y:S04]  /*305d0*/  LDL.LU.64 R26, [R1+0xc8] ;  /* 0x0000c800011a7983 */ /* 0x000ea80000300a00 */
[----:B--2---:R1:W-:Y:S04]  /*305e0*/  STL.64 [R1+0x3cd8], R26 ;  /* 0x003cd81a01007387 */ /* 0x0043e80000100a00 */
[----:B-1----:R-:W2:Y:S01]  /*305f0*/  LDL.LU.64 R26, [R1+0xd8] ;  /* 0x0000d800011a7983 */ /* 0x002ea20000300a00 */
[----:B------:R-:W-:Y:S02]  /*30600*/  STL.64 [R1+0x3cb0], R6 ;  /* 0x003cb00601007387 */ /* 0x000fe40000100a00 */
[----:B------:R1:W-:Y:S02]  /*30610*/  STL.64 [R1+0x3ca8], R4 ;  /* 0x003ca80401007387 */ /* 0x0003e40000100a00 */
[----:B-1----:R-:W2:Y:S01]  /*30620*/  LDL.LU R4, [R1+0x7b0] ;  /* 0x0007b00001047983 */ /* 0x002ea20000300800 */
[----:B------:R-:W2:Y:S02]  /*30630*/  LDL.LU R5, [R1+0x7b4] ;  /* 0x0007b40001057983 */ /* 0x000ea40000300800 */
[----:B------:R-:W2:Y:S02]  /*30640*/  LDL.LU R6, [R1+0x7b8] ;  /* 0x0007b80001067983 */ /* 0x000ea40000300800 */
[----:B------:R-:W2:Y:S01]  /*30650*/  LDL.LU R7, [R1+0x7bc] ;  /* 0x0007bc0001077983 */ /* 0x000ea20000300800 */
[----:B----4-:R-:W-:Y:S01]  /*30660*/  STL.64 [R1+0x3c40], R18 ;  /* 0x003c401201007387 */ /* 0x010fe20000100a00 */
[----:B------:R1:W-:Y:S03]  /*30670*/  STL.64 [R1+0x3c38], R16 ;  /* 0x003c381001007387 */ /* 0x0003e60000100a00 */
[----:B-1----:R-:W4:Y:S01]  /*30680*/  LDL.LU R16, [R1+0x700] ;  /* 0x0007000001107983 */ /* 0x002f220000300800 */
[----:B------:R-:W4:Y:S02]  /*30690*/  LDL.LU R17, [R1+0x704] ;  /* 0x0007040001117983 */ /* 0x000f240000300800 */
[----:B------:R-:W2:Y:S02]  /*306a0*/  LDL.LU R18, [R1+0x708] ;  /* 0x0007080001127983 */ /* 0x000ea40000300800 */
[----:B---3--:R-:W-:-:S02]  /*306b0*/  IMAD.MOV.U32 R19, RZ, RZ, R28 ;  /* 0x000000ffff137224 */ /* 0x008fc400078e001c */
[----:B------:R-:W3:Y:S04]  /*306c0*/  LDL.LU R28, [R1+0x3ce0] ;  /* 0x003ce000011c7983 */ /* 0x000ee80000300800 */
[----:B--2---:R1:W-:Y:S01]  /*306d0*/  STL.64 [R1+0x3c50], R18 ;  /* 0x003c501201007387 */ /* 0x0043e20000100a00 */
[----:B----4-:R2:W-:Y:S03]  /*306e0*/  STL.64 [R1+0x3c48], R16 ;  /* 0x003c481001007387 */ /* 0x0105e60000100a00 */
[----:B-1----:R-:W4:Y:S01]  /*306f0*/  LDL.LU.64 R18, [R1+0x78] ;  /* 0x0000780001127983 */ /* 0x002f220000300a00 */
[----:B------:R-:W-:Y:S01]  /*30700*/  HMMA.1688.F32.TF32 R8, R12, R26, R8 ;  /* 0x0000001a0c08723c */ /* 0x000fe20000081008 */
[----:B------:R-:W-:-:S02]  /*30710*/  IMAD.MOV.U32 R21, RZ, RZ, R26 ;  /* 0x000000ffff157224 */ /* 0x000fc400078e001a */
[----:B------:R-:W-:Y:S01]  /*30720*/  IMAD.MOV.U32 R20, RZ, RZ, R27 ;  /* 0x000000ffff147224 */ /* 0x000fe200078e001b */
[----:B----4-:R1:W-:Y:S01]  /*30730*/  STL.64 [R1+0x3c70], R18 ;  /* 0x003c701201007387 */ /* 0x0103e20000100a00 */
[----:B--2---:R-:W2:Y:S02]  /*30740*/  LDL.LU R16, [R1+0x760] ;  /* 0x0007600001107983 */ /* 0x004ea40000300800 */
[----:B------:R-:W2:Y:S01]  /*30750*/  LDL.LU R17, [R1+0x764] ;  /* 0x0007640001117983 */ /* 0x000ea20000300800 */
[----:B-1----:R-:W2:Y:S01]  /*30760*/  LDL.LU R18, [R1+0x768] ;  /* 0x0007680001127983 */ /* 0x002ea20000300800 */
[----:B------:R-:W4:Y:S02]  /*30770*/  LDL.LU.64 R26, [R1+0x3cd8] ;  /* 0x003cd800011a7983 */ /* 0x000f240000300a00 */
[----:B---3--:R-:W-:Y:S11]  /*30780*/  IMAD.MOV.U32 R19, RZ, RZ, R28 ;  /* 0x000000ffff137224 */ /* 0x008ff600078e001c */
[----:B------:R-:W-:Y:S01]  /*30790*/  @!UPT UIADD3 URZ, URZ, URZ, URZ ;  /* 0x0000003f3f3ff290 */ /* 0x000fe2000fffe03f */
[----:B------:R-:W-:Y:S01]  /*307a0*/  STL.64 [R1+0xb00], R8 ;  /* 0x000b000801007387 */ /* 0x000fe20000100a00 */
[----:B------:R1:W-:Y:S01]  /*307b0*/  STL [R1+0xb08], R10 ;  /* 0x000b080a01007387 */ /* 0x0003e20000100800 */
[----:B------:R-:W-:-:S03]  /*307c0*/  IMAD.MOV.U32 R28, RZ, RZ, R11 ;  /* 0x000000ffff1c7224 */ /* 0x000fc600078e000b */
[----:B-1----:R-:W4:Y:S01]  /*307d0*/  LDL.LU.64 R10, [R1+0x3cd0] ;  /* 0x003cd000010a7983 */ /* 0x002f220000300a00 */
[----:B------:R-:W4:Y:S02]  /*307e0*/  LDL.LU.64 R8, [R1+0x3cc8] ;  /* 0x003cc80001087983 */ /* 0x000f240000300a00 */
[----:B------:R-:W-:Y:S02]  /*307f0*/  IMAD.MOV.U32 R22, RZ, RZ, R2 ;  /* 0x000000ffff167224 */ /* 0x000fe400078e0002 */
[----:B------:R-:W-:-:S05]  /*30800*/  IMAD.MOV.U32 R23, RZ, RZ, R0 ;  /* 0x000000ffff177224 */ /* 0x000fca00078e0000 */
[----:B------:R-:W-:Y:S01]  /*30810*/  STL.64 [R1+0x3c60], R22 ;  /* 0x003c601601007387 */ /* 0x000fe20000100a00 */
[----:B------:R1:W-:Y:S03]  /*30820*/  STL.64 [R1+0x3c58], R20 ;  /* 0x003c581401007387 */ /* 0x0003e60000100a00 */
[----:B-1----:R-:W3:Y:S01]  /*30830*/  LDL.LU R20, [R1+0x720] ;  /* 0x0007200001147983 */ /* 0x002ee20000300800 */
[----:B------:R-:W3:Y:S02]  /*30840*/  LDL.LU R21, [R1+0x724] ;  /* 0x0007240001157983 */ /* 0x000ee40000300800 */
[----:B------:R-:W3:Y:S02]  /*30850*/  LDL.LU R22, [R1+0x728] ;  /* 0x0007280001167983 */ /* 0x000ee40000300800 */
[----:B------:R-:W3:Y:S01]  /*30860*/  LDL.LU R23, [R1+0x72c] ;  /* 0x00072c0001177983 */ /* 0x000ee20000300800 */
[----:B------:R-:W-:Y:S01]  /*30870*/  STL [R1+0x3458], R28 ;  /* 0x0034581c01007387 */ /* 0x000fe20000100800 */
[C---:B----4-:R-:W-:Y:S11]  /*30880*/  HMMA.1688.F32.TF32 R8, R12.reuse, R26, R8 ;  /* 0x0000001a0c08723c */ /* 0x050ff60000081008 */
[----:B------:R-:W-:Y:S11]  /*30890*/  @!UPT UIADD3 URZ, URZ, URZ, URZ ;  /* 0x0000003f3f3ff290 */ /* 0x000ff6000fffe03f */
[----:B------:R-:W-:Y:S01]  /*308a0*/  @!UPT UIADD3 URZ, URZ, URZ, URZ ;  /* 0x0000003f3f3ff290 */ /* 0x000fe2000fffe03f */
[----:B------:R-:W-:Y:S01]  /*308b0*/  STL.64 [R1+0xbe0], R8 ;  /* 0x000be00801007387 */ /* 0x000fe20000100a00 */
[----:B------:R1:W-:Y:S03]  /*308c0*/  STL.64 [R1+0xbe8], R10 ;  /* 0x000be80a01007387 */ /* 0x0003e60000100a00 */
[----:B-1----:R-:W4:Y:S01]  /*308d0*/  LDL.LU.64 R10, [R1+0x3cc0] ;  /* 0x003cc000010a7983 */ /* 0x002f220000300a00 */
[----:B------:R-:W-:Y:S02]  /*308e0*/  IMAD.MOV.U32 R28, RZ, RZ, R26 ;  /* 0x000000ffff1c7224 */ /* 0x000fe400078e001a */
[----:B------:R-:W2:Y:S02]  /*308f0*/  LDL.LU R26, [R1+0x3cbc] ;  /* 0x003cbc00011a7983 */ /* 0x000ea40000300800 */
[----:B------:R-:W2:Y:S01]  /*30900*/  LDL.LU R25, [R1+0x3cb8] ;  /* 0x003cb80001197983 */ /* 0x000ea20000300800 */
[----:B----4-:R-:W-:Y:S01]  /*30910*/  HMMA.1688.F32.TF32 R4, R12, R10, R4 ;  /* 0x0000000a0c04723c */ /* 0x010fe20000081004 */
[----:B------:R-:W-:-:S02]  /*30920*/  IMAD.MOV.U32 R29, RZ, RZ, R10 ;  /* 0x000000ffff1d7224 */ /* 0x000fc400078e000a */
[----:B------:R-:W-:Y:S11]  /*30930*/  IMAD.MOV.U32 R3, RZ, RZ, R11 ;  /* 0x000000ffff037224 */ /* 0x000ff600078e000b */
[----:B------:R-:W-:Y:S09]  /*30940*/  @!UPT UIADD3 URZ, URZ, URZ, URZ ;  /* 0x0000003f3f3ff290 */ /* 0x000ff2000fffe03f */
[----:B------:R-:W-:Y:S01]  /*30950*/  STL.64 [R1+0xbd0], R4 ;  /* 0x000bd00401007387 */ /* 0x000fe20000100a00 */
[----:B------:R1:W-:Y:S03]  /*30960*/  STL.64 [R1+0xbd8], R6 ;  /* 0x000bd80601007387 */ /* 0x0003e60000100a00 */
[----:B-1----:R-:W4:Y:S01]  /*30970*/  LDL.LU.64 R6, [R1+0x3cb0] ;  /* 0x003cb00001067983 */ /* 0x002f220000300a00 */
[----:B------:R-:W4:Y:S02]  /*30980*/  LDL.LU.64 R4, [R1+0x3ca8] ;  /* 0x003ca80001047983 */ /* 0x000f240000300a00 */
[----:B------:R-:W4:Y:S02]  /*30990*/  LDL.LU.64 R10, [R1+0x3ca0] ;  /* 0x003ca000010a7983 */ /* 0x000f240000300a00 */
        /* <DEDUP_REMOVED lines=18> */
[C---:B--2---:R-:W-:Y:S01]  /*30ac0*/  HMMA.1688.F32.TF32 R16, R12.reuse, R6, R16 ;  /* 0x000000060c10723c */ /* 0x044fe20000081010 */
[----:B------:R-:W-:Y:S11]  /*30ad0*/  IMAD.MOV.U32 R24, RZ, RZ, R6 ;  /* 0x000000ffff187224 */ /* 0x000ff600078e0006 */
[----:B------:R-:W-:Y:S11]  /*30ae0*/  @!UPT UIADD3 URZ, URZ, URZ, URZ ;  /* 0x0000003f3f3ff290 */ /* 0x000ff6000fffe03f */
[----:B------:R-:W-:Y:S01]  /*30af0*/  STL.64 [R1+0xba0], R16 ;  /* 0x000ba01001007387 */ /* 0x000fe20000100a00 */
[----:B------:R1:W-:Y:S03]  /*30b00*/  STL.64 [R1+0xba8], R18 ;  /* 0x000ba81201007387 */ /* 0x0003e60000100a00 */
[----:B-1----:R-:W3:Y:S01]  /*30b10*/  LDL.LU.64 R18, [R1+0x3c70] ;  /* 0x003c700001127983 */ /* 0x002ee20000300a00 */
[----:B------:R-:W-:Y:S02]  /*30b20*/  IMAD.MOV.U32 R4, RZ, RZ, R7 ;  /* 0x000000ffff047224 */ /* 0x000fe400078e0007 */
[----:B------:R-:W2:Y:S02]  /*30b30*/  LDL.LU.64 R6, [R1+0x3c68] ;  /* 0x003c680001067983 */ /* 0x000ea40000300a00 */
[----:B------:R-:W4:Y:S01]  /*30b40*/  LDL.LU R5, [R1+0xd90] ;  /* 0x000d900001057983 */ /* 0x000f220000300800 */
[----:B---3--:R-:W-:Y:S01]  /*30b50*/  HMMA.1688.F32.TF32 R20, R12, R18, R20 ;  /* 0x000000120c14723c */ /* 0x008fe20000081014 */
[----:B--2---:R-:W-:Y:S01]  /*30b60*/  STL.64 [R1+0x3be0], R6 ;  /* 0x003be00601007387 */ /* 0x004fe20000100a00 */
[----:B----4-:R1:W-:Y:S02]  /*30b70*/  STL [R1+0x3bd8], R5 ;  /* 0x003bd80501007387 */ /* 0x0103e40000100800 */
[----:B-1----:R-:W-:-:S02]  /*30b80*/  IMAD.MOV.U32 R5, RZ, RZ, R19 ;  /* 0x000000ffff057224 */ /* 0x002fc400078e0013 */
[----:B------:R-:W-:Y:S11]  /*30b90*/  IMAD.MOV.U32 R6, RZ, RZ, R18 ;  /* 0x000000ffff067224 */ /* 0x000ff600078e0012 */
[----:B------:R-:W-:Y:S06]  /*30ba0*/  @!UPT UIADD3 URZ, URZ, URZ, URZ ;  /* 0x0000003f3f3ff290 */ /* 0x000fec000fffe03f */
[----:B------:R-:W-:Y:S01]  /*30bb0*/  STL.64 [R1+0xb90], R20 ;  /* 0x000b901401007387 */ /* 0x000fe20000100a00 */
[----:B------:R1:W-:Y:S03]  /*30bc0*/  STL.64 [R1+0xb98], R22 ;  /* 0x000b981601007387 */ /* 0x0003e60000100a00 */
[----:B-1----:R-:W2:Y:S01]  /*30bd0*/  LDL.LU.64 R22, [R1+0x3c60] ;  /* 0x003c600001167983 */ /* 0x002ea20000300a00 */
[----:B------:R-:W3:Y:S02]  /*30be0*/  LDL.LU.64 R20, [R1+0x3c58] ;  /* 0x003c580001147983 */ /* 0x000ee40000300a00 */
[----:B------:R-:W2:Y:S02]  /*30bf0*/  LDL.LU.64 R18, [R1+0x3c50] ;  /* 0x003c500001127983 */ /* 0x000ea40000300a00 */
[----:B------:R-:W2:Y:S02]  /*30c00*/  LDL.LU.64 R16, [R1+0x3c48] ;  /* 0x003c480001107983 */ /* 0x000ea40000300a00 */
[----:B--2---:R-:W-:Y:S11]  /*30c10*/  HMMA.1688.F32.TF32 R16, R12, R22, R16 ;  /* 0x000000160c10723c */ /* 0x004ff60000081010 */
[----:B------:R-:W-:Y:S11]  /*30c20*/  @!UPT UIADD3 URZ, URZ, URZ, URZ ;  /* 0x0000003f3f3ff290 */ /* 0x000ff6000fffe03f */
[----:B------:R-:W-:Y:S01]  /*30c30*/  @!UPT UIADD3 URZ, URZ, URZ, URZ ;  /* 0x0000003f3f3ff290 */ /* 0x000fe2000fffe03f */
[----:B------:R-:W-:Y:S01]  /*30c40*/  STL.64 [R1+0xb80], R16 ;  /* 0x000b801001007387 */ /* 0x000fe20000100a00 */
[----:B------:R1:W-:Y:S03]  /*30c50*/  STL.64 [R1+0xb88], R18 ;  /* 0x000b881201007387 */ /* 0x0003e60000100a00 */
[----:B-1----:R-:W2:Y:S01]  /*30c60*/  LDL.LU.64 R18, [R1+0x3c40] ;  /* 0x003c400001127983 */ /* 0x002ea20000300a00 */
[----:B------:R-:W2:Y:S02]  /*30c70*/  LDL.LU.64 R16, [R1+0x3c38] ;  /* 0x003c380001107983 */ /* 0x000ea40000300a00 */
[----:B------:R1:W-:Y:S02]  /*30c80*/  STL.64 [R1+0x3ab0], R22 ;  /* 0x003ab01601007387 */ /* 0x0003e40000100a00 */
[----:B-1----:R-:W-:Y:S02]  /*30c90*/  IMAD.MOV.U32 R22, RZ, RZ, R6 ;  /* 0x000000ffff167224 */ /* 0x002fe400078e0006 */
[----:B------:R-:W-:-:S05]  /*30ca0*/  IMAD.MOV.U32 R23, RZ, RZ, R5 ;  /* 0x000000ffff177224 */ /* 0x000fca00078e0005 */
[----:B------:R1:W-:Y:S02]  /*30cb0*/  STL.64 [R1+0x3ac8], R22 ;  /* 0x003ac81601007387 */ /* 0x0003e40000100a00 */
[----:B-1----:R-:W-:Y:S02]  /*30cc0*/  IMAD.MOV.U32 R22, RZ, RZ, R24 ;  /* 0x000000ffff167224 */ /* 0x002fe400078e0018 */
[----:B------:R-:W-:Y:S01]  /*30cd0*/  IMAD.MOV.U32 R23, RZ, RZ, R4 ;  /* 0x000000ffff177224 */ /* 0x000fe200078e0004 */
[----:B------:R-:W4:Y:S01]  /*30ce0*/  LDL.LU R24, [R1+0x3c34] ;  /* 0x003c340001187983 */ /* 0x000f220000300800 */
[----:B------:R-:W3:Y:S03]  /*30cf0*/  LDL.LU R4, [R1+0x3c30] ;  /* 0x003c300001047983 */ /* 0x000ee60000300800 */
[----:B------:R1:W-:Y:S02]  /*30d00*/  STL.64 [R1+0x3ae0], R22 ;  /* 0x003ae01601007387 */ /* 0x0003e40000100a00 */
[----:B-1----:R-:W-:-:S02]  /*30d10*/  IMAD.MOV.U32 R22, RZ, RZ, R9 ;  /* 0x000000ffff167224 */ /* 0x002fc400078e0009 */
        /* <DEDUP_REMOVED lines=8> */
[----:B------:R-:W-:Y:S02]  /*30da0*/  STL.64 [R1+0x3af8], R22 ;  /* 0x003af81601007387 */ /* 0x000fe40000100a00 */
[----:B------:R1:W-:Y:S01]  /*30db0*/  STL.64 [R1+0x3aa8], R10 ;  /* 0x003aa80a01007387 */ /* 0x0003e20000100a00 */
[----:B------:R-:W2:Y:S01]  /*30dc0*/  LDL.LU R8, [R1+0x520] ;  /* 0x0005200001087983 */ /* 0x000ea20000300800 */
[----:B------:R-:W2:Y:S03]  /*30dd0*/  LDL.LU R9, [R1+0x524] ;  /* 0x0005240001097983 */ /* 0x000ea60000300800 */
[----:B-1----:R-:W2:Y:S01]  /*30de0*/  LDL.LU R10, [R1+0x528] ;  /* 0x00052800010a7983 */ /* 0x002ea20000300800 */
[----:B------:R-:W2:Y:S02]  /*30df0*/  LDL.LU R11, [R1+0x52c] ;  /* 0x00052c00010b7983 */ /* 0x000ea40000300800 */
        /* <DEDUP_REMOVED lines=18> */
[----:B------:R-:W-:Y:S04]  /*30f20*/  STL.64 [R1+0x3b40], R22 ;  /* 0x003b401601007387 */ /* 0x000fe80000100a00 */
[----:B--2---:R-:W-:Y:S01]  /*30f30*/  STL.64 [R1+0x3ad8], R10 ;  /* 0x003ad80a01007387 */ /* 0x004fe20000100a00 */
[----:B------:R1:W-:Y:S03]  /*30f40*/  STL.64 [R1+0x3ad0], R8 ;  /* 0x003ad00801007387 */ /* 0x0003e60000100a00 */
[----:B-1----:R-:W2:Y:S01]  /*30f50*/  LDL.LU R8, [R1+0x560] ;  /* 0x0005600001087983 */ /* 0x002ea20000300800 */
[----:B------:R-:W2:Y:S02]  /*30f60*/  LDL.LU R9, [R1+0x564] ;  /* 0x0005640001097983 */ /* 0x000ea40000300800 */
[----:B---3--:R-:W-:-:S02]  /*30f70*/  IMAD.MOV.U32 R22, RZ, RZ, R21 ;  /* 0x000000ffff167224 */ /* 0x008fc400078e0015 */
[----:B------:R-:W-:Y:S02]  /*30f80*/  IMAD.MOV.U32 R23, RZ, RZ, R20 ;  /* 0x000000ffff177224 */ /* 0x000fe400078e0014 */
[----:B------:R-:W-:Y:S02]  /*30f90*/  IMAD.MOV.U32 R10, RZ, RZ, R3 ;  /* 0x000000ffff0a7224 */ /* 0x000fe400078e0003 */
[----:B------:R-:W-:Y:S01]  /*30fa0*/  IMAD.MOV.U32 R11, RZ, RZ, R29 ;  /* 0x000000ffff0b7224 */ /* 0x000fe200078e001d */
[----:B------:R-:W3:Y:S01]  /*30fb0*/  LDL.LU R3, [R1+0x3c0c] ;  /* 0x003c0c0001037983 */ /* 0x000ee20000300800 */
[----:B------:R-:W3:Y:S02]  /*30fc0*/  LDL.LU R29, [R1+0x3c08] ;  /* 0x003c0800011d7983 */ /* 0x000ee40000300800 */
[----:B------:R-:W-:Y:S01]  /*30fd0*/  STL.64 [R1+0x3b58], R22 ;  /* 0x003b581601007387 */ /* 0x000fe20000100a00 */
[----:B------:R-:W-:Y:S04]  /*30fe0*/  STL.64 [R1+0x3af0], R10 ;  /* 0x003af00a01007387 */ /* 0x000fe80000100a00 */
[----:B--2---:R1:W-:Y:S04]  /*30ff0*/  STL.64 [R1+0x3ae8], R8 ;  /* 0x003ae80801007387 */ /* 0x0043e80000100a00 */
        /* <DEDUP_REMOVED lines=11> */
[----:B----4-:R-:W-:-:S02]  /*310b0*/  IMAD.MOV.U32 R22, RZ, RZ, R24 ;  /* 0x000000ffff167224 */ /* 0x010fc400078e0018 */
[----:B------:R-:W-:Y:S02]  /*310c0*/  IMAD.MOV.U32 R23, RZ, RZ, R19 ;  /* 0x000000ffff177224 */ /* 0x000fe400078e0013 */
[----:B---3--:R-:W-:Y:S02]  /*310d0*/  IMAD.MOV.U32 R10, RZ, RZ, R29 ;  /* 0x000000ffff0a7224 */ /* 0x008fe400078e001d */
[----:B------:R-:W-:Y:S01]  /*310e0*/  IMAD.MOV.U32 R11, RZ, RZ, R3 ;  /* 0x000000ffff0b7224 */ /* 0x000fe200078e0003 */
[----:B------:R-:W3:Y:S01]  /*310f0*/  LDL.LU R29, [R1+0x3c04] ;  /* 0x003c0400011d7983 */ /* 0x000ee20000300800 */
[----:B------:R-:W4:Y:S02]  /*31100*/  LDL.LU R3, [R1+0x3c00] ;  /* 0x003c000001037983 */ /* 0x000f240000300800 */
        /* <DEDUP_REMOVED lines=9> */
[----:B------:R1:W-:Y:S02]  /*311a0*/  STL.64 [R1+0x3ba0], R22 ;  /* 0x003ba01601007387 */ /* 0x0003e40000100a00 */
[----:B-1----:R-:W-:Y:S02]  /*311b0*/  IMAD.MOV.U32 R22, RZ, RZ, R16 ;  /* 0x000000ffff167224 */ /* 0x002fe400078e0010 */
[----:B------:R-:W-:-:S05]  /*311c0*/  IMAD.MOV.U32 R23, RZ, RZ, R4 ;  /* 0x000000ffff177224 */ /* 0x000fca00078e0004 */
[----:B------:R-:W-:Y:S01]  /*311d0*/  STL.64 [R1+0x3bc8], R22 ;  /* 0x003bc81601007387 */ /* 0x000fe20000100a00 */
[----:B----4-:R-:W-:Y:S02]  /*311e0*/  IMAD.MOV.U32 R18, RZ, RZ, R3 ;  /* 0x000000ffff127224 */ /* 0x010fe400078e0003 */
[----:B---3--:R-:W-:Y:S01]  /*311f0*/  IMAD.MOV.U32 R19, RZ, RZ, R29 ;  /* 0x000000ffff137224 */ /* 0x008fe200078e001d */
[----:B--2---:R-:W-:Y:S01]  /*31200*/  STL.64 [R1+0x3b38], R10 ;  /* 0x003b380a01007387 */ /* 0x004fe20000100a00 */
[----:B------:R1:W-:Y:S03]  /*31210*/  STL.64 [R1+0x3b30], R8 ;  /* 0x003b300801007387 */ /* 0x0003e60000100a00 */
[----:B-1----:R-:W2:Y:S01]  /*31220*/  LDL.LU R8, [R1+0xcf0] ;  /* 0x000cf00001087983 */ /* 0x002ea20000300800 */
[----:B------:R-:W2:Y:S02]  /*31230*/  LDL.LU R9, [R1+0xcf4] ;  /* 0x000cf40001097983 */ /* 0x000ea40000300800 */
[----:B------:R-:W3:Y:S02]  /*31240*/  LDL.LU R10, [R1+0xcf8] ;  /* 0x000cf800010a7983 */ /* 0x000ee40000300800 */
[----:B------:R-:W3:Y:S01]  /*31250*/  LDL.LU R11, [R1+0xcfc] ;  /* 0x000cfc00010b7983 */ /* 0x000ee20000300800 */
[----:B------:R-:W4:Y:S01]  /*31260*/  LDL.LU R16, [R1+0x5f0] ;  /* 0x0005f00001107983 */ /* 0x000f220000300800 */
[----:B------:R-:W4:Y:S02]  /*31270*/  LDL.LU R17, [R1+0x5f4] ;  /* 0x0005f40001117983 */ /* 0x000f240000300800 */
[----:B------:R-:W2:Y:S02]  /*31280*/  LDL.LU R3, [R1+0x3bfc] ;  /* 0x003bfc0001037983 */ /* 0x000ea40000300800 */
[----:B------:R-:W2:Y:S01]  /*31290*/  LDL.LU R29, [R1+0x3bf8] ;  /* 0x003bf800011d7983 */ /* 0x000ea20000300800 */
[----:B------:R-:W3:Y:S01]  /*312a0*/  LDL.LU R20, [R1+0x660] ;  /* 0x0006600001147983 */ /* 0x000ee20000300800 */
[----:B------:R-:W3:Y:S02]  /*312b0*/  LDL.LU R21, [R1+0x664] ;  /* 0x0006640001157983 */ /* 0x000ee40000300800 */
[----:B------:R-:W3:Y:S02]  /*312c0*/  LDL.LU R22, [R1+0x668] ;  /* 0x0006680001167983 */ /* 0x000ee40000300800 */
[----:B------:R-:W3:Y:S01]  /*312d0*/  LDL.LU R23, [R1+0x66c] ;  /* 0x00066c0001177983 */ /* 0x000ee20000300800 */
[----:B------:R-:W4:Y:S01]  /*312e0*/  LDL.LU R4, [R1+0x690] ;  /* 0x0006900001047983 */ /* 0x000f220000300800 */
[----:B------:R-:W4:Y:S02]  /*312f0*/  LDL.LU R5, [R1+0x694] ;  /* 0x0006940001057983 */ /* 0x000f240000300800 */
[----:B--2---:R-:W-:-:S02]  /*31300*/  IMAD.MOV.U32 R6, RZ, RZ, R29 ;  /* 0x000000ffff067224 */ /* 0x004fc400078e001d */
[----:B------:R-:W2:Y:S01]  /*31310*/  LDL.LU R29, [R1+0x3bf4] ;  /* 0x003bf400011d7983 */ /* 0x000ea20000300800 */
[----:B------:R-:W4:Y:S02]  /*31320*/  LDL.LU.64 R26, [R1+0x48] ;  /* 0x00004800011a7983 */ /* 0x000f240000300a00 */
[----:B---3--:R-:W-:Y:S02]  /*31330*/  STL.64 [R1+0x3b50], R10 ;  /* 0x003b500a01007387 */ /* 0x008fe40000100a00 */
[----:B------:R1:W-:Y:S02]  /*31340*/  STL.64 [R1+0x3b48], R8 ;  /* 0x003b480801007387 */ /* 0x0003e40000100a00 */
[----:B-1----:R-:W3:Y:S01]  /*31350*/  LDL.LU R8, [R1+0xd20] ;  /* 0x000d200001087983 */ /* 0x002ee20000300800 */
[----:B------:R-:W3:Y:S02]  /*31360*/  LDL.LU R9, [R1+0xd24] ;  /* 0x000d240001097983 */ /* 0x000ee40000300800 */
[----:B------:R-:W2:Y:S02]  /*31370*/  LDL.LU R10, [R1+0xd28] ;  /* 0x000d2800010a7983 */ /* 0x000ea40000300800 */
[----:B------:R-:W2:Y:S02]  /*31380*/  LDL.LU R11, [R1+0xd2c] ;  /* 0x000d2c00010b7983 */ /* 0x000ea40000300800 */
[----:B--2---:R-:W-:Y:S01]  /*31390*/  STL.64 [R1+0x3b68], R10 ;  /* 0x003b680a01007387 */ /* 0x004fe20000100a00 */
[----:B---3--:R1:W-:Y:S02]  /*313a0*/  STL.64 [R1+0x3b60], R8 ;  /* 0x003b600801007387 */ /* 0x0083e40000100a00 */
[----:B-1----:R-:W-:-:S02]  /*313b0*/  IMAD.MOV.U32 R8, RZ, RZ, R29 ;  /* 0x000000ffff087224 */ /* 0x002fc400078e001d */
[----:B------:R-:W2:Y:S01]  /*313c0*/  LDL.LU R29, [R1+0x3bf0] ;  /* 0x003bf000011d7983 */ /* 0x000ea20000300800 */
[----:B------:R-:W3:Y:S02]  /*313d0*/  LDL.LU R9, [R1+0xd44] ;  /* 0x000d440001097983 */ /* 0x000ee40000300800 */
[----:B------:R-:W2:Y:S02]  /*313e0*/  LDL.LU R10, [R1+0xd48] ;  /* 0x000d4800010a7983 */ /* 0x000ea40000300800 */
[----:B------:R-:W2:Y:S02]  /*313f0*/  LDL.LU R11, [R1+0xd4c] ;  /* 0x000d4c00010b7983 */ /* 0x000ea40000300800 */
[----:B--2---:R-:W-:Y:S01]  /*31400*/  STL.64 [R1+0x3b80], R10 ;  /* 0x003b800a01007387 */ /* 0x004fe20000100a00 */
[----:B---3--:R1:W-:Y:S03]  /*31410*/  STL.64 [R1+0x3b78], R8 ;  /* 0x003b780801007387 */ /* 0x0083e60000100a00 */
[----:B-1----:R-:W2:Y:S01]  /*31420*/  LDL.LU R8, [R1+0xd60] ;  /* 0x000d600001087983 */ /* 0x002ea20000300800 */
[----:B------:R-:W-:-:S02]  /*31430*/  IMAD.MOV.U32 R9, RZ, RZ, R29 ;  /* 0x000000ffff097224 */ /* 0x000fc400078e001d */
[----:B------:R-:W3:Y:S02]  /*31440*/  LDL.LU R29, [R1+0x3bec] ;  /* 0x003bec00011d7983 */ /* 0x000ee40000300800 */
[----:B------:R-:W2:Y:S01]  /*31450*/  LDL.LU R10, [R1+0xd68] ;  /* 0x000d6800010a7983 */ /* 0x000ea20000300800 */
[----:B------:R-:W2:Y:S01]  /*31460*/  LDL.LU R11, [R1+0xd6c] ;  /* 0x000d6c00010b7983 */ /* 0x000ea20000300800 */
[----:B------:R-:W-:-:S07]  /*31470*/  IMAD.MOV.U32 R7, RZ, RZ, R3 ;  /* 0x000000ffff077224 */ /* 0x000fce00078e0003 */
[----:B----4-:R-:W-:Y:S01]  /*31480*/  HMMA.1688.F32.TF32 R4, R12, R26, R4 ;  /* 0x0000001a0c04723c */ /* 0x010fe20000081004 */
[----:B--2---:R3:W-:Y:S01]  /*31490*/  STL.64 [R1+0x3b98], R10 ;  /* 0x003b980a01007387 */ /* 0x0047e20000100a00 */
[----:B------:R1:W-:Y:S02]  /*314a0*/  STL.64 [R1+0x3b90], R8 ;  /* 0x003b900801007387 */ /* 0x0003e40000100a00 */
[----:B---3--:R-:W-:Y:S01]  /*314b0*/  IMAD.MOV.U32 R10, RZ, RZ, R29 ;  /* 0x000000ffff0a7224 */ /* 0x008fe200078e001d */
[----:B-1----:R-:W2:Y:S01]  /*314c0*/  LDL.LU R8, [R1+0xd70] ;  /* 0x000d700001087983 */ /* 0x002ea20000300800 */
[----:B------:R-:W2:Y:S02]  /*314d0*/  LDL.LU R9, [R1+0xd74] ;  /* 0x000d740001097983 */ /* 0x000ea40000300800 */
[----:B------:R-:W3:Y:S02]  /*314e0*/  LDL.LU R29, [R1+0x3be8] ;  /* 0x003be800011d7983 */ /* 0x000ee40000300800 */
[----:B------:R-:W4:Y:S02]  /*314f0*/  LDL.LU R11, [R1+0xd7c] ;  /* 0x000d7c00010b7983 */ /* 0x000f240000300800 */
[----:B------:R-:W-:Y:S01]  /*31500*/  IMAD.MOV.U32 R3, RZ, RZ, R27 ;  /* 0x000000ffff037224 */ /* 0x000fe200078e001b */
[----:B----4-:R-:W-:Y:S01]  /*31510*/  STL.64 [R1+0x3bb0], R10 ;  /* 0x003bb00a01007387 */ /* 0x010fe20000100a00 */
[----:B--2---:R1:W-:Y:S03]  /*31520*/  STL.64 [R1+0x3ba8], R8 ;  /* 0x003ba80801007387 */ /* 0x0043e60000100a00 */
[----:B-1----:R-:W2:Y:S01]  /*31530*/  LDL.LU R8, [R1+0xd80] ;  /* 0x000d800001087983 */ /* 0x002ea20000300800 */
[----:B------:R-:W2:Y:S02]  /*31540*/  LDL.LU R9, [R1+0xd84] ;  /* 0x000d840001097983 */ /* 0x000ea40000300800 */
[----:B------:R-:W2:Y:S03]  /*31550*/  LDL.LU R10, [R1+0xd88] ;  /* 0x000d8800010a7983 */ /* 0x000ea60000300800 */
[----:B------:R1:W-:Y:S01]  /*31560*/  STL.64 [R1+0xb60], R4 ;  /* 0x000b600401007387 */ /* 0x0003e20000100a00 */
[----:B------:R4:W-:Y:S01]  /*31570*/  STL.64 [R1+0xb68], R6 ;  /* 0x000b680601007387 */ /* 0x0009e20000100a00 */
[----:B-1----:R-:W-:-:S03]  /*31580*/  IMAD.MOV.U32 R4, RZ, RZ, R26 ;  /* 0x000000ffff047224 */ /* 0x002fc600078e001a */
[----:B----4-:R-:W4:Y:S01]  /*31590*/  LDL.LU.64 R6, [R1+0x3be0] ;  /* 0x003be00001067983 */ /* 0x010f220000300a00 */
[----:B------:R-:W2:Y:S02]  /*315a0*/  LDL.LU R5, [R1+0x3bd8] ;  /* 0x003bd80001057983 */ /* 0x000ea40000300800 */
[----:B------:R-:W2:Y:S02]  /*315b0*/  LDL.LU.64 R26, [R1+0x3bd0] ;  /* 0x003bd000011a7983 */ /* 0x000ea40000300a00 */
[C---:B--2---:R-:W-:Y:S08]  /*315c0*/  HMMA.1688.F32.TF32 R20, R12.reuse, R26, R20 ;  /* 0x0000001a0c14723c */ /* 0x044ff00000081014 */
[----:B----4-:R-:W-:Y:S11]  /*315d0*/  HMMA.1688.F32.TF32 R12, R12, R6, R16 ;  /* 0x000000060c0c723c */ /* 0x010ff60000081010 */
[----:B------:R-:W-:Y:S04]  /*315e0*/  @!UPT UIADD3 URZ, URZ, URZ, URZ ;  /* 0x0000003f3f3ff290 */ /* 0x000fe8000fffe03f */
[----:B------:R-:W-:Y:S01]  /*315f0*/  STL.64 [R1+0xb50], R20 ;  /* 0x000b501401007387 */ /* 0x000fe20000100a00 */
[----:B------:R1:W-:Y:S03]  /*31600*/  STL.64 [R1+0xb58], R22 ;  /* 0x000b581601007387 */ /* 0x0003e60000100a00 */
[----:B-1----:R-:W2:Y:S01]  /*31610*/  LDL.LU.64 R22, [R1+0x3bc8] ;  /* 0x003bc80001167983 */ /* 0x002ea20000300a00 */
[----:B------:R-:W2:Y:S02]  /*31620*/  LDL.LU.64 R18, [R1+0x3bc0] ;  /* 0x003bc00001127983 */ /* 0x000ea40000300a00 */
[----:B------:R-:W2:Y:S02]  /*31630*/  LDL.LU.64 R16, [R1+0x3bb8] ;  /* 0x003bb80001107983 */ /* 0x000ea40000300a00 */
[----:B---3--:R-:W-:Y:S01]  /*31640*/  IMAD.MOV.U32 R11, RZ, RZ, R29 ;  /* 0x000000ffff0b7224 */ /* 0x008fe200078e001d */
[----:B------:R-:W-:Y:S01]  /*31650*/  STL.64 [R1+0xaf0], R12 ;  /* 0x000af00c01007387 */ /* 0x000fe20000100a00 */
[----:B------:R-:W-:Y:S05]  /*31660*/  STL.64 [R1+0xaf8], R14 ;  /* 0x000af80e01007387 */ /* 0x000fea0000100a00 */
        /* <DEDUP_REMOVED lines=84> */
[----:B------:R-:W-:Y:S02]  /*31bb0*/  IMAD.MOV.U32 R14, RZ, RZ, R4 ;  /* 0x000000ffff0e7224 */ /* 0x000fe400078e0004 */
[----:B------:R-:W-:Y:S01]  /*31bc0*/  IMAD.MOV.U32 R15, RZ, RZ, R3 ;  /* 0x000000ffff0f7224 */ /* 0x000fe200078e0003 */
[C---:B--2---:R-:W-:Y:S01]  /*31bd0*/  HMMA.1688.F32.TF32 R8, R16.reuse, R10, R20 ;  /* 0x0000000a1008723c */ /* 0x044fe20000081014 */
[----:B------:R-:W2:Y:S01]  /*31be0*/  LDL.LU.64 R22, [R1+0x3a90] ;  /* 0x003a900001167983 */ /* 0x000ea20000300a00 */
[----:B------:R-:W2:Y:S11]  /*31bf0*/  LDL.LU.64 R20, [R1+0x3a88] ;  /* 0x003a880001147983 */ /* 0x000eb60000300a00 */
[----:B------:R-:W-:Y:S10]  /*31c00*/  @!UPT UIADD3 URZ, URZ, URZ, URZ ;  /* 0x0000003f3f3ff290 */ /* 0x000ff4000fffe03f */
[----:B------:R-:W-:Y:S01]  /*31c10*/  STL.64 [R1+0x970], R8 ;  /* 0x0009700801007387 */ /* 0x000fe20000100a00 */
[----:B------:R1:W-:Y:S03]  /*31c20*/  STL.64 [R1+0x978], R10 ;  /* 0x0009780a01007387 */ /* 0x0003e60000100a00 */
[----:B-1----:R-:W3:Y:S01]  /*31c30*/  LDL.LU.64 R10, [R1+0x3a80] ;  /* 0x003a8000010a7983 */ /* 0x002ee20000300a00 */
[----:B------:R-:W3:Y:S01]  /*31c40*/  LDL.LU.64 R8, [R1+0x3a78] ;  /* 0x003a780001087983 */ /* 0x000ee20000300a00 */
[C---:B--2---:R-:W-:Y:S02]  /*31c50*/  HMMA.1688.F32.TF32 R12, R16.reuse, R14, R20 ;  /* 0x0000000e100c723c */ /* 0x044fe40000081014 */
[----:B------:R-:W2:Y:S01]  /*31c60*/  LDL.LU.64 R22, [R1+0x3a70] ;  /* 0x003a700001167983 */ /* 0x000ea20000300a00 */
[----:B------:R-:W2:Y:S11]  /*31c70*/  LDL.LU.64 R20, [R1+0x3a68] ;  /* 0x003a680001147983 */ /* 0x000eb60000300a00 */
[----:B------:R-:W-:Y:S09]  /*31c80*/  @!UPT UIADD3 URZ, URZ, URZ, URZ ;  /* 0x0000003f3f3ff290 */ /* 0x000ff2000fffe03f */
[----:B------:R-:W-:Y:S01]  /*31c90*/  STL.64 [R1+0xf0], R12 ;  /* 0x0000f00c01007387 */ /* 0x000fe20000100a00 */
[----:B------:R3:W-:Y:S02]  /*31ca0*/  STL.64 [R1+0xf8], R14 ;  /* 0x0000f80e01007387 */ /* 0x0007e40000100a00 */
[C---:B---3--:R-:W-:Y:S01]  /*31cb0*/  HMMA.1688.F32.TF32 R12, R16.reuse, R26, R8 ;  /* 0x0000001a100c723c */ /* 0x048fe20000081008 */
[----:B------:R-:W-:Y:S11]  /*31cc0*/  LDSM.16.M88.4 R24, [R5+0x46080] ;  /* 0x046080000518783b */ /* 0x000ff60000000200 */
[----:B------:R-:W-:Y:S11]  /*31cd0*/  @!UPT UIADD3 URZ, URZ, URZ, URZ ;  /* 0x0000003f3f3ff290 */ /* 0x000ff6000fffe03f */
[----:B------:R-:W-:Y:S01]  /*31ce0*/  STL.64 [R1+0xe0], R12 ;  /* 0x0000e00c01007387 */ /* 0x000fe20000100a00 */
[----:B------:R-:W-:Y:S02]  /*31cf0*/  STL.64 [R1+0xe8], R14 ;  /* 0x0000e80e01007387 */ /* 0x000fe40000100a00 */
[----:B------:R-:W-:Y:S01]  /*31d00*/  LDSM.16.M88.4 R12, [R5+0x44080] ;  /* 0x04408000050c783b */ /* 0x000fe20000000200 */
[----:B--2---:R-:W-:Y:S01]  /*31d10*/  HMMA.1688.F32.TF32 R8, R16, R6, R20 ;  /* 0x000000061008723c */ /* 0x004fe20000081014 */
[----:B------:R-:W-:Y:S04]  /*31d20*/  LDS R16, [R2+0x10000] ;  /* 0x0100000002107984 */ /* 0x000fe80000000800 */
[----:B------:R-:W-:Y:S04]  /*31d30*/  LDS R18, [R2+0x12000] ;  /* 0x0120000002127984 */ /* 0x000fe80000000800 */
[----:B------:R-:W-:Y:S04]  /*31d40*/  LDS R17, [R0+0x10000] ;  /* 0x0100000000117984 */ /* 0x000fe80000000800 */
[----:B------:R-:W-:Y:S10]  /*31d50*/  LDS R19, [R0+0x12000] ;  /* 0x0120000000137984 */ /* 0x000ff40000000800 */
[----:B------:R-:W-:Y:S01]  /*31d60*/  STL.64 [R1+0xd0], R8 ;  /* 0x0000d00801007387 */ /* 0x000fe20000100a00 */
[----:B------:R-:W-:-:S02]  /*31d70*/  IMAD.MOV.U32 R29, RZ, RZ, R10 ;  /* 0x000000ffff1d7224 */ /* 0x000fc400078e000a */
[----:B------:R-:W-:Y:S02]  /*31d80*/  IMAD.MOV.U32 R3, RZ, RZ, R11 ;  /* 0x000000ffff037224 */ /* 0x000fe400078e000b */
[----:B------:R-:W1:Y:S04]  /*31d90*/  LDSM.16.M88.4 R8, [R5+0x40080] ;  /* 0x040080000508783b */ /* 0x000e680000000200 */
[----:B------:R2:W-:Y:S01]  /*31da0*/  STL [R1+0x3214], R3 ;  /* 0x0032140301007387 */ /* 0x0005e20000100800 */
[----:B------:R-:W-:Y:S03]  /*31db0*/  STL [R1+0x3210], R29 ;  /* 0x0032101d01007387 */ /* 0x000fe60000100800 */
[----:B-1----:R-:W-:Y:S01]  /*31dc0*/  STL.64 [R1+0xc0], R8 ;  /* 0x0000c00801007387 */ /* 0x002fe20000100a00 */
[----:B------:R-:W-:-:S02]  /*31dd0*/  IMAD.MOV.U32 R20, RZ, RZ, R8 ;  /* 0x000000ffff147224 */ /* 0x000fc400078e0008 */
[----:B------:R-:W-:Y:S02]  /*31de0*/  STL.64 [R1+0xc8], R10 ;  /* 0x0000c80a01007387 */ /* 0x000fe40000100a00 */
[----:B--2---:R-:W-:Y:S02]  /*31df0*/  IMAD.MOV.U32 R3, RZ, RZ, R9 ;  /* 0x000000ffff037224 */ /* 0x004fe400078e0009 */
[----:B------:R-:W1:Y:S04]  /*31e00*/  LDSM.16.M88.4 R8, [R5+0x42080] ;  /* 0x042080000508783b */ /* 0x000e680000000200 */
[----:B-1----:R-:W-:Y:S01]  /*31e10*/  STL.64 [R1+0xb0], R8 ;  /* 0x0000b00801007387 */ /* 0x002fe20000100a00 */
[----:B------:R-:W-:Y:S02]  /*31e20*/  IMAD.MOV.U32 R22, RZ, RZ, R8 ;  /* 0x000000ffff167224 */ /* 0x000fe400078e0008 */
[----:B------:R-:W-:Y:S02]  /*31e30*/  STL.64 [R1+0xb8], R10 ;  /* 0x0000b80a01007387 */ /* 0x000fe40000100a00 */
[----:B------:R-:W-:-:S02]  /*31e40*/  IMAD.MOV.U32 R21, RZ, RZ, R9 ;  /* 0x000000ffff157224 */ /* 0x000fc400078e0009 */
[----:B------:R-:W1:Y:S04]  /*31e50*/  LDSM.16.M88.4 R8, [R5+0x48080] ;  /* 0x048080000508783b */ /* 0x000e680000000200 */
[----:B------:R-:W-:Y:S01]  /*31e60*/  STL.64 [R1+0xa0], R12 ;  /* 0x0000a00c01007387 */ /* 0x000fe20000100a00 */
[----:B------:R-:W-:Y:S02]  /*31e70*/  STL.64 [R1+0xa8], R14 ;  /* 0x0000a80e01007387 */ /* 0x000fe40000100a00 */
[----:B------:R-:W-:Y:S01]  /*31e80*/  LDSM.16.M88.4 R12, [R5+0x4a080] ;  /* 0x04a08000050c783b */ /* 0x000fe20000000200 */
[----:B-1----:R-:W-:Y:S03]  /*31e90*/  STL.64 [R1+0x80], R8 ;  /* 0x0000800801007387 */ /* 0x002fe60000100a00 */
[----:B------:R-:W-:-:S02]  /*31ea0*/  IMAD.MOV.U32 R28, RZ, RZ, R8 ;  /* 0x000000ffff1c7224 */ /* 0x000fc400078e0008 */
[----:B------:R-:W-:Y:S02]  /*31eb0*/  STL.64 [R1+0x88], R10 ;  /* 0x0000880a01007387 */ /* 0x000fe40000100a00 */
[----:B------:R-:W-:Y:S02]  /*31ec0*/  IMAD.MOV.U32 R23, RZ, RZ, R9 ;  /* 0x000000ffff177224 */ /* 0x000fe400078e0009 */
[----:B------:R-:W1:Y:S04]  /*31ed0*/  LDSM.16.M88.4 R8, [R5+0x4c080] ;  /* 0x04c080000508783b */ /* 0x000e680000000200 */
[----:B-1----:R-:W-:Y:S01]  /*31ee0*/  STL.64 [R1+0x60], R8 ;  /* 0x0000600801007387 */ /* 0x002fe20000100a00 */
[----:B------:R-:W-:Y:S02]  /*31ef0*/  STL.64 [R1+0x70], R12 ;  /* 0x0000700c01007387 */ /* 0x000fe40000100a00 */
[----:B------:R-:W-:Y:S02]  /*31f00*/  STL.64 [R1+0x78], R14 ;  /* 0x0000780e01007387 */ /* 0x000fe40000100a00 */
[----:B------:R-:W-:Y:S01]  /*31f10*/  STL.64 [R1+0x68], R10 ;  /* 0x0000680a01007387 */ /* 0x000fe20000100a00 */
[----:B------:R-:W-:Y:S01]  /*31f20*/  STL.64 [R1+0x90], R24 ;  /* 0x0000901801007387 */ /* 0x000fe20000100a00 */
[----:B------:R-:W-:Y:S02]  /*31f30*/  STL.64 [R1+0x98], R26 ;  /* 0x0000981a01007387 */ /* 0x000fe40000100a00 */
[----:B------:R-:W-:Y:S02]  /*31f40*/  STL.64 [R1+0x3a28], R24 ;  /* 0x003a281801007387 */ /* 0x000fe40000100a00 */
[----:B------:R-:W1:Y:S04]  /*31f50*/  LDSM.16.M88.4 R24, [R5+0x4e080] ;  /* 0x04e080000518783b */ /* 0x000e680000000200 */
[----:B------:R-:W2:Y:S01]  /*31f60*/  LDSM.16.M88.4 R12, [R5+0x50080] ;  /* 0x05008000050c783b */ /* 0x000ea20000000200 */
[----:B------:R-:W-:-:S02]  /*31f70*/  IMAD.MOV.U32 R29, RZ, RZ, R9 ;  /* 0x000000ffff1d7224 */ /* 0x000fc400078e0009 */
[----:B------:R-:W3:Y:S01]  /*31f80*/  LDSM.16.M88.4 R8, [R5+0x52080] ;  /* 0x052080000508783b */ /* 0x000ee20000000200 */
[----:B-1----:R-:W-:Y:S03]  /*31f90*/  STL.64 [R1+0x50], R24 ;  /* 0x0000501801007387 */ /* 0x002fe60000100a00 */
[----:B------:R-:W-:Y:S02]  /*31fa0*/  STL.64 [R1+0x58], R26 ;  /* 0x0000581a01007387 */ /* 0x000fe40000100a00 */
[----:B------:R-:W1:Y:S04]  /*31fb0*/  LDSM.16.M88.4 R24, [R5+0x54080] ;  /* 0x054080000518783b */ /* 0x000e680000000200 */
[----:B--2---:R-:W-:Y:S01]  /*31fc0*/  STL.64 [R1+0x40], R12 ;  /* 0x0000400c01007387 */ /* 0x004fe20000100a00 */
[----:B------:R-:W-:Y:S01]  /*31fd0*/  STL.64 [R1+0x48], R14 ;  /* 0x0000480e01007387 */ /* 0x000fe20000100a00 */
[----:B---3--:R-:W-:Y:S02]  /*31fe0*/  STL.64 [R1+0x30], R8 ;  /* 0x0000300801007387 */ /* 0x008fe40000100a00 */
[----:B------:R-:W-:Y:S02]  /*31ff0*/  STL.64 [R1+0x38], R10 ;  /* 0x0000380a01007387 */ /* 0x000fe40000100a00 */
[----:B------:R-:W2:Y:S01]  /*32000*/  LDSM.16.M88.4 R12, [R5+0x56080] ;  /* 0x05608000050c783b */ /* 0x000ea20000000200 */
[----:B------:R-:W3:Y:S04]  /*32010*/  LDSM.16.M88.4 R8, [R5+0x58080] ;  /* 0x058080000508783b */ /* 0x000ee80000000200 */
[----:B-1----:R1:W-:Y:S01]  /*32020*/  STL.64 [R1+0x20], R24 ;  /* 0x0000201801007387 */ /* 0x0023e20000100a00 */
[----:B------:R-:W-:Y:S03]  /*32030*/  STL.64 [R1+0x28], R26 ;  /* 0x0000281a01007387 */ /* 0x000fe60000100a00 */
[----:B-1----:R-:W4:Y:S01]  /*32040*/  LDL.64 R24, [R1+0xa0] ;  /* 0x0000a00001187983 */ /* 0x002f220000100a00 */
[----:B--2---:R-:W-:Y:S02]  /*32050*/  STL.64 [R1+0x10], R12 ;  /* 0x0000100c01007387 */ /* 0x004fe40000100a00 */
[----:B------:R-:W-:Y:S02]  /*32060*/  STL.64 [R1+0x18], R14 ;  /* 0x0000180e01007387 */ /* 0x000fe40000100a00 */
[----:B------:R-:W1:Y:S04]  /*32070*/  LDSM.16.M88.4 R12, [R5+0x5a080] ;  /* 0x05a08000050c783b */ /* 0x000e680000000200 */
[----:B----4-:R2:W-:Y:S01]  /*32080*/  STL.64 [R1+0x3a38], R24 ;  /* 0x003a381801007387 */ /* 0x0105e20000100a00 */
[----:B---3--:R-:W-:Y:S02]  /*32090*/  STL.64 [R1], R8 ;  /* 0x0000000801007387 */ /* 0x008fe40000100a00 */
[----:B------:R-:W-:Y:S02]  /*320a0*/  STL.64 [R1+0x8], R10 ;  /* 0x0000080a01007387 */ /* 0x000fe40000100a00 */
[----:B------:R-:W3:Y:S04]  /*320b0*/  LDSM.16.M88.4 R8, [R5+0x5c080] ;  /* 0x05c080000508783b */ /* 0x000ee80000000200 */
[----:B-1----:R-:W-:Y:S01]  /*320c0*/  STL.64 [R1+0x39d8], R14 ;  /* 0x0039d80e01007387 */ /* 0x002fe20000100a00 */
[----:B------:R-:W-:Y:S03]  /*320d0*/  STL.64 [R1+0x39d0], R12 ;  /* 0x0039d00c01007387 */ /* 0x000fe60000100a00 */
[----:B------:R-:W1:Y:S01]  /*320e0*/  LDSM.16.M88.4 R4, [R5+0x5e080] ;  /* 0x05e080000504783b */ /* 0x000e620000000200 */
[----:B--2---:R-:W-:-:S02]  /*320f0*/  IMAD.MOV.U32 R24, RZ, RZ, R22 ;  /* 0x000000ffff187224 */ /* 0x004fc400078e0016 */
[----:B------:R-:W-:Y:S01]  /*32100*/  IMAD.MOV.U32 R25, RZ, RZ, R21 ;  /* 0x000000ffff197224 */ /* 0x000fe200078e0015 */
[----:B------:R-:W-:Y:S04]  /*32110*/  LDS R22, [R2+0x12100] ;  /* 0x0121000002167984 */ /* 0x000fe80000000800 */
[----:B------:R-:W-:Y:S04]  /*32120*/  LDS R21, [R0+0x10100] ;  /* 0x0101000000157984 */ /* 0x000fe80000000800 */
[----:B---3--:R-:W-:Y:S01]  /*32130*/  STL [R1+0x30c0], R10 ;  /* 0x0030c00a01007387 */ /* 0x008fe20000100800 */
[----:B------:R-:W-:Y:S02]  /*32140*/  STL [R1+0x2fe8], R11 ;  /* 0x002fe80b01007387 */ /* 0x000fe40000100800 */
[----:B------:R2:W-:Y:S02]  /*32150*/  STL.64 [R1+0x3a18], R8 ;  /* 0x003a180801007387 */ /* 0x0005e40000100a00 */
[----:B------:R3:W-:Y:S02]  /*32160*/  STL.64 [R1+0x3a50], R24 ;  /* 0x003a501801007387 */ /* 0x0007e40000100a00 */
[----:B--2---:R-:W-:-:S02]  /*32170*/  IMAD.MOV.U32 R8, RZ, RZ, R28 ;  /* 0x000000ffff087224 */ /* 0x004fc400078e001c */
[----:B------:R-:W-:Y:S02]  /*32180*/  IMAD.MOV.U32 R9, RZ, RZ, R23 ;  /* 0x000000ffff097224 */ /* 0x000fe400078e0017 */
[----:B---3--:R-:W-:Y:S01]  /*32190*/  IMAD.MOV.U32 R24, RZ, RZ, R20 ;  /* 0x000000ffff187224 */ /* 0x008fe200078e0014 */
[----:B------:R-:W2:Y:S04]  /*321a0*/  LDS R23, [R0+0x12100] ;  /* 0x0121000000177984 */ /* 0x000ea80000000800 */
[----:B------:R3:W-:Y:S04]  /*321b0*/  STL.64 [R1+0x3a30], R8 ;  /* 0x003a300801007387 */ /* 0x0007e80000100a00 */
[----:B------:R-:W4:Y:S04]  /*321c0*/  LDS R20, [R2+0x10100] ;  /* 0x0101000002147984 */ /* 0x000f280000000800 */
[----:B---3--:R-:W3:Y:S01]  /*321d0*/  LDL.LU R8, [R1+0x6b0] ;  /* 0x0006b00001087983 */ /* 0x008ee20000300800 */
[----:B------:R-:W3:Y:S02]  /*321e0*/  LDL.LU R9, [R1+0x6b4] ;  /* 0x0006b40001097983 */ /* 0x000ee40000300800 */
[----:B------:R-:W2:Y:S02]  /*321f0*/  LDL.LU R10, [R1+0x6b8] ;  /* 0x0006b800010a7983 */ /* 0x000ea40000300800 */
[----:B------:R-:W2:Y:S02]  /*32200*/  LDL.LU R11, [R1+0x6bc] ;  /* 0x0006bc00010b7983 */ /* 0x000ea40000300800 */
[----:B--2---:R-:W-:Y:S01]  /*32210*/  STL.64 [R1+0x3a48], R10 ;  /* 0x003a480a01007387 */ /* 0x004fe20000100a00 */
[----:B---3--:R2:W-:Y:S03]  /*32220*/  STL.64 [R1+0x3a40], R8 ;  /* 0x003a400801007387 */ /* 0x0085e60000100a00 */
        /* <DEDUP_REMOVED lines=10> */
[----:B------:R-:W3:Y:S01]  /*322d0*/  LDL.64 R12, [R1+0x50] ;  /* 0x00005000010c7983 */ /* 0x000ee20000100a00 */
[----:B------:R-:W-:-:S03]  /*322e0*/  IMAD.MOV.U32 R25, RZ, RZ, R3 ;  /* 0x000000ffff197224 */ /* 0x000fc600078e0003 */
[----:B---3--:R3:W-:Y:S04]  /*322f0*/  STL.64 [R1+0x3a10], R12 ;  /* 0x003a100c01007387 */ /* 0x0087e80000100a00 */
[----:B---3--:R-:W3:Y:S01]  /*32300*/  LDL.64 R12, [R1+0x70] ;  /* 0x00007000010c7983 */ /* 0x008ee20000100a00 */
[C---:B--2---:R-:W-:Y:S03]  /*32310*/  HMMA.1688.F32.TF32 R24, R16.reuse, R24, R8 ;  /* 0x000000181018723c */ /* 0x044fe60000081008 */
[----:B---3--:R2:W-:Y:S04]  /*32320*/  STL.64 [R1+0x3a20], R12 ;  /* 0x003a200c01007387 */ /* 0x0085e80000100a00 */
[----:B--2---:R-:W2:Y:S01]  /*32330*/  LDL.LU R12, [R1+0x650] ;  /* 0x00065000010c7983 */ /* 0x004ea20000300800 */
[----:B------:R-:W2:Y:S02]  /*32340*/  LDL.LU R13, [R1+0x654] ;  /* 0x00065400010d7983 */ /* 0x000ea40000300800 */
[----:B------:R-:W2:Y:S02]  /*32350*/  LDL.LU R14, [R1+0x658] ;  /* 0x00065800010e7983 */ /* 0x000ea40000300800 */
[----:B------:R-:W2:Y:S01]  /*32360*/  LDL.LU R15, [R1+0x65c] ;  /* 0x00065c00010f7983 */ /* 0x000ea20000300800 */
[----:B-1----:R-:W-:Y:S01]  /*32370*/  STL [R1+0x2fa4], R6 ;  /* 0x002fa40601007387 */ /* 0x002fe20000100800 */
[----:B------:R-:W-:Y:S02]  /*32380*/  STL [R1+0x2fa0], R7 ;  /* 0x002fa00701007387 */ /* 0x000fe40000100800 */
[----:B------:R1:W-:Y:S02]  /*32390*/  STL.64 [R1+0x39b8], R4 ;  /* 0x0039b80401007387 */ /* 0x0003e40000100a00 */
[----:B-1----:R-:W3:Y:S01]  /*323a0*/  LDL.LU R4, [R1+0x680] ;  /* 0x0006800001047983 */ /* 0x002ee20000300800 */
[----:B------:R-:W3:Y:S02]  /*323b0*/  LDL.LU R5, [R1+0x684] ;  /* 0x0006840001057983 */ /* 0x000ee40000300800 */
[----:B------:R-:W3:Y:S02]  /*323c0*/  LDL.LU R6, [R1+0x688] ;  /* 0x0006880001067983 */ /* 0x000ee40000300800 */
[----:B------:R-:W3:Y:S01]  /*323d0*/  LDL.LU R7, [R1+0x68c] ;  /* 0x00068c0001077983 */ /* 0x000ee20000300800 */
[----:B------:R-:W-:Y:S01]  /*323e0*/  STL.64 [R1+0x39b0], R22 ;  /* 0x0039b01601007387 */ /* 0x000fe20000100a00 */
[----:B----4-:R1:W-:Y:S03]  /*323f0*/  STL.64 [R1+0x39a8], R20 ;  /* 0x0039a81401007387 */ /* 0x0103e60000100a00 */
[----:B-1----:R-:W4:Y:S01]  /*32400*/  LDL.LU R20, [R1+0x5b0] ;  /* 0x0005b00001147983 */ /* 0x002f220000300800 */
[----:B------:R-:W4:Y:S02]  /*32410*/  LDL.LU R21, [R1+0x5b4] ;  /* 0x0005b40001157983 */ /* 0x000f240000300800 */
[----:B------:R-:W4:Y:S02]  /*32420*/  LDL.LU R22, [R1+0x5b8] ;  /* 0x0005b80001167983 */ /* 0x000f240000300800 */
[----:B------:R-:W4:Y:S01]  /*32430*/  LDL.LU R23, [R1+0x5bc] ;  /* 0x0005bc0001177983 */ /* 0x000f220000300800 */
[----:B------:R-:W2:Y:S01]  /*32440*/  LDL.LU.64 R10, [R1+0x3a60] ;  /* 0x003a6000010a7983 */ /* 0x000ea20000300a00 */
[----:B------:R-:W2:Y:S02]  /*32450*/  LDL.LU.64 R8, [R1+0x3a58] ;  /* 0x003a580001087983 */ /* 0x000ea40000300a00 */
[----:B------:R1:W-:Y:S02]  /*32460*/  STL.64 [R1+0x940], R24 ;  /* 0x0009401801007387 */ /* 0x0003e40000100a00 */
[----:B------:R2:W-:Y:S01]  /*32470*/  STL.64 [R1+0x948], R26 ;  /* 0x0009481a01007387 */ /* 0x0005e20000100a00 */
        /* <DEDUP_REMOVED lines=13> */
[----:B------:R-:W-:Y:S03]  /*32550*/  STL.64 [R1+0x928], R10 ;  /* 0x0009280a01007387 */ /* 0x000fe60000100a00 */
[----:B-1----:R-:W2:Y:S01]  /*32560*/  LDL.LU.64 R8, [R1+0x3a30] ;  /* 0x003a300001087983 */ /* 0x002ea20000300a00 */
[----:B------:R-:W3:Y:S02]  /*32570*/  LDL.LU.64 R24, [R1+0x3a28] ;  /* 0x003a280001187983 */ /* 0x000ee40000300a00 */
[C---:B---3--:R-:W-:Y:S11]  /*32580*/  HMMA.1688.F32.TF32 R4, R16.reuse, R24, R4 ;  /* 0x000000181004723c */ /* 0x048ff60000081004 */
[----:B------:R-:W-:Y:S11]  /*32590*/  @!UPT UIADD3 URZ, URZ, URZ, URZ ;  /* 0x0000003f3f3ff290 */ /* 0x000ff6000fffe03f */
[----:B------:R-:W-:Y:S01]  /*325a0*/  @!UPT UIADD3 URZ, URZ, URZ, URZ ;  /* 0x0000003f3f3ff290 */ /* 0x000fe2000fffe03f */
[----:B------:R1:W-:Y:S01]  /*325b0*/  STL.64 [R1+0x900], R4 ;  /* 0x0009000401007387 */ /* 0x0003e20000100a00 */
[----:B------:R-:W-:Y:S03]  /*325c0*/  STL.64 [R1+0x908], R6 ;  /* 0x0009080601007387 */ /* 0x000fe60000100a00 */
[----:B-1----:R-:W3:Y:S04]  /*325d0*/  LDL.64 R4, [R1+0x20] ;  /* 0x0000200001047983 */ /* 0x002ee80000100a00 */
[----:B---3--:R1:W-:Y:S04]  /*325e0*/  STL.64 [R1+0x3a00], R4 ;  /* 0x003a000401007387 */ /* 0x0083e80000100a00 */
[----:B-1----:R-:W3:Y:S01]  /*325f0*/  LDL.64 R4, [R1+0x30] ;  /* 0x0000300001047983 */ /* 0x002ee20000100a00 */
[----:B--2---:R-:W-:Y:S03]  /*32600*/  HMMA.1688.F32.TF32 R8, R16, R8, R12 ;  /* 0x000000081008723c */ /* 0x004fe6000008100c */
[----:B---3--:R1:W-:Y:S04]  /*32610*/  STL.64 [R1+0x3a08], R4 ;  /* 0x003a080401007387 */ /* 0x0083e80000100a00 */
[----:B-1----:R-:W2:Y:S01]  /*32620*/  LDL.64 R4, [R1+0x40] ;  /* 0x0000400001047983 */ /* 0x002ea20000100a00 */
[----:B------:R1:W-:Y:S02]  /*32630*/  STL [R1+0x3958], R24 ;  /* 0x0039581801007387 */ /* 0x0003e40000100800 */
[----:B------:R3:W-:Y:S01]  /*32640*/  STL [R1+0x3954], R25 ;  /* 0x0039541901007387 */ /* 0x0007e20000100800 */
[----:B-1----:R-:W2:Y:S01]  /*32650*/  LDL.LU R24, [R1+0x630] ;  /* 0x0006300001187983 */ /* 0x002ea20000300800 */
[----:B---3--:R-:W2:Y:S02]  /*32660*/  LDL.LU R25, [R1+0x634] ;  /* 0x0006340001197983 */ /* 0x008ea40000300800 */
[----:B------:R-:W2:Y:S02]  /*32670*/  LDL.LU R26, [R1+0x638] ;  /* 0x00063800011a7983 */ /* 0x000ea40000300800 */
[----:B------:R-:W2:Y:S01]  /*32680*/  LDL.LU R27, [R1+0x63c] ;  /* 0x00063c00011b7983 */ /* 0x000ea20000300800 */
[----:B------:R-:W2:Y:S06]  /*32690*/  LDL.LU.64 R12, [R1+0x3a20] ;  /* 0x003a2000010c7983 */ /* 0x000eac0000300a00 */
[----:B------:R1:W-:Y:S02]  /*326a0*/  STL.64 [R1+0x8d0], R8 ;  /* 0x0008d00801007387 */ /* 0x0003e40000100a00 */
[----:B------:R3:W-:Y:S01]  /*326b0*/  STL [R1+0x8d8], R10 ;  /* 0x0008d80a01007387 */ /* 0x0007e20000100800 */
[----:B-1----:R-:W4:Y:S01]  /*326c0*/  LDL.LU.64 R8, [R1+0x3a18] ;  /* 0x003a180001087983 */ /* 0x002f220000300a00 */
[----:B---3--:R-:W-:-:S05]  /*326d0*/  IMAD.MOV.U32 R10, RZ, RZ, R11 ;  /* 0x000000ffff0a7224 */ /* 0x008fca00078e000b */
[----:B------:R-:W-:Y:S01]  /*326e0*/  STL [R1+0x39f8], R10 ;  /* 0x0039f80a01007387 */ /* 0x000fe20000100800 */
[----:B--2---:R-:W-:Y:S03]  /*326f0*/  HMMA.1688.F32.TF32 R24, R16, R12, R24 ;  /* 0x0000000c1018723c */ /* 0x004fe60000081018 */
[----:B----4-:R1:W-:Y:S04]  /*32700*/  STL.64 [R1+0x39f0], R8 ;  /* 0x0039f00801007387 */ /* 0x0103e80000100a00 */
[----:B-1----:R-:W2:Y:S11]  /*32710*/  LDL R8, [R1+0x60] ;  /* 0x0000600001087983 */ /* 0x002eb60000100800 */
[----:B------:R-:W-:Y:S05]  /*32720*/  @!UPT UIADD3 URZ, URZ, URZ, URZ ;  /* 0x0000003f3f3ff290 */ /* 0x000fea000fffe03f */
[----:B------:R-:W-:Y:S02]  /*32730*/  STL.64 [R1+0x8b0], R24 ;  /* 0x0008b01801007387 */ /* 0x000fe40000100a00 */
[----:B------:R1:W-:Y:S02]  /*32740*/  STL.64 [R1+0x8b8], R26 ;  /* 0x0008b81a01007387 */ /* 0x0003e40000100a00 */
[----:B-1----:R-:W-:Y:S02]  /*32750*/  IMAD.MOV.U32 R26, RZ, RZ, R13 ;  /* 0x000000ffff1a7224 */ /* 0x002fe400078e000d */
[----:B------:R-:W-:Y:S02]  /*32760*/  IMAD.MOV.U32 R27, RZ, RZ, R12 ;  /* 0x000000ffff1b7224 */ /* 0x000fe400078e000c */
[----:B------:R-:W3:Y:S01]  /*32770*/  LDL.LU.64 R12, [R1+0x3a10] ;  /* 0x003a1000010c7983 */ /* 0x000ee20000300a00 */
[----:B------:R1:W-:Y:S02]  /*32780*/  STL [R1+0x3960], R26 ;  /* 0x0039601a01007387 */ /* 0x0003e40000100800 */
[----:B------:R4:W-:Y:S02]  /*32790*/  STL [R1+0x395c], R27 ;  /* 0x00395c1b01007387 */ /* 0x0009e40000100800 */
[----:B------:R-:W2:Y:S01]  /*327a0*/  LDL.LU R24, [R1+0x5e0] ;  /* 0x0005e00001187983 */ /* 0x000ea20000300800 */
[----:B------:R-:W2:Y:S04]  /*327b0*/  LDL.LU R25, [R1+0x5e4] ;  /* 0x0005e40001197983 */ /* 0x000ea80000300800 */
[----:B-1----:R-:W2:Y:S01]  /*327c0*/  LDL.LU R26, [R1+0x5e8] ;  /* 0x0005e800011a7983 */ /* 0x002ea20000300800 */
[----:B----4-:R-:W2:Y:S02]  /*327d0*/  LDL.LU R27, [R1+0x5ec] ;  /* 0x0005ec00011b7983 */ /* 0x010ea40000300800 */
[----:B------:R-:W-:-:S07]  /*327e0*/  IMAD.MOV.U32 R9, RZ, RZ, R29 ;  /* 0x000000ffff097224 */ /* 0x000fce00078e001d */
[C---:B--2---:R-:W-:Y:S08]  /*327f0*/  HMMA.1688.F32.TF32 R24, R16.reuse, R8, R24 ;  /* 0x000000081018723c */ /* 0x044ff00000081018 */
[C---:B---3--:R-:W-:Y:S01]  /*32800*/  HMMA.1688.F32.TF32 R8, R16.reuse, R12, R20 ;  /* 0x0000000c1008723c */ /* 0x048fe20000081014 */
[----:B------:R-:W-:Y:S11]  /*32810*/  IMAD.MOV.U32 R29, RZ, RZ, R13 ;  /* 0x000000ffff1d7224 */ /* 0x000ff600078e000d */
[----:B------:R-:W-:Y:S03]  /*32820*/  @!UPT UIADD3 URZ, URZ, URZ, URZ ;  /* 0x0000003f3f3ff290 */ /* 0x000fe6000fffe03f */
[----:B------:R1:W-:Y:S01]  /*32830*/  STL.64 [R1+0x8a0], R24 ;  /* 0x0008a01801007387 */ /* 0x0003e20000100a00 */
[----:B------:R-:W-:Y:S07]  /*32840*/  STL.64 [R1+0x8a8], R26 ;  /* 0x0008a81a01007387 */ /* 0x000fee0000100a00 */
[----:B------:R2:W-:Y:S02]  /*32850*/  STL.64 [R1+0x890], R8 ;  /* 0x0008900801007387 */ /* 0x0005e40000100a00 */
[----:B------:R-:W-:Y:S01]  /*32860*/  STL.64 [R1+0x898], R10 ;  /* 0x0008980a01007387 */ /* 0x000fe20000100a00 */
[----:B------:R-:W3:Y:S01]  /*32870*/  LDL.LU R20, [R1+0x530] ;  /* 0x0005300001147983 */ /* 0x000ee20000300800 */
[----:B------:R-:W3:Y:S02]  /*32880*/  LDL.LU R21, [R1+0x534] ;  /* 0x0005340001157983 */ /* 0x000ee40000300800 */
[----:B------:R-:W3:Y:S02]  /*32890*/  LDL.LU R22, [R1+0x538] ;  /* 0x0005380001167983 */ /* 0x000ee40000300800 */
[----:B------:R-:W3:Y:S02]  /*328a0*/  LDL.LU R23, [R1+0x53c] ;  /* 0x00053c0001177983 */ /* 0x000ee40000300800 */
[----:B-1----:R-:W-:Y:S01]  /*328b0*/  IMAD.MOV.U32 R25, RZ, RZ, R12 ;  /* 0x000000ffff197224 */ /* 0x002fe200078e000c */
[----:B--2---:R-:W3:Y:S04]  /*328c0*/  LDL.64 R8, [R1+0x10] ;  /* 0x0000100001087983 */ /* 0x004ee80000100a00 */
[----:B------:R-:W2:Y:S01]  /*328d0*/  LDL.64 R12, [R1] ;  /* 0x00000000010c7983 */ /* 0x000ea20000100a00 */
[----:B------:R-:W-:Y:S02]  /*328e0*/  STL [R1+0x3968], R29 ;  /* 0x0039681d01007387 */ /* 0x000fe40000100800 */
[----:B------:R1:W-:Y:S02]  /*328f0*/  STL [R1+0x3964], R25 ;  /* 0x0039641901007387 */ /* 0x0003e40000100800 */
[----:B------:R-:W4:Y:S01]  /*32900*/  LDL.LU R24, [R1+0x590] ;  /* 0x0005900001187983 */ /* 0x000f220000300800 */
[----:B-1----:R-:W4:Y:S01]  /*32910*/  LDL.LU R25, [R1+0x594] ;  /* 0x0005940001197983 */ /* 0x002f220000300800 */
[----:B------:R-:W4:Y:S02]  /*32920*/  LDL.LU R26, [R1+0x598] ;  /* 0x00059800011a7983 */ /* 0x000f240000300800 */
[----:B------:R-:W4:Y:S02]  /*32930*/  LDL.LU R27, [R1+0x59c] ;  /* 0x00059c00011b7983 */ /* 0x000f240000300800 */
[C---:B----4-:R-:W-:Y:S11]  /*32940*/  HMMA.1688.F32.TF32 R24, R16.reuse, R4, R24 ;  /* 0x000000041018723c */ /* 0x050ff60000081018 */
[----:B------:R-:W-:Y:S11]  /*32950*/  @!UPT UIADD3 URZ, URZ, URZ, URZ ;  /* 0x0000003f3f3ff290 */ /* 0x000ff6000fffe03f */
[----:B------:R-:W-:Y:S01]  /*32960*/  @!UPT UIADD3 URZ, URZ, URZ, URZ ;  /* 0x0000003f3f3ff290 */ /* 0x000fe2000fffe03f */
[----:B------:R1:W-:Y:S01]  /*32970*/  STL.64 [R1+0x870], R24 ;  /* 0x0008701801007387 */ /* 0x0003e20000100a00 */
[----:B------:R4:W-:Y:S02]  /*32980*/  STL.64 [R1+0x878], R26 ;  /* 0x0008781a01007387 */ /* 0x0009e40000100a00 */
[----:B-1----:R-:W-:Y:S02]  /*32990*/  IMAD.MOV.U32 R24, RZ, RZ, R5 ;  /* 0x000000ffff187224 */ /* 0x002fe400078e0005 */
[----:B----4-:R-:W-:Y:S02]  /*329a0*/  IMAD.MOV.U32 R27, RZ, RZ, R4 ;  /* 0x000000ffff1b7224 */ /* 0x010fe400078e0004 */
[----:B------:R-:W4:Y:S01]  /*329b0*/  LDL.LU.64 R4, [R1+0x3a08] ;  /* 0x003a080001047983 */ /* 0x000f220000300a00 */
[----:B------:R1:W-:Y:S02]  /*329c0*/  STL [R1+0x3970], R24 ;  /* 0x0039701801007387 */ /* 0x0003e40000100800 */
[----:B------:R2:W-:Y:S01]  /*329d0*/  STL [R1+0x396c], R27 ;  /* 0x00396c1b01007387 */ /* 0x0005e20000100800 */
[----:B-1----:R-:W4:Y:S01]  /*329e0*/  LDL.LU R24, [R1+0x570] ;  /* 0x0005700001187983 */ /* 0x002f220000300800 */
[----:B------:R-:W4:Y:S02]  /*329f0*/  LDL.LU R25, [R1+0x574] ;  /* 0x0005740001197983 */ /* 0x000f240000300800 */
[----:B------:R-:W4:Y:S02]  /*32a00*/  LDL.LU R26, [R1+0x578] ;  /* 0x00057800011a7983 */ /* 0x000f240000300800 */
[----:B--2---:R-:W4:Y:S02]  /*32a10*/  LDL.LU R27, [R1+0x57c] ;  /* 0x00057c00011b7983 */ /* 0x004f240000300800 */
[C---:B----4-:R-:W-:Y:S11]  /*32a20*/  HMMA.1688.F32.TF32 R24, R16.reuse, R4, R24 ;  /* 0x000000041018723c */ /* 0x050ff60000081018 */
[----:B------:R-:W-:Y:S11]  /*32a30*/  @!UPT UIADD3 URZ, URZ, URZ, URZ ;  /* 0x0000003f3f3ff290 */ /* 0x000ff6000fffe03f */
[----:B------:R-:W-:Y:S01]  /*32a40*/  @!UPT UIADD3 URZ, URZ, URZ, URZ ;  /* 0x0000003f3f3ff290 */ /* 0x000fe2000fffe03f */
[----:B------:R1:W-:Y:S01]  /*32a50*/  STL.64 [R1+0x860], R24 ;  /* 0x0008601801007387 */ /* 0x0003e20000100a00 */
[----:B------:R2:W-:Y:S02]  /*32a60*/  STL.64 [R1+0x868], R26 ;  /* 0x0008681a01007387 */ /* 0x0005e40000100a00 */
[----:B-1----:R-:W-:Y:S02]  /*32a70*/  IMAD.MOV.U32 R25, RZ, RZ, R4 ;  /* 0x000000ffff197224 */ /* 0x002fe400078e0004 */
[----:B--2---:R-:W-:Y:S02]  /*32a80*/  IMAD.MOV.U32 R26, RZ, RZ, R5 ;  /* 0x000000ffff1a7224 */ /* 0x004fe400078e0005 */
[----:B------:R-:W2:Y:S03]  /*32a90*/  LDL.LU.64 R4, [R1+0x3a00] ;  /* 0x003a000001047983 */ /* 0x000ea60000300a00 */
[----:B------:R-:W-:Y:S02]  /*32aa0*/  STL [R1+0x3978], R26 ;  /* 0x0039781a01007387 */ /* 0x000fe40000100800 */
[----:B------:R1:W-:Y:S02]  /*32ab0*/  STL [R1+0x3974], R25 ;  /* 0x0039741901007387 */ /* 0x0003e40000100800 */
[----:B------:R-:W2:Y:S01]  /*32ac0*/  LDL.LU R24, [R1+0x550] ;  /* 0x0005500001187983 */ /* 0x000ea20000300800 */
[----:B-1----:R-:W2:Y:S01]  /*32ad0*/  LDL.LU R25, [R1+0x554] ;  /* 0x0005540001197983 */ /* 0x002ea20000300800 */
[----:B------:R-:W2:Y:S02]  /*32ae0*/  LDL.LU R26, [R1+0x558] ;  /* 0x00055800011a7983 */ /* 0x000ea40000300800 */
[----:B------:R-:W2:Y:S02]  /*32af0*/  LDL.LU R27, [R1+0x55c] ;  /* 0x00055c00011b7983 */ /* 0x000ea40000300800 */
[C---:B--2---:R-:W-:Y:S01]  /*32b00*/  HMMA.1688.F32.TF32 R24, R16.reuse, R4, R24 ;  /* 0x000000041018723c */ /* 0x044fe20000081018 */
[----:B------:R-:W-:Y:S11]  /*32b10*/  IMAD.MOV.U32 R29, RZ, RZ, R5 ;  /* 0x000000ffff1d7224 */ /* 0x000ff600078e0005 */
[----:B------:R-:W-:Y:S11]  /*32b20*/  @!UPT UIADD3 URZ, URZ, URZ, URZ ;  /* 0x0000003f3f3ff290 */ /* 0x000ff6000fffe03f */
[----:B------:R-:W-:Y:S01]  /*32b30*/  STL.64 [R1+0x850], R24 ;  /* 0x0008501801007387 */ /* 0x000fe20000100a00 */
[----:B------:R1:W-:Y:S02]  /*32b40*/  STL.64 [R1+0x858], R26 ;  /* 0x0008581a01007387 */ /* 0x0003e40000100a00 */
[----:B-1----:R-:W-:Y:S02]  /*32b50*/  IMAD.MOV.U32 R27, RZ, RZ, R4 ;  /* 0x000000ffff1b7224 */ /* 0x002fe400078e0004 */
[----:B------:R-:W2:Y:S01]  /*32b60*/  LDL.LU R4, [R1+0x4d0] ;  /* 0x0004d00001047983 */ /* 0x000ea20000300800 */
[----:B------:R-:W2:Y:S02]  /*32b70*/  LDL.LU R5, [R1+0x4d4] ;  /* 0x0004d40001057983 */ /* 0x000ea40000300800 */
[----:B------:R-:W4:Y:S02]  /*32b80*/  LDL.LU R6, [R1+0x4d8] ;  /* 0x0004d80001067983 */ /* 0x000f240000300800 */
[----:B------:R-:W4:Y:S02]  /*32b90*/  LDL.LU R7, [R1+0x4dc] ;  /* 0x0004dc0001077983 */ /* 0x000f240000300800 */
[----:B----4-:R-:W-:Y:S01]  /*32ba0*/  STL.64 [R1+0x39c8], R6 ;  /* 0x0039c80601007387 */ /* 0x010fe20000100a00 */
[----:B--2---:R1:W-:Y:S03]  /*32bb0*/  STL.64 [R1+0x39c0], R4 ;  /* 0x0039c00401007387 */ /* 0x0043e60000100a00 */
[----:B-1----:R-:W2:Y:S01]  /*32bc0*/  LDL.LU R4, [R1+0x4f0] ;  /* 0x0004f00001047983 */ /* 0x002ea20000300800 */
[----:B------:R-:W2:Y:S02]  /*32bd0*/  LDL.LU R5, [R1+0x4f4] ;  /* 0x0004f40001057983 */ /* 0x000ea40000300800 */
[----:B------:R-:W4:Y:S02]  /*32be0*/  LDL.LU R6, [R1+0x4f8] ;  /* 0x0004f80001067983 */ /* 0x000f240000300800 */
[----:B------:R-:W4:Y:S01]  /*32bf0*/  LDL.LU R7, [R1+0x4fc] ;  /* 0x0004fc0001077983 */ /* 0x000f220000300800 */
[----:B---3--:R-:W-:Y:S01]  /*32c00*/  HMMA.1688.F32.TF32 R20, R16, R8, R20 ;  /* 0x000000081014723c */ /* 0x008fe20000081014 */
[----:B----4-:R-:W-:Y:S01]  /*32c10*/  STL.64 [R1+0x39e8], R6 ;  /* 0x0039e80601007387 */ /* 0x010fe20000100a00 */
[----:B--2---:R1:W-:Y:S03]  /*32c20*/  STL.64 [R1+0x39e0], R4 ;  /* 0x0039e00401007387 */ /* 0x0043e60000100a00 */
[----:B-1----:R-:W2:Y:S01]  /*32c30*/  LDL.LU R4, [R1+0x510] ;  /* 0x0005100001047983 */ /* 0x002ea20000300800 */
[----:B------:R-:W2:Y:S02]  /*32c40*/  LDL.LU R5, [R1+0x514] ;  /* 0x0005140001057983 */ /* 0x000ea40000300800 */
[----:B------:R-:W2:Y:S02]  /*32c50*/  LDL.LU R6, [R1+0x518] ;  /* 0x0005180001067983 */ /* 0x000ea40000300800 */
[----:B------:R-:W2:Y:S01]  /*32c60*/  LDL.LU R7, [R1+0x51c] ;  /* 0x00051c0001077983 */ /* 0x000ea20000300800 */
[----:B------:R-:W-:Y:S01]  /*32c70*/  STL [R1+0x397c], R27 ;  /* 0x00397c1b01007387 */ /* 0x000fe20000100800 */
[----:B------:R-:W-:-:S02]  /*32c80*/  IMAD.MOV.U32 R25, RZ, RZ, R8 ;  /* 0x000000ffff197224 */ /* 0x000fc400078e0008 */
[----:B------:R-:W-:Y:S02]  /*32c90*/  IMAD.MOV.U32 R24, RZ, RZ, R9 ;  /* 0x000000ffff187224 */ /* 0x000fe400078e0009 */
[----:B------:R-:W3:Y:S01]  /*32ca0*/  LDL.LU R10, [R1+0x39f8] ;  /* 0x0039f800010a7983 */ /* 0x000ee20000300800 */
[----:B------:R-:W4:Y:S06]  /*32cb0*/  LDL.LU.64 R8, [R1+0x39f0] ;  /* 0x0039f00001087983 */ /* 0x000f2c0000300a00 */
[----:B------:R1:W-:Y:S02]  /*32cc0*/  STL.64 [R1+0x840], R20 ;  /* 0x0008401401007387 */ /* 0x0003e40000100a00 */
[----:B------:R1:W-:Y:S02]  /*32cd0*/  STL [R1+0x848], R22 ;  /* 0x0008481601007387 */ /* 0x0003e40000100800 */
[----:B------:R-:W-:-:S02]  /*32ce0*/  IMAD.MOV.U32 R11, RZ, RZ, R23 ;  /* 0x000000ffff0b7224 */ /* 0x000fc400078e0017 */
[----:B------:R-:W-:Y:S01]  /*32cf0*/  IMAD.MOV.U32 R26, RZ, RZ, R13 ;  /* 0x000000ffff1a7224 */ /* 0x000fe200078e000d */
[----:B-1----:R-:W3:Y:S01]  /*32d00*/  LDL.LU R20, [R1+0x4b0] ;  /* 0x0004b00001147983 */ /* 0x002ee20000300800 */
[----:B------:R-:W3:Y:S02]  /*32d10*/  LDL.LU R21, [R1+0x4b4] ;  /* 0x0004b40001157983 */ /* 0x000ee40000300800 */
[----:B------:R-:W3:Y:S02]  /*32d20*/  LDL.LU R22, [R1+0x4b8] ;  /* 0x0004b80001167983 */ /* 0x000ee40000300800 */
[----:B------:R-:W3:Y:S02]  /*32d30*/  LDL.LU R23, [R1+0x4bc] ;  /* 0x0004bc0001177983 */ /* 0x000ee40000300800 */
[----:B------:R-:W-:Y:S01]  /*32d40*/  IMAD.MOV.U32 R27, RZ, RZ, R12 ;  /* 0x000000ffff1b7224 */ /* 0x000fe200078e000c */
        /* <DEDUP_REMOVED lines=10> */
[----:B------:R1:W-:Y:S03]  /*32df0*/  STL.64 [R1+0x3980], R24 ;  /* 0x0039801801007387 */ /* 0x0003e60000100a00 */
[----:B-1----:R-:W3:Y:S01]  /*32e00*/  LDL.LU R24, [R1+0x490] ;  /* 0x0004900001187983 */ /* 0x002ee20000300800 */
[----:B------:R-:W3:Y:S02]  /*32e10*/  LDL.LU R25, [R1+0x494] ;  /* 0x0004940001197983 */ /* 0x000ee40000300800 */
[----:B------:R-:W3:Y:S02]  /*32e20*/  LDL.LU R26, [R1+0x498] ;  /* 0x00049800011a7983 */ /* 0x000ee40000300800 */
[----:B------:R-:W3:Y:S01]  /*32e30*/  LDL.LU R27, [R1+0x49c] ;  /* 0x00049c00011b7983 */ /* 0x000ee20000300800 */
[----:B--2---:R-:W-:Y:S01]  /*32e40*/  HMMA.1688.F32.TF32 R4, R16, R12, R4 ;  /* 0x0000000c1004723c */ /* 0x004fe20000081004 */
[----:B---3--:R-:W-:Y:S01]  /*32e50*/  STL.64 [R1+0x3998], R26 ;  /* 0x0039981a01007387 */ /* 0x008fe20000100a00 */
[----:B------:R1:W-:Y:S03]  /*32e60*/  STL.64 [R1+0x3990], R24 ;  /* 0x0039901801007387 */ /* 0x0003e60000100a00 */
[----:B-1----:R-:W2:Y:S04]  /*32e70*/  LDL R24, [R1+0xc0] ;  /* 0x0000c00001187983 */ /* 0x002ea80000100800 */
[----:B------:R-:W2:Y:S11]  /*32e80*/  LDL R25, [R1+0xc4] ;  /* 0x0000c40001197983 */ /* 0x000eb60000100800 */
[----:B------:R-:W-:Y:S03]  /*32e90*/  @!UPT UIADD3 URZ, URZ, URZ, URZ ;  /* 0x0000003f3f3ff290 */ /* 0x000fe6000fffe03f */
[----:B------:R-:W-:Y:S02]  /*32ea0*/  STL.64 [R1+0x820], R4 ;  /* 0x0008200401007387 */ /* 0x000fe40000100a00 */
[----:B------:R1:W-:Y:S02]  /*32eb0*/  STL.64 [R1+0x828], R6 ;  /* 0x0008280601007387 */ /* 0x0003e40000100a00 */
[----:B-1----:R-:W4:Y:S01]  /*32ec0*/  LDL.LU.64 R6, [R1+0x39c8] ;  /* 0x0039c80001067983 */ /* 0x002f220000300a00 */
[----:B------:R-:W4:Y:S02]  /*32ed0*/  LDL.LU.64 R4, [R1+0x39c0] ;  /* 0x0039c00001047983 */ /* 0x000f240000300a00 */
[----:B------:R-:W-:Y:S02]  /*32ee0*/  STL.64 [R1+0x3878], R14 ;  /* 0x0038780e01007387 */ /* 0x000fe40000100a00 */
[----:B------:R1:W-:Y:S02]  /*32ef0*/  STL.64 [R1+0x3870], R12 ;  /* 0x0038700c01007387 */ /* 0x0003e40000100a00 */
[----:B-1----:R-:W-:-:S02]  /*32f00*/  IMAD.MOV.U32 R12, RZ, RZ, R28 ;  /* 0x000000ffff0c7224 */ /* 0x002fc400078e001c */
[----:B------:R-:W-:-:S05]  /*32f10*/  IMAD.MOV.U32 R13, RZ, RZ, R3 ;  /* 0x000000ffff0d7224 */ /* 0x000fca00078e0003 */
[----:B------:R1:W-:Y:S04]  /*32f20*/  STL.64 [R1+0x39a0], R12 ;  /* 0x0039a00c01007387 */ /* 0x0003e80000100a00 */
        /* <DEDUP_REMOVED lines=8> */
[----:B------:R-:W-:Y:S03]  /*32fb0*/  STL.64 [R1+0x818], R6 ;  /* 0x0008180601007387 */ /* 0x000fe60000100a00 */
[----:B-1----:R-:W3:Y:S01]  /*32fc0*/  LDL.LU.64 R4, [R1+0x39b8] ;  /* 0x0039b80001047983 */ /* 0x002ee20000300a00 */
[----:B------:R-:W-:Y:S02]  /*32fd0*/  STL.64 [R1+0x3868], R10 ;  /* 0x0038680a01007387 */ /* 0x000fe40000100a00 */
[----:B------:R1:W-:Y:S02]  /*32fe0*/  STL.64 [R1+0x3860], R8 ;  /* 0x0038600801007387 */ /* 0x0003e40000100a00 */
[----:B-1----:R-:W4:Y:S01]  /*32ff0*/  LDL.LU R8, [R1+0x480] ;  /* 0x0004800001087983 */ /* 0x002f220000300800 */
[----:B------:R-:W4:Y:S02]  /*33000*/  LDL.LU R9, [R1+0x484] ;  /* 0x0004840001097983 */ /* 0x000f240000300800 */
[----:B------:R-:W4:Y:S02]  /*33010*/  LDL.LU R10, [R1+0x488] ;  /* 0x00048800010a7983 */ /* 0x000f240000300800 */
[----:B------:R-:W4:Y:S01]  /*33020*/  LDL.LU R11, [R1+0x48c] ;  /* 0x00048c00010b7983 */ /* 0x000f220000300800 */
[----:B---3--:R-:W-:Y:S01]  /*33030*/  HMMA.1688.F32.TF32 R16, R16, R4, R20 ;  /* 0x000000041010723c */ /* 0x008fe20000081014 */
[----:B------:R-:W2:Y:S01]  /*33040*/  LDL.LU.64 R22, [R1+0x39b0] ;  /* 0x0039b00001167983 */ /* 0x000ea20000300a00 */
[----:B------:R-:W2:Y:S11]  /*33050*/  LDL.LU.64 R20, [R1+0x39a8] ;  /* 0x0039a80001147983 */ /* 0x000eb60000300a00 */
[----:B------:R-:W-:Y:S10]  /*33060*/  @!UPT UIADD3 URZ, URZ, URZ, URZ ;  /* 0x0000003f3f3ff290 */ /* 0x000ff4000fffe03f */
[----:B------:R-:W-:Y:S01]  /*33070*/  STL.64 [R1+0x700], R16 ;  /* 0x0007001001007387 */ /* 0x000fe20000100a00 */
[----:B------:R-:W-:Y:S02]  /*33080*/  STL.64 [R1+0x708], R18 ;  /* 0x0007081201007387 */ /* 0x000fe40000100a00 */
[----:B------:R-:W1:Y:S04]  /*33090*/  LDS R16, [R2+0x10200] ;  /* 0x0102000002107984 */ /* 0x000e680000000800 */
[----:B------:R-:W3:Y:S01]  /*330a0*/  LDS R18, [R2+0x12200] ;  /* 0x0122000002127984 */ /* 0x000ee20000000800 */
[----:B------:R-:W4:Y:S04]  /*330b0*/  LDS R17, [R0+0x10200] ;  /* 0x0102000000117984 */ /* 0x000f280000000800 */
[----:B------:R-:W4:Y:S04]  /*330c0*/  LDS R19, [R0+0x12200] ;  /* 0x0122000000137984 */ /* 0x000f280000000800 */
[----:B-1----:R-:W-:Y:S01]  /*330d0*/  STL [R1+0x3848], R16 ;  /* 0x0038481001007387 */ /* 0x002fe20000100800 */
[----:B---3--:R-:W-:Y:S02]  /*330e0*/  STL [R1+0x3850], R18 ;  /* 0x0038501201007387 */ /* 0x008fe40000100800 */
[----:B------:R-:W-:Y:S02]  /*330f0*/  STL [R1+0x384c], R2 ;  /* 0x00384c0201007387 */ /* 0x000fe40000100800 */
[----:B----4-:R1:W-:Y:S01]  /*33100*/  STL [R1+0x3854], R17 ;  /* 0x0038541101007387 */ /* 0x0103e20000100800 */
[----:B------:R-:W-:Y:S04]  /*33110*/  STL [R1+0x3950], R19 ;  /* 0x0039501301007387 */ /* 0x000fe80000100800 */
[----:B-1----:R-:W3:Y:S01]  /*33120*/  LDL.64 R16, [R1+0xb0] ;  /* 0x0000b00001107983 */ /* 0x002ee20000100a00 */
[----:B------:R-:W-:Y:S01]  /*33130*/  STL [R1+0x3858], R0 ;  /* 0x0038580001007387 */ /* 0x000fe20000100800 */
[C---:B--2---:R-:W-:Y:S02]  /*33140*/  HMMA.1688.F32.TF32 R24, R20.reuse, R24, R12 ;  /* 0x000000181418723c */ /* 0x044fe4000008100c */
[----:B------:R-:W2:Y:S11]  /*33150*/  LDL.LU.64 R12, [R1+0x39a0] ;  /* 0x0039a000010c7983 */ /* 0x000eb60000300a00 */
[----:B------:R-:W-:Y:S10]  /*33160*/  @!UPT UIADD3 URZ, URZ, URZ, URZ ;  /* 0x0000003f3f3ff290 */ /* 0x000ff4000fffe03f */
[----:B------:R-:W-:Y:S01]  /*33170*/  STL.64 [R1+0x800], R24 ;  /* 0x0008001801007387 */ /* 0x000fe20000100a00 */
[----:B------:R1:W-:Y:S03]  /*33180*/  STL.64 [R1+0x808], R26 ;  /* 0x0008081a01007387 */ /* 0x0003e60000100a00 */
[----:B-1----:R-:W3:Y:S01]  /*33190*/  LDL.LU.64 R26, [R1+0x3998] ;  /* 0x00399800011a7983 */ /* 0x002ee20000300a00 */
[----:B------:R-:W3:Y:S01]  /*331a0*/  LDL.LU.64 R24, [R1+0x3990] ;  /* 0x0039900001187983 */ /* 0x000ee20000300a00 */
[C---:B--2---:R-:W-:Y:S08]  /*331b0*/  HMMA.1688.F32.TF32 R8, R20.reuse, R12, R8 ;  /* 0x0000000c1408723c */ /* 0x044ff00000081008 */
[----:B---3--:R-:W-:Y:S11]  /*331c0*/  HMMA.1688.F32.TF32 R24, R20, R16, R24 ;  /* 0x000000101418723c */ /* 0x008ff60000081018 */
[----:B------:R-:W-:Y:S05]  /*331d0*/  @!UPT UIADD3 URZ, URZ, URZ, URZ ;  /* 0x0000003f3f3ff290 */ /* 0x000fea000fffe03f */
[----:B------:R-:W-:Y:S02]  /*331e0*/  IMAD.MOV.U32 R6, RZ, RZ, R10 ;  /* 0x000000ffff067224 */ /* 0x000fe400078e000a */
[----:B------:R-:W-:-:S05]  /*331f0*/  IMAD.MOV.U32 R7, RZ, RZ, R11 ;  /* 0x000000ffff077224 */ /* 0x000fca00078e000b */
[----:B------:R-:W-:Y:S01]  /*33200*/  STL.64 [R1+0x7f0], R24 ;  /* 0x0007f01801007387 */ /* 0x000fe20000100a00 */
[----:B------:R1:W-:Y:S03]  /*33210*/  STL.64 [R1+0x7f8], R26 ;  /* 0x0007f81a01007387 */ /* 0x0003e60000100a00 */
[----:B-1----:R-:W2:Y:S01]  /*33220*/  LDL.LU.64 R26, [R1+0x3988] ;  /* 0x00398800011a7983 */ /* 0x002ea20000300a00 */
[----:B------:R-:W3:Y:S02]  /*33230*/  LDL.LU.64 R24, [R1+0x3980] ;  /* 0x0039800001187983 */ /* 0x000ee40000300a00 */
[----:B------:R1:W-:Y:S02]  /*33240*/  STL.64 [R1+0x7e0], R8 ;  /* 0x0007e00801007387 */ /* 0x0003e40000100a00 */
[----:B-1----:R-:W4:Y:S01]  /*33250*/  LDL.LU R8, [R1+0x3d0] ;  /* 0x0003d00001087983 */ /* 0x002f220000300800 */
[----:B------:R-:W4:Y:S02]  /*33260*/  LDL.LU R9, [R1+0x3d4] ;  /* 0x0003d40001097983 */ /* 0x000f240000300800 */
[----:B------:R-:W3:Y:S02]  /*33270*/  LDL.LU R10, [R1+0x3d8] ;  /* 0x0003d800010a7983 */ /* 0x000ee40000300800 */
[----:B------:R-:W3:Y:S02]  /*33280*/  LDL.LU R11, [R1+0x3dc] ;  /* 0x0003dc00010b7983 */ /* 0x000ee40000300800 */
[----:B--2---:R-:W-:-:S02]  /*33290*/  IMAD.MOV.U32 R12, RZ, RZ, R27 ;  /* 0x000000ffff0c7224 */ /* 0x004fc400078e001b */
[----:B------:R-:W-:Y:S01]  /*332a0*/  IMAD.MOV.U32 R13, RZ, RZ, R26 ;  /* 0x000000ffff0d7224 */ /* 0x000fe200078e001a */
[----:B---3--:R-:W-:Y:S01]  /*332b0*/  STL.64 [R1+0x3888], R10 ;  /* 0x0038880a01007387 */ /* 0x008fe20000100a00 */
[----:B----4-:R1:W-:Y:S02]  /*332c0*/  STL.64 [R1+0x3880], R8 ;  /* 0x0038800801007387 */ /* 0x0103e40000100a00 */
        /* <DEDUP_REMOVED lines=32> */
[----:B------:R-:W-:Y:S02]  /*334d0*/  STL.64 [R1+0x38c8], R8 ;  /* 0x0038c80801007387 */ /* 0x000fe40000100a00 */
[----:B------:R-:W2:Y:S02]  /*334e0*/  LDL.LU R25, [R1+0x3964] ;  /* 0x0039640001197983 */ /* 0x000ea40000300800 */
[----:B------:R-:W4:Y:S01]  /*334f0*/  LDL.LU R26, [R1+0x3960] ;  /* 0x00396000011a7983 */ /* 0x000f220000300800 */
[----:B------:R1:W-:Y:S02]  /*33500*/  STL.64 [R1+0x38d8], R12 ;  /* 0x0038d80c01007387 */ /* 0x0003e40000100a00 */
[----:B-1----:R-:W-:Y:S02]  /*33510*/  IMAD.MOV.U32 R12, RZ, RZ, R27 ;  /* 0x000000ffff0c7224 */ /* 0x002fe400078e001b */
[----:B------:R-:W-:Y:S01]  /*33520*/  IMAD.MOV.U32 R13, RZ, RZ, R24 ;  /* 0x000000ffff0d7224 */ /* 0x000fe200078e0018 */
[----:B------:R-:W4:Y:S01]  /*33530*/  LDL.LU R27, [R1+0x395c] ;  /* 0x00395c00011b7983 */ /* 0x000f220000300800 */
[----:B------:R-:W4:Y:S03]  /*33540*/  LDL.LU R24, [R1+0x3958] ;  /* 0x0039580001187983 */ /* 0x000f260000300800 */
[----:B------:R3:W-:Y:S01]  /*33550*/  STL.64 [R1+0x38f0], R12 ;  /* 0x0038f00c01007387 */ /* 0x0007e20000100a00 */
[----:B------:R-:W4:Y:S02]  /*33560*/  LDL.LU R8, [R1+0x410] ;  /* 0x0004100001087983 */ /* 0x000f240000300800 */
[----:B------:R-:W4:Y:S02]  /*33570*/  LDL.LU R9, [R1+0x414] ;  /* 0x0004140001097983 */ /* 0x000f240000300800 */
[----:B------:R-:W4:Y:S01]  /*33580*/  LDL.LU R10, [R1+0x418] ;  /* 0x00041800010a7983 */ /* 0x000f220000300800 */
[----:B------:R-:W4:Y:S01]  /*33590*/  LDL.LU R11, [R1+0x41c] ;  /* 0x00041c00010b7983 */ /* 0x000f220000300800 */
[----:B---3--:R-:W-:-:S02]  /*335a0*/  IMAD.MOV.U32 R13, RZ, RZ, R29 ;  /* 0x000000ffff0d7224 */ /* 0x008fc400078e001d */
[----:B--2---:R-:W-:Y:S02]  /*335b0*/  IMAD.MOV.U32 R12, RZ, RZ, R25 ;  /* 0x000000ffff0c7224 */ /* 0x004fe400078e0019 */
[----:B------:R-:W2:Y:S03]  /*335c0*/  LDL.LU R25, [R1+0x3954] ;  /* 0x0039540001197983 */ /* 0x000ea60000300800 */
[----:B------:R1:W-:Y:S02]  /*335d0*/  STL.64 [R1+0x3908], R12 ;  /* 0x0039080c01007387 */ /* 0x0003e40000100a00 */
[----:B-1----:R-:W3:Y:S01]  /*335e0*/  LDL.LU R12, [R1+0x440] ;  /* 0x00044000010c7983 */ /* 0x002ee20000300800 */
[----:B------:R-:W3:Y:S02]  /*335f0*/  LDL.LU R13, [R1+0x444] ;  /* 0x00044400010d7983 */ /* 0x000ee40000300800 */
[----:B------:R-:W2:Y:S02]  /*33600*/  LDL.LU R14, [R1+0x448] ;  /* 0x00044800010e7983 */ /* 0x000ea40000300800 */
[----:B------:R-:W2:Y:S02]  /*33610*/  LDL.LU R15, [R1+0x44c] ;  /* 0x00044c00010f7983 */ /* 0x000ea40000300800 */
[----:B------:R-:W-:-:S02]  /*33620*/  IMAD.MOV.U32 R28, RZ, RZ, R16 ;  /* 0x000000ffff1c7224 */ /* 0x000fc400078e0010 */
[----:B------:R-:W-:Y:S01]  /*33630*/  IMAD.MOV.U32 R3, RZ, RZ, R17 ;  /* 0x000000ffff037224 */ /* 0x000fe200078e0011 */
[----:B--2---:R-:W-:Y:S01]  /*33640*/  STL.64 [R1+0x3928], R14 ;  /* 0x0039280e01007387 */ /* 0x004fe20000100a00 */
[----:B---3--:R4:W-:Y:S02]  /*33650*/  STL.64 [R1+0x3920], R12 ;  /* 0x0039200c01007387 */ /* 0x0089e40000100a00 */
[----:B------:R-:W2:Y:S02]  /*33660*/  LDL.LU R16, [R1+0x470] ;  /* 0x0004700001107983 */ /* 0x000ea40000300800 */
[----:B------:R-:W2:Y:S01]  /*33670*/  LDL.LU R17, [R1+0x474] ;  /* 0x0004740001117983 */ /* 0x000ea20000300800 */
[----:B------:R-:W2:Y:S01]  /*33680*/  LDL.LU R18, [R1+0x478] ;  /* 0x0004780001127983 */ /* 0x000ea20000300800 */
[----:B------:R-:W2:Y:S02]  /*33690*/  LDL.LU R19, [R1+0x47c] ;  /* 0x00047c0001137983 */ /* 0x000ea40000300800 */
[----:B----4-:R-:W-:-:S02]  /*336a0*/  IMAD.MOV.U32 R12, RZ, RZ, R27 ;  /* 0x000000ffff0c7224 */ /* 0x010fc400078e001b */
[----:B------:R-:W-:-:S05]  /*336b0*/  IMAD.MOV.U32 R13, RZ, RZ, R26 ;  /* 0x000000ffff0d7224 */ /* 0x000fca00078e001a */
[----:B------:R1:W-:Y:S04]  /*336c0*/  STL.64 [R1+0x3938], R12 ;  /* 0x0039380c01007387 */ /* 0x0003e80000100a00 */
[----:B-1----:R-:W3:Y:S01]  /*336d0*/  LDL.LU R12, [R1+0x460] ;  /* 0x00046000010c7983 */ /* 0x002ee20000300800 */
        /* <DEDUP_REMOVED lines=17> */
[----:B-1----:R-:W2:Y:S04]  /*337f0*/  LDL.64 R8, [R1+0x60] ;  /* 0x0000600001087983 */ /* 0x002ea80000100a00 */
[----:B--2---:R1:W-:Y:S04]  /*33800*/  STL.64 [R1+0x3930], R8 ;  /* 0x0039300801007387 */ /* 0x0043e80000100a00 */
[----:B-1----:R-:W2:Y:S01]  /*33810*/  LDL.LU R8, [R1+0x450] ;  /* 0x0004500001087983 */ /* 0x002ea20000300800 */
[----:B------:R-:W2:Y:S02]  /*33820*/  LDL.LU R9, [R1+0x454] ;  /* 0x0004540001097983 */ /* 0x000ea40000300800 */
[----:B------:R-:W4:Y:S02]  /*33830*/  LDL.LU R10, [R1+0x458] ;  /* 0x00045800010a7983 */ /* 0x000f240000300800 */
[----:B------:R-:W4:Y:S01]  /*33840*/  LDL.LU R11, [R1+0x45c] ;  /* 0x00045c00010b7983 */ /* 0x000f220000300800 */
[C---:B------:R-:W-:Y:S01]  /*33850*/  HMMA.1688.F32.TF32 R16, R20.reuse, R24, R16 ;  /* 0x000000181410723c */ /* 0x040fe20000081010 */
[----:B----4-:R-:W-:Y:S01]  /*33860*/  STL.64 [R1+0x3948], R10 ;  /* 0x0039480a01007387 */ /* 0x010fe20000100a00 */
[----:B--2---:R1:W-:Y:S03]  /*33870*/  STL.64 [R1+0x3940], R8 ;  /* 0x0039400801007387 */ /* 0x0043e60000100a00 */
[----:B-1----:R-:W3:Y:S01]  /*33880*/  LDL.64 R8, [R1+0x80] ;  /* 0x0000800001087983 */ /* 0x002ee20000100a00 */
[----:B------:R-:W-:Y:S02]  /*33890*/  STL [R1+0x2fac], R7 ;  /* 0x002fac0701007387 */ /* 0x000fe40000100800 */
[----:B------:R-:W-:Y:S11]  /*338a0*/  STL [R1+0x2fa8], R6 ;  /* 0x002fa80601007387 */ /* 0x000ff60000100800 */
[----:B------:R-:W-:Y:S04]  /*338b0*/  @!UPT UIADD3 URZ, URZ, URZ, URZ ;  /* 0x0000003f3f3ff290 */ /* 0x000fe8000fffe03f */
[----:B------:R1:W-:Y:S01]  /*338c0*/  STL.64 [R1+0x7d0], R16 ;  /* 0x0007d01001007387 */ /* 0x0003e20000100a00 */
[----:B------:R2:W-:Y:S01]  /*338d0*/  STL.64 [R1+0x7d8], R18 ;  /* 0x0007d81201007387 */ /* 0x0005e20000100a00 */
[----:B------:R-:W-:Y:S02]  /*338e0*/  IMAD.MOV.U32 R29, RZ, RZ, R25 ;  /* 0x000000ffff1d7224 */ /* 0x000fe400078e0019 */
[----:B-1----:R-:W-:Y:S01]  /*338f0*/  IMAD.MOV.U32 R16, RZ, RZ, R24 ;  /* 0x000000ffff107224 */ /* 0x002fe200078e0018 */
[----:B--2---:R-:W2:Y:S01]  /*33900*/  LDL.LU R19, [R1+0x3950] ;  /* 0x0039500001137983 */ /* 0x004ea20000300800 */
[----:B------:R-:W4:Y:S02]  /*33910*/  LDL.LU R24, [R1+0x380] ;  /* 0x0003800001187983 */ /* 0x000f240000300800 */
[----:B------:R-:W4:Y:S02]  /*33920*/  LDL.LU R25, [R1+0x384] ;  /* 0x0003840001197983 */ /* 0x000f240000300800 */
[----:B------:R-:W4:Y:S01]  /*33930*/  LDL.LU R26, [R1+0x388] ;  /* 0x00038800011a7983 */ /* 0x000f220000300800 */
[----:B------:R-:W4:Y:S01]  /*33940*/  LDL.LU R27, [R1+0x38c] ;  /* 0x00038c00011b7983 */ /* 0x000f220000300800 */
[----:B------:R-:W2:Y:S01]  /*33950*/  LDL.LU.64 R10, [R1+0x3948] ;  /* 0x00394800010a7983 */ /* 0x000ea20000300a00 */
[----:B---3--:R-:W-:Y:S01]  /*33960*/  HMMA.1688.F32.TF32 R12, R20, R8, R12 ;  /* 0x00000008140c723c */ /* 0x008fe2000008100c */
[----:B------:R-:W-:-:S02]  /*33970*/  IMAD.MOV.U32 R18, RZ, RZ, R8 ;  /* 0x000000ffff127224 */ /* 0x000fc400078e0008 */
[----:B------:R-:W-:Y:S02]  /*33980*/  IMAD.MOV.U32 R2, RZ, RZ, R9 ;  /* 0x000000ffff027224 */ /* 0x000fe400078e0009 */
[----:B------:R-:W2:Y:S11]  /*33990*/  LDL.LU.64 R8, [R1+0x3940] ;  /* 0x0039400001087983 */ /* 0x000eb60000300a00 */
[----:B------:R-:W-:Y:S07]  /*339a0*/  @!UPT UIADD3 URZ, URZ, URZ, URZ ;  /* 0x0000003f3f3ff290 */ /* 0x000fee000fffe03f */
[----:B------:R1:W-:Y:S04]  /*339b0*/  STL.64 [R1+0x7b0], R12 ;  /* 0x0007b00c01007387 */ /* 0x0003e80000100a00 */
[----:B-1----:R-:W2:Y:S01]  /*339c0*/  LDL.LU.64 R12, [R1+0x3938] ;  /* 0x00393800010c7983 */ /* 0x002ea20000300a00 */
[----:B------:R-:W-:Y:S02]  /*339d0*/  IMAD.MOV.U32 R7, RZ, RZ, R14 ;  /* 0x000000ffff077224 */ /* 0x000fe400078e000e */
[----:B------:R-:W-:-:S05]  /*339e0*/  IMAD.MOV.U32 R6, RZ, RZ, R15 ;  /* 0x000000ffff067224 */ /* 0x000fca00078e000f */
[----:B------:R-:W-:Y:S01]  /*339f0*/  STL [R1+0x2fb4], R6 ;  /* 0x002fb40601007387 */ /* 0x000fe20000100800 */
[----:B------:R-:W-:Y:S01]  /*33a00*/  STL [R1+0x2fb0], R7 ;  /* 0x002fb00701007387 */ /* 0x000fe20000100800 */
[C---:B--2---:R-:W-:Y:S02]  /*33a10*/  HMMA.1688.F32.TF32 R12, R20.reuse, R12, R8 ;  /* 0x0000000c140c723c */ /* 0x044fe40000081008 */
[----:B------:R-:W2:Y:S11]  /*33a20*/  LDL.LU.64 R8, [R1+0x3930] ;  /* 0x0039300001087983 */ /* 0x000eb60000300a00 */
[----:B------:R-:W-:Y:S10]  /*33a30*/  @!UPT UIADD3 URZ, URZ, URZ, URZ ;  /* 0x0000003f3f3ff290 */ /* 0x000ff4000fffe03f */
[----:B------:R-:W-:Y:S01]  /*33a40*/  STL.64 [R1+0x790], R12 ;  /* 0x0007900c01007387 */ /* 0x000fe20000100a00 */
[----:B------:R1:W-:Y:S03]  /*33a50*/  STL.64 [R1+0x798], R14 ;  /* 0x0007980e01007387 */ /* 0x0003e60000100a00 */
[----:B-1----:R-:W3:Y:S01]  /*33a60*/  LDL.LU.64 R14, [R1+0x3928] ;  /* 0x00392800010e7983 */ /* 0x002ee20000300a00 */
[----:B------:R-:W3:Y:S02]  /*33a70*/  LDL.LU.64 R12, [R1+0x3920] ;  /* 0x00392000010c7983 */ /* 0x000ee40000300a00 */
[----:B------:R-:W4:Y:S02]  /*33a80*/  LDL.LU.64 R10, [R1+0x3918] ;  /* 0x00391800010a7983 */ /* 0x000f240000300a00 */
[----:B--2---:R-:W-:Y:S02]  /*33a90*/  IMAD.MOV.U32 R0, RZ, RZ, R8 ;  /* 0x000000ffff007224 */ /* 0x004fe400078e0008 */
[----:B------:R-:W-:Y:S01]  /*33aa0*/  IMAD.MOV.U32 R17, RZ, RZ, R9 ;  /* 0x000000ffff117224 */ /* 0x000fe200078e0009 */
[----:B---3--:R-:W-:Y:S01]  /*33ab0*/  HMMA.1688.F32.TF32 R12, R20, R8, R12 ;  /* 0x00000008140c723c */ /* 0x008fe2000008100c */
[----:B------:R-:W4:Y:S11]  /*33ac0*/  LDL.LU.64 R8, [R1+0x3910] ;  /* 0x0039100001087983 */ /* 0x000f360000300a00 */
[----:B------:R-:W-:Y:S11]  /*33ad0*/  @!UPT UIADD3 URZ, URZ, URZ, URZ ;  /* 0x0000003f3f3ff290 */ /* 0x000ff6000fffe03f */
[----:B------:R1:W-:Y:S04]  /*33ae0*/  STL.64 [R1+0x780], R12 ;  /* 0x0007800c01007387 */ /* 0x0003e80000100a00 */
[----:B-1----:R-:W4:Y:S01]  /*33af0*/  LDL.LU.64 R12, [R1+0x3908] ;  /* 0x00390800010c7983 */ /* 0x002f220000300a00 */
[----:B------:R-:W-:Y:S02]  /*33b00*/  IMAD.MOV.U32 R6, RZ, RZ, R14 ;  /* 0x000000ffff067224 */ /* 0x000fe400078e000e */
[----:B------:R-:W-:-:S05]  /*33b10*/  IMAD.MOV.U32 R7, RZ, RZ, R15 ;  /* 0x000000ffff077224 */ /* 0x000fca00078e000f */
[----:B------:R-:W-:Y:S01]  /*33b20*/  STL [R1+0x2fbc], R7 ;  /* 0x002fbc0701007387 */ /* 0x000fe20000100800 */
[----:B------:R-:W-:Y:S01]  /*33b30*/  STL [R1+0x2fb8], R6 ;  /* 0x002fb80601007387 */ /* 0x000fe20000100800 */
[C---:B----4-:R-:W-:Y:S02]  /*33b40*/  HMMA.1688.F32.TF32 R12, R20.reuse, R12, R8 ;  /* 0x0000000c140c723c */ /* 0x050fe40000081008 */
        /* <DEDUP_REMOVED lines=43> */
[----:B-1----:R-:W3:Y:S01]  /*33e00*/  LDL.LU.64 R14, [R1+0x3878] ;  /* 0x00387800010e7983 */ /* 0x002ee20000300a00 */
[----:B------:R-:W2:Y:S02]  /*33e10*/  LDL.LU.64 R12, [R1+0x3870] ;  /* 0x00387000010c7983 */ /* 0x000ea40000300a00 */
[C---:B--2---:R-:W-:Y:S11]  /*33e20*/  HMMA.1688.F32.TF32 R8, R20.reuse, R12, R8 ;  /* 0x0000000c1408723c */ /* 0x044ff60000081008 */
[----:B------:R-:W-:Y:S11]  /*33e30*/  @!UPT UIADD3 URZ, URZ, URZ, URZ ;  /* 0x0000003f3f3ff290 */ /* 0x000ff6000fffe03f */
[----:B------:R-:W-:Y:S01]  /*33e40*/  @!UPT UIADD3 URZ, URZ, URZ, URZ ;  /* 0x0000003f3f3ff290 */ /* 0x000fe2000fffe03f */
[----:B------:R-:W-:Y:S01]  /*33e50*/  STL.64 [R1+0x710], R8 ;  /* 0x0007100801007387 */ /* 0x000fe20000100a00 */
[----:B------:R1:W-:Y:S03]  /*33e60*/  STL.64 [R1+0x718], R10 ;  /* 0x0007180a01007387 */ /* 0x0003e60000100a00 */
[----:B-1----:R-:W2:Y:S01]  /*33e70*/  LDL.LU.64 R10, [R1+0x3868] ;  /* 0x00386800010a7983 */ /* 0x002ea20000300a00 */
[----:B------:R-:W4:Y:S02]  /*33e80*/  LDL.LU.64 R8, [R1+0x3860] ;  /* 0x0038600001087983 */ /* 0x000f240000300a00 */
[----:B---3--:R-:W-:Y:S02]  /*33e90*/  STL.64 [R1+0x3748], R14 ;  /* 0x0037480e01007387 */ /* 0x008fe40000100a00 */
[----:B------:R1:W-:Y:S02]  /*33ea0*/  STL.64 [R1+0x3740], R12 ;  /* 0x0037400c01007387 */ /* 0x0003e40000100a00 */
[----:B-1----:R-:W4:Y:S01]  /*33eb0*/  LDL.LU R12, [R1+0x3c0] ;  /* 0x0003c000010c7983 */ /* 0x002f220000300800 */
[----:B------:R-:W4:Y:S02]  /*33ec0*/  LDL.LU R13, [R1+0x3c4] ;  /* 0x0003c400010d7983 */ /* 0x000f240000300800 */
[----:B------:R-:W4:Y:S02]  /*33ed0*/  LDL.LU R14, [R1+0x3c8] ;  /* 0x0003c800010e7983 */ /* 0x000f240000300800 */
[----:B------:R-:W4:Y:S02]  /*33ee0*/  LDL.LU R15, [R1+0x3cc] ;  /* 0x0003cc00010f7983 */ /* 0x000f240000300800 */
[C---:B----4-:R-:W-:Y:S01]  /*33ef0*/  HMMA.1688.F32.TF32 R12, R20.reuse, R8, R12 ;  /* 0x00000008140c723c */ /* 0x050fe2000008100c */
[----:B--2---:R-:W-:Y:S01]  /*33f00*/  STL.64 [R1+0x3738], R10 ;  /* 0x0037380a01007387 */ /* 0x004fe20000100a00 */
[----:B------:R1:W-:Y:S11]  /*33f10*/  STL.64 [R1+0x3730], R8 ;  /* 0x0037300801007387 */ /* 0x0003f60000100a00 */
[----:B------:R-:W-:Y:S10]  /*33f20*/  @!UPT UIADD3 URZ, URZ, URZ, URZ ;  /* 0x0000003f3f3ff290 */ /* 0x000ff4000fffe03f */
[----:B------:R-:W-:Y:S01]  /*33f30*/  STL.64 [R1+0x6f0], R12 ;  /* 0x0006f00c01007387 */ /* 0x000fe20000100a00 */
[----:B------:R2:W-:Y:S02]  /*33f40*/  STL.64 [R1+0x6f8], R14 ;  /* 0x0006f80e01007387 */ /* 0x0005e40000100a00 */
[----:B-1----:R-:W3:Y:S01]  /*33f50*/  LDL.LU R8, [R1+0x2d0] ;  /* 0x0002d00001087983 */ /* 0x002ee20000300800 */
[----:B--2---:R-:W-:Y:S11]  /*33f60*/  HMMA.1688.F32.TF32 R12, R20, R4, R24 ;  /* 0x00000004140c723c */ /* 0x004ff60000081018 */
[----:B------:R-:W-:Y:S11]  /*33f70*/  @!UPT UIADD3 URZ, URZ, URZ, URZ ;  /* 0x0000003f3f3ff290 */ /* 0x000ff6000fffe03f */
[----:B------:R-:W-:Y:S01]  /*33f80*/  @!UPT UIADD3 URZ, URZ, URZ, URZ ;  /* 0x0000003f3f3ff290 */ /* 0x000fe2000fffe03f */
[----:B------:R-:W-:Y:S01]  /*33f90*/  STL.64 [R1+0x6e0], R12 ;  /* 0x0006e00c01007387 */ /* 0x000fe20000100a00 */
[----:B------:R-:W-:Y:S02]  /*33fa0*/  STL.64 [R1+0x6e8], R14 ;  /* 0x0006e80e01007387 */ /* 0x000fe40000100a00 */
[----:B------:R-:W3:Y:S02]  /*33fb0*/  LDL.LU R9, [R1+0x2d4] ;  /* 0x0002d40001097983 */ /* 0x000ee40000300800 */
[----:B------:R-:W2:Y:S01]  /*33fc0*/  LDL.LU R10, [R1+0x2d8] ;  /* 0x0002d800010a7983 */ /* 0x000ea20000300800 */
[----:B------:R-:W2:Y:S04]  /*33fd0*/  LDL.LU R11, [R1+0x2dc] ;  /* 0x0002dc00010b7983 */ /* 0x000ea80000300800 */
        /* <DEDUP_REMOVED lines=8> */
[----:B-1----:R-:W2:Y:S04]  /*34060*/  LDL.64 R8, [R1+0x10] ;  /* 0x0000100001087983 */ /* 0x002ea80000100a00 */
[----:B--2---:R-:W-:Y:S01]  /*34070*/  STL.64 [R1+0x3778], R8 ;  /* 0x0037780801007387 */ /* 0x004fe20000100a00 */
[----:B------:R-:W2:Y:S03]  /*34080*/  LDL.64 R12, [R1] ;  /* 0x00000000010c7983 */ /* 0x000ea60000100a00 */
[----:B--2---:R1:W-:Y:S04]  /*34090*/  STL.64 [R1+0x3770], R12 ;  /* 0x0037700c01007387 */ /* 0x0043e80000100a00 */
        /* <DEDUP_REMOVED lines=15> */
[----:B--2---:R-:W-:Y:S01]  /*34190*/  STL.64 [R1+0x37c0], R12 ;  /* 0x0037c00c01007387 */ /* 0x004fe20000100a00 */
[----:B------:R-:W2:Y:S03]  /*341a0*/  LDL.64 R8, [R1+0x20] ;  /* 0x0000200001087983 */ /* 0x000ea60000100a00 */
[----:B--2---:R1:W-:Y:S04]  /*341b0*/  STL.64 [R1+0x37a0], R8 ;  /* 0x0037a00801007387 */ /* 0x0043e80000100a00 */
        /* <DEDUP_REMOVED lines=8> */
[----:B--2---:R-:W-:Y:S01]  /*34240*/  STL.64 [R1+0x37d0], R26 ;  /* 0x0037d01a01007387 */ /* 0x004fe20000100a00 */
[----:B----4-:R1:W-:Y:S02]  /*34250*/  STL.64 [R1+0x37c8], R24 ;  /* 0x0037c81801007387 */ /* 0x0103e40000100a00 */
[----:B-1----:R-:W-:-:S02]  /*34260*/  IMAD.MOV.U32 R24, RZ, RZ, R0 ;  /* 0x000000ffff187224 */ /* 0x002fc400078e0000 */
[----:B------:R-:W-:Y:S01]  /*34270*/  IMAD.MOV.U32 R25, RZ, RZ, R17 ;  /* 0x000000ffff197224 */ /* 0x000fe200078e0011 */
[----:B------:R-:W2:Y:S01]  /*34280*/  LDL.LU R0, [R1+0x3858] ;  /* 0x0038580001007983 */ /* 0x000ea20000300800 */
[----:B------:R-:W4:Y:S03]  /*34290*/  LDL.LU R17, [R1+0x3854] ;  /* 0x0038540001117983 */ /* 0x000f260000300800 */
[----:B------:R1:W-:Y:S04]  /*342a0*/  STL.64 [R1+0x37e0], R24 ;  /* 0x0037e01801007387 */ /* 0x0003e80000100a00 */
[----:B-1----:R-:W3:Y:S04]  /*342b0*/  LDL.64 R24, [R1+0x70] ;  /* 0x0000700001187983 */ /* 0x002ee80000100a00 */
[----:B--2---:R-:W-:Y:S04]  /*342c0*/  LDS R23, [R0+0x12300] ;  /* 0x0123000000177984 */ /* 0x004fe80000000800 */
[----:B------:R-:W-:Y:S04]  /*342d0*/  LDS R21, [R0+0x10300] ;  /* 0x0103000000157984 */ /* 0x000fe80000000800 */
[----:B---3--:R-:W-:Y:S01]  /*342e0*/  STL.64 [R1+0x37f8], R24 ;  /* 0x0037f81801007387 */ /* 0x008fe20000100a00 */
[----:B------:R-:W2:Y:S03]  /*342f0*/  LDL.64 R12, [R1+0x50] ;  /* 0x00005000010c7983 */ /* 0x000ea60000100a00 */
[----:B--2---:R1:W-:Y:S04]  /*34300*/  STL.64 [R1+0x37d8], R12 ;  /* 0x0037d80c01007387 */ /* 0x0043e80000100a00 */
[----:B-1----:R-:W2:Y:S01]  /*34310*/  LDL.LU R12, [R1+0x340] ;  /* 0x00034000010c7983 */ /* 0x002ea20000300800 */
[----:B------:R-:W2:Y:S02]  /*34320*/  LDL.LU R13, [R1+0x344] ;  /* 0x00034400010d7983 */ /* 0x000ea40000300800 */
[----:B------:R-:W3:Y:S02]  /*34330*/  LDL.LU R14, [R1+0x348] ;  /* 0x00034800010e7983 */ /* 0x000ee40000300800 */
[----:B------:R-:W3:Y:S02]  /*34340*/  LDL.LU R15, [R1+0x34c] ;  /* 0x00034c00010f7983 */ /* 0x000ee40000300800 */
[----:B------:R-:W-:-:S02]  /*34350*/  IMAD.MOV.U32 R24, RZ, RZ, R18 ;  /* 0x000000ffff187224 */ /* 0x000fc400078e0012 */
[----:B------:R-:W-:Y:S01]  /*34360*/  IMAD.MOV.U32 R25, RZ, RZ, R2 ;  /* 0x000000ffff197224 */ /* 0x000fe200078e0002 */
[----:B------:R-:W4:Y:S01]  /*34370*/  LDL.LU R18, [R1+0x3850] ;  /* 0x0038500001127983 */ /* 0x000f220000300800 */
[----:B------:R-:W4:Y:S03]  /*34380*/  LDL.LU R2, [R1+0x384c] ;  /* 0x00384c0001027983 */ /* 0x000f260000300800 */
[----:B------:R-:W-:Y:S04]  /*34390*/  STL.64 [R1+0x3810], R24 ;  /* 0x0038101801007387 */ /* 0x000fe80000100a00 */
[----:B---3--:R-:W-:Y:S01]  /*343a0*/  STL.64 [R1+0x37f0], R14 ;  /* 0x0037f00e01007387 */ /* 0x008fe20000100a00 */
[----:B--2---:R1:W-:Y:S03]  /*343b0*/  STL.64 [R1+0x37e8], R12 ;  /* 0x0037e80c01007387 */ /* 0x0043e60000100a00 */
[----:B----4-:R-:W2:Y:S04]  /*343c0*/  LDS R22, [R2+0x12300] ;  /* 0x0123000002167984 */ /* 0x010ea80000000800 */
[----:B------:R-:W3:Y:S04]  /*343d0*/  LDS R20, [R2+0x10300] ;  /* 0x0103000002147984 */ /* 0x000ee80000000800 */
[----:B-1----:R-:W4:Y:S01]  /*343e0*/  LDL.LU R12, [R1+0x350] ;  /* 0x00035000010c7983 */ /* 0x002f220000300800 */
[----:B------:R-:W4:Y:S02]  /*343f0*/  LDL.LU R13, [R1+0x354] ;  /* 0x00035400010d7983 */ /* 0x000f240000300800 */
[----:B------:R-:W2:Y:S02]  /*34400*/  LDL.LU R14, [R1+0x358] ;  /* 0x00035800010e7983 */ /* 0x000ea40000300800 */
[----:B------:R-:W2:Y:S02]  /*34410*/  LDL.LU R15, [R1+0x35c] ;  /* 0x00035c00010f7983 */ /* 0x000ea40000300800 */
[----:B------:R-:W-:-:S02]  /*34420*/  IMAD.MOV.U32 R24, RZ, RZ, R16 ;  /* 0x000000ffff187224 */ /* 0x000fc400078e0010 */
[----:B------:R-:W-:Y:S01]  /*34430*/  IMAD.MOV.U32 R25, RZ, RZ, R29 ;  /* 0x000000ffff197224 */ /* 0x000fe200078e001d */
[----:B------:R-:W3:Y:S04]  /*34440*/  LDL.LU R16, [R1+0x3848] ;  /* 0x0038480001107983 */ /* 0x000ee80000300800 */
[----:B------:R-:W-:Y:S04]  /*34450*/  STL.64 [R1+0x3828], R24 ;  /* 0x0038281801007387 */ /* 0x000fe80000100a00 */
[----:B--2---:R-:W-:Y:S01]  /*34460*/  STL.64 [R1+0x3808], R14 ;  /* 0x0038080e01007387 */ /* 0x004fe20000100a00 */
[----:B----4-:R1:W-:Y:S03]  /*34470*/  STL.64 [R1+0x3800], R12 ;  /* 0x0038000c01007387 */ /* 0x0103e60000100a00 */
[----:B-1----:R-:W2:Y:S01]  /*34480*/  LDL.LU R12, [R1+0x360] ;  /* 0x00036000010c7983 */ /* 0x002ea20000300800 */
[----:B------:R-:W2:Y:S02]  /*34490*/  LDL.LU R13, [R1+0x364] ;  /* 0x00036400010d7983 */ /* 0x000ea40000300800 */
[----:B------:R-:W4:Y:S02]  /*344a0*/  LDL.LU R14, [R1+0x368] ;  /* 0x00036800010e7983 */ /* 0x000f240000300800 */
[----:B------:R-:W4:Y:S02]  /*344b0*/  LDL.LU R15, [R1+0x36c] ;  /* 0x00036c00010f7983 */ /* 0x000f240000300800 */
[----:B------:R-:W-:-:S02]  /*344c0*/  IMAD.MOV.U32 R24, RZ, RZ, R28 ;  /* 0x000000ffff187224 */ /* 0x000fc400078e001c */
[----:B------:R-:W-:-:S05]  /*344d0*/  IMAD.MOV.U32 R25, RZ, RZ, R3 ;  /* 0x000000ffff197224 */ /* 0x000fca00078e0003 */
[----:B------:R1:W-:Y:S04]  /*344e0*/  STL.64 [R1+0x3840], R24 ;  /* 0x0038401801007387 */ /* 0x0003e80000100a00 */
[----:B-1----:R-:W3:Y:S04]  /*344f0*/  LDL.64 R24, [R1+0xc0] ;  /* 0x0000c00001187983 */ /* 0x002ee80000100a00 */
        /* <DEDUP_REMOVED lines=14> */
[----:B-1----:R-:W4:Y:S01]  /*345e0*/  LDL.LU R8, [R1+0x320] ;  /* 0x0003200001087983 */ /* 0x002f220000300800 */
[----:B------:R-:W4:Y:S02]  /*345f0*/  LDL.LU R9, [R1+0x324] ;  /* 0x0003240001097983 */ /* 0x000f240000300800 */
[----:B------:R-:W4:Y:S02]  /*34600*/  LDL.LU R10, [R1+0x328] ;  /* 0x00032800010a7983 */ /* 0x000f240000300800 */
[----:B------:R-:W4:Y:S01]  /*34610*/  LDL.LU R11, [R1+0x32c] ;  /* 0x00032c00010b7983 */ /* 0x000f220000300800 */
[----:B------:R1:W-:Y:S01]  /*34620*/  STL [R1+0x371c], R4 ;  /* 0x00371c0401007387 */ /* 0x0003e20000100800 */
[----:B------:R3:W-:Y:S03]  /*34630*/  STL [R1+0x3718], R5 ;  /* 0x0037180501007387 */ /* 0x0007e60000100800 */
[----:B-1----:R-:W2:Y:S01]  /*34640*/  LDL.LU R4, [R1+0x3b0] ;  /* 0x0003b00001047983 */ /* 0x002ea20000300800 */
[----:B---3--:R-:W2:Y:S02]  /*34650*/  LDL.LU R5, [R1+0x3b4] ;  /* 0x0003b40001057983 */ /* 0x008ea40000300800 */
[----:B------:R-:W2:Y:S02]  /*34660*/  LDL.LU R6, [R1+0x3b8] ;  /* 0x0003b80001067983 */ /* 0x000ea40000300800 */
[----:B------:R-:W2:Y:S01]  /*34670*/  LDL.LU R7, [R1+0x3bc] ;  /* 0x0003bc0001077983 */ /* 0x000ea20000300800 */
[----:B------:R-:W-:Y:S01]  /*34680*/  STL [R1+0x3720], R2 ;  /* 0x0037200201007387 */ /* 0x000fe20000100800 */
[----:B------:R-:W-:Y:S02]  /*34690*/  STL [R1+0x3724], R0 ;  /* 0x0037240001007387 */ /* 0x000fe40000100800 */
[----:B------:R-:W-:Y:S02]  /*346a0*/  STL.64 [R1+0x3710], R22 ;  /* 0x0037101601007387 */ /* 0x000fe40000100a00 */
[----:B------:R1:W-:Y:S02]  /*346b0*/  STL.64 [R1+0x3708], R20 ;  /* 0x0037081401007387 */ /* 0x0003e40000100a00 */
[----:B------:R-:W-:Y:S01]  /*346c0*/  IMAD.MOV.U32 R3, RZ, RZ, R25 ;  /* 0x000000ffff037224 */ /* 0x000fe200078e0019 */
[----:B-1----:R-:W3:Y:S01]  /*346d0*/  LDL.LU R20, [R1+0x390] ;  /* 0x0003900001147983 */ /* 0x002ee20000300800 */
[----:B------:R-:W3:Y:S02]  /*346e0*/  LDL.LU R21, [R1+0x394] ;  /* 0x0003940001157983 */ /* 0x000ee40000300800 */
[----:B------:R-:W3:Y:S02]  /*346f0*/  LDL.LU R22, [R1+0x398] ;  /* 0x0003980001167983 */ /* 0x000ee40000300800 */
[----:B------:R-:W3:Y:S01]  /*34700*/  LDL.LU R23, [R1+0x39c] ;  /* 0x00039c0001177983 */ /* 0x000ee20000300800 */
[C---:B--2---:R-:W-:Y:S11]  /*34710*/  HMMA.1688.F32.TF32 R4, R16.reuse, R24, R4 ;  /* 0x000000181004723c */ /* 0x044ff60000081004 */
[----:B------:R-:W-:Y:S11]  /*34720*/  @!UPT UIADD3 URZ, URZ, URZ, URZ ;  /* 0x0000003f3f3ff290 */ /* 0x000ff6000fffe03f */
[----:B------:R-:W-:Y:S01]  /*34730*/  @!UPT UIADD3 URZ, URZ, URZ, URZ ;  /* 0x0000003f3f3ff290 */ /* 0x000fe2000fffe03f */
[----:B------:R-:W-:Y:S01]  /*34740*/  STL.64 [R1+0x6d0], R4 ;  /* 0x0006d00401007387 */ /* 0x000fe20000100a00 */
[----:B------:R1:W-:Y:S02]  /*34750*/  STL.64 [R1+0x6d8], R6 ;  /* 0x0006d80601007387 */ /* 0x0003e40000100a00 */
[----:B-1----:R-:W-:Y:S02]  /*34760*/  IMAD.MOV.U32 R6, RZ, RZ, R24 ;  /* 0x000000ffff067224 */ /* 0x002fe400078e0018 */
[----:B------:R-:W2:Y:S03]  /*34770*/  LDL.LU.64 R24, [R1+0x3840] ;  /* 0x0038400001187983 */ /* 0x000ea60000300a00 */
[----:B------:R-:W-:Y:S02]  /*34780*/  STL [R1+0x3728], R6 ;  /* 0x0037280601007387 */ /* 0x000fe40000100800 */
[----:B------:R-:W3:Y:S01]  /*34790*/  LDL.64 R4, [R1+0xa0] ;  /* 0x0000a00001047983 */ /* 0x000ee20000100a00 */
[C---:B--2---:R-:W-:Y:S01]  /*347a0*/  HMMA.1688.F32.TF32 R24, R16.reuse, R24, R12 ;  /* 0x000000181018723c */ /* 0x044fe2000008100c */
[----:B------:R-:W2:Y:S01]  /*347b0*/  LDL.LU.64 R14, [R1+0x3838] ;  /* 0x00383800010e7983 */ /* 0x000ea20000300a00 */
[----:B------:R-:W2:Y:S11]  /*347c0*/  LDL.LU.64 R12, [R1+0x3830] ;  /* 0x00383000010c7983 */ /* 0x000eb60000300a00 */
[----:B------:R-:W-:Y:S10]  /*347d0*/  @!UPT UIADD3 URZ, URZ, URZ, URZ ;  /* 0x0000003f3f3ff290 */ /* 0x000ff4000fffe03f */
[----:B------:R1:W-:Y:S01]  /*347e0*/  STL.64 [R1+0x6b0], R24 ;  /* 0x0006b01801007387 */ /* 0x0003e20000100a00 */
[----:B------:R2:W-:Y:S03]  /*347f0*/  STL.64 [R1+0x6b8], R26 ;  /* 0x0006b81a01007387 */ /* 0x0005e60000100a00 */
[----:B-1----:R-:W2:Y:S01]  /*34800*/  LDL.LU.64 R24, [R1+0x3828] ;  /* 0x0038280001187983 */ /* 0x002ea20000300a00 */
[C---:B---3--:R-:W-:Y:S11]  /*34810*/  HMMA.1688.F32.TF32 R20, R16.reuse, R4, R20 ;  /* 0x000000041014723c */ /* 0x048ff60000081014 */
[----:B------:R-:W-:Y:S11]  /*34820*/  @!UPT UIADD3 URZ, URZ, URZ, URZ ;  /* 0x0000003f3f3ff290 */ /* 0x000ff6000fffe03f */
[----:B------:R-:W-:Y:S01]  /*34830*/  @!UPT UIADD3 URZ, URZ, URZ, URZ ;  /* 0x0000003f3f3ff290 */ /* 0x000fe2000fffe03f */
[----:B------:R-:W-:Y:S01]  /*34840*/  STL.64 [R1+0x6a0], R20 ;  /* 0x0006a01401007387 */ /* 0x000fe20000100a00 */
[----:B------:R-:W-:Y:S01]  /*34850*/  STL.64 [R1+0x6a8], R22 ;  /* 0x0006a81601007387 */ /* 0x000fe20000100a00 */
        /* <DEDUP_REMOVED lines=24> */
[----:B------:R-:W2:Y:S11]  /*349e0*/  LDL.LU.64 R12, [R1+0x37d8] ;  /* 0x0037d800010c7983 */ /* 0x000eb60000300a00 */
[----:B------:R-:W-:Y:S11]  /*349f0*/  @!UPT UIADD3 URZ, URZ, URZ, URZ ;  /* 0x0000003f3f3ff290 */ /* 0x000ff6000fffe03f */
[----:B------:R-:W-:Y:S01]  /*34a00*/  STL.64 [R1+0x660], R24 ;  /* 0x0006601801007387 */ /* 0x000fe20000100a00 */
[----:B------:R1:W-:Y:S03]  /*34a10*/  STL.64 [R1+0x668], R26 ;  /* 0x0006681a01007387 */ /* 0x0003e60000100a00 */
[----:B-1----:R-:W3:Y:S01]  /*34a20*/  LDL.LU.64 R26, [R1+0x37d0] ;  /* 0x0037d000011a7983 */ /* 0x002ee20000300a00 */
[----:B------:R-:W3:Y:S02]  /*34a30*/  LDL.LU.64 R24, [R1+0x37c8] ;  /* 0x0037c80001187983 */ /* 0x000ee40000300a00 */
[----:B--2---:R-:W-:Y:S01]  /*34a40*/  IMAD.MOV.U32 R23, RZ, RZ, R13 ;  /* 0x000000ffff177224 */ /* 0x004fe200078e000d */
[C---:B---3--:R-:W-:Y:S11]  /*34a50*/  HMMA.1688.F32.TF32 R24, R16.reuse, R12, R24 ;  /* 0x0000000c1018723c */ /* 0x048ff60000081018 */
[----:B------:R-:W-:Y:S11]  /*34a60*/  @!UPT UIADD3 URZ, URZ, URZ, URZ ;  /* 0x0000003f3f3ff290 */ /* 0x000ff6000fffe03f */
[----:B------:R-:W-:Y:S01]  /*34a70*/  @!UPT UIADD3 URZ, URZ, URZ, URZ ;  /* 0x0000003f3f3ff290 */ /* 0x000fe2000fffe03f */
[----:B------:R1:W-:Y:S01]  /*34a80*/  STL.64 [R1+0x650], R24 ;  /* 0x0006501801007387 */ /* 0x0003e20000100a00 */
[----:B------:R2:W-:Y:S02]  /*34a90*/  STL.64 [R1+0x658], R26 ;  /* 0x0006581a01007387 */ /* 0x0005e40000100a00 */
[----:B-1----:R-:W-:Y:S02]  /*34aa0*/  IMAD.MOV.U32 R24, RZ, RZ, R12 ;  /* 0x000000ffff187224 */ /* 0x002fe400078e000c */
[----:B------:R-:W4:Y:S02]  /*34ab0*/  LDL.LU.64 R12, [R1+0x37c0] ;  /* 0x0037c000010c7983 */ /* 0x000f240000300a00 */
[C---:B----4-:R-:W-:Y:S01]  /*34ac0*/  HMMA.1688.F32.TF32 R8, R16.reuse, R12, R8 ;  /* 0x0000000c1008723c */ /* 0x050fe20000081008 */
        /* <DEDUP_REMOVED lines=12> */
[----:B------:R1:W-:Y:S01]  /*34b90*/  STL.64 [R1+0x630], R8 ;  /* 0x0006300801007387 */ /* 0x0003e20000100a00 */
[----:B------:R-:W-:Y:S03]  /*34ba0*/  STL.64 [R1+0x638], R10 ;  /* 0x0006380a01007387 */ /* 0x000fe60000100a00 */
        /* <DEDUP_REMOVED lines=46> */
[----:B----4-:R-:W-:Y:S11]  /*34e90*/  HMMA.1688.F32.TF32 R12, R16, R8, R12 ;  /* 0x00000008100c723c */ /* 0x010ff6000008100c */
[----:B------:R-:W-:Y:S11]  /*34ea0*/  @!UPT UIADD3 URZ, URZ, URZ, URZ ;  /* 0x0000003f3f3ff290 */ /* 0x000ff6000fffe03f */
[----:B------:R-:W-:Y:S01]  /*34eb0*/  @!UPT UIADD3 URZ, URZ, URZ, URZ ;  /* 0x0000003f3f3ff290 */ /* 0x000fe2000fffe03f */
[----:B------:R1:W-:Y:S01]  /*34ec0*/  STL.64 [R1+0x5e0], R12 ;  /* 0x0005e00c01007387 */ /* 0x0003e20000100a00 */
[----:B------:R-:W-:Y:S02]  /*34ed0*/  STL.64 [R1+0x5e8], R14 ;  /* 0x0005e80e01007387 */ /* 0x000fe40000100a00 */
[----:B-1----:R-:W-:Y:S02]  /*34ee0*/  IMAD.MOV.U32 R12, RZ, RZ, R6 ;  /* 0x000000ffff0c7224 */ /* 0x002fe400078e0006 */
[----:B------:R-:W-:Y:S01]  /*34ef0*/  IMAD.MOV.U32 R13, RZ, RZ, R0 ;  /* 0x000000ffff0d7224 */ /* 0x000fe200078e0000 */
[----:B------:R-:W3:Y:S01]  /*34f00*/  LDL.LU R6, [R1+0x3728] ;  /* 0x0037280001067983 */ /* 0x000ee20000300800 */
[----:B------:R-:W4:Y:S03]  /*34f10*/  LDL.LU R0, [R1+0x3724] ;  /* 0x0037240001007983 */ /* 0x000f260000300800 */
[----:B------:R-:W-:Y:S01]  /*34f20*/  STL.64 [R1+0x35f0], R12 ;  /* 0x0035f00c01007387 */ /* 0x000fe20000100a00 */
[----:B--2---:R-:W-:Y:S02]  /*34f30*/  STL.64 [R1+0x35c8], R10 ;  /* 0x0035c80a01007387 */ /* 0x004fe40000100a00 */
[----:B------:R1:W-:Y:S02]  /*34f40*/  STL.64 [R1+0x35c0], R8 ;  /* 0x0035c00801007387 */ /* 0x0003e40000100a00 */
        /* <DEDUP_REMOVED lines=11> */
[----:B------:R-:W3:Y:S04]  /*35000*/  LDL.LU R5, [R1+0x3718] ;  /* 0x0037180001057983 */ /* 0x000ee80000300800 */
        /* <DEDUP_REMOVED lines=20> */
[----:B------:R-:W-:Y:S01]  /*35150*/  IMAD.MOV.U32 R13, RZ, RZ, R23 ;  /* 0x000000ffff0d7224 */ /* 0x000fe200078e0017 */
[----:B--2---:R-:W-:Y:S01]  /*35160*/  STL.64 [R1+0x3618], R10 ;  /* 0x0036180a01007387 */ /* 0x004fe20000100a00 */
[----:B------:R1:W-:Y:S03]  /*35170*/  STL.64 [R1+0x3610], R8 ;  /* 0x0036100801007387 */ /* 0x0003e60000100a00 */
[----:B-1----:R-:W2:Y:S01]  /*35180*/  LDL.LU R8, [R1+0x210] ;  /* 0x0002100001087983 */ /* 0x002ea20000300800 */
[----:B------:R-:W2:Y:S02]  /*35190*/  LDL.LU R9, [R1+0x214] ;  /* 0x0002140001097983 */ /* 0x000ea40000300800 */
[----:B------:R-:W2:Y:S02]  /*351a0*/  LDL.LU R10, [R1+0x218] ;  /* 0x00021800010a7983 */ /* 0x000ea40000300800 */
[----:B------:R-:W2:Y:S01]  /*351b0*/  LDL.LU R11, [R1+0x21c] ;  /* 0x00021c00010b7983 */ /* 0x000ea20000300800 */
[----:B------:R1:W-:Y:S04]  /*351c0*/  STL.64 [R1+0x3668], R12 ;  /* 0x0036680c01007387 */ /* 0x0003e80000100a00 */
[----:B-1----:R-:W2:Y:S04]  /*351d0*/  LDL.64 R12, [R1+0x60] ;  /* 0x00006000010c7983 */ /* 0x002ea80000100a00 */
[----:B--2---:R-:W-:Y:S01]  /*351e0*/  STL.64 [R1+0x3680], R12 ;  /* 0x0036800c01007387 */ /* 0x004fe20000100a00 */
[----:B------:R-:W-:Y:S02]  /*351f0*/  STL.64 [R1+0x3630], R10 ;  /* 0x0036300a01007387 */ /* 0x000fe40000100a00 */
[----:B------:R1:W-:Y:S02]  /*35200*/  STL.64 [R1+0x3628], R8 ;  /* 0x0036280801007387 */ /* 0x0003e40000100a00 */
        /* <DEDUP_REMOVED lines=12> */
[----:B------:R-:W2:Y:S01]  /*352d0*/  LDL.LU R11, [R1+0x23c] ;  /* 0x00023c00010b7983 */ /* 0x000ea20000300800 */
[----:B------:R-:W2:Y:S04]  /*352e0*/  LDL.64 R12, [R1+0x80] ;  /* 0x00008000010c7983 */ /* 0x000ea80000100a00 */
[----:B--2---:R1:W-:Y:S04]  /*352f0*/  STL.64 [R1+0x36b0], R12 ;  /* 0x0036b00c01007387 */ /* 0x0043e80000100a00 */
        /* <DEDUP_REMOVED lines=22> */
[----:B------:R-:W-:Y:S02]  /*35460*/  STL.64 [R1+0x36f0], R24 ;  /* 0x0036f01801007387 */ /* 0x000fe40000100a00 */
[----:B------:R-:W3:Y:S02]  /*35470*/  LDL.LU R20, [R1+0x100] ;  /* 0x0001000001147983 */ /* 0x000ee40000300800 */
[----:B------:R-:W3:Y:S01]  /*35480*/  LDL.LU R21, [R1+0x104] ;  /* 0x0001040001157983 */ /* 0x000ee20000300800 */
[----:B------:R-:W3:Y:S01]  /*35490*/  LDL.LU R22, [R1+0x108] ;  /* 0x0001080001167983 */ /* 0x000ee20000300800 */
[----:B------:R-:W3:Y:S02]  /*354a0*/  LDL.LU R23, [R1+0x10c] ;  /* 0x00010c0001177983 */ /* 0x000ee40000300800 */
[----:B------:R-:W2:Y:S02]  /*354b0*/  LDL.64 R12, [R1+0xb0] ;  /* 0x0000b000010c7983 */ /* 0x000ea40000100a00 */
[----:B--2---:R1:W-:Y:S04]  /*354c0*/  STL.64 [R1+0x3700], R12 ;  /* 0x0037000c01007387 */ /* 0x0043e80000100a00 */
[----:B-1----:R-:W2:Y:S01]  /*354d0*/  LDL.LU R12, [R1+0x2b0] ;  /* 0x0002b000010c7983 */ /* 0x002ea20000300800 */
        /* <DEDUP_REMOVED lines=21> */
[----:B---3--:R-:W-:Y:S01]  /*35630*/  HMMA.1688.F32.TF32 R16, R16, R4, R20 ;  /* 0x000000041010723c */ /* 0x008fe20000081014 */
[----:B--2---:R-:W-:Y:S01]  /*35640*/  STL.64 [R1+0x36d8], R10 ;  /* 0x0036d80a01007387 */ /* 0x004fe20000100a00 */
[----:B------:R1:W-:Y:S03]  /*35650*/  STL.64 [R1+0x36d0], R8 ;  /* 0x0036d00801007387 */ /* 0x0003e60000100a00 */
[----:B-1----:R-:W2:Y:S01]  /*35660*/  LDL.LU R8, [R1+0x290] ;  /* 0x0002900001087983 */ /* 0x002ea20000300800 */
[----:B------:R-:W2:Y:S02]  /*35670*/  LDL.LU R9, [R1+0x294] ;  /* 0x0002940001097983 */ /* 0x000ea40000300800 */
[----:B------:R-:W2:Y:S02]  /*35680*/  LDL.LU R10, [R1+0x298] ;  /* 0x00029800010a7983 */ /* 0x000ea40000300800 */
[----:B------:R-:W2:Y:S01]  /*35690*/  LDL.LU R11, [R1+0x29c] ;  /* 0x00029c00010b7983 */ /* 0x000ea20000300800 */
[----:B------:R-:W3:Y:S01]  /*356a0*/  LDL.LU.64 R22, [R1+0x3710] ;  /* 0x0037100001167983 */ /* 0x000ee20000300a00 */
[----:B------:R-:W3:Y:S02]  /*356b0*/  LDL.LU.64 R20, [R1+0x3708] ;  /* 0x0037080001147983 */ /* 0x000ee40000300a00 */
[----:B------:R-:W-:-:S02]  /*356c0*/  IMAD.MOV.U32 R24, RZ, RZ, R6 ;  /* 0x000000ffff187224 */ /* 0x000fc400078e0006 */
[----:B------:R-:W-:-:S07]  /*356d0*/  IMAD.MOV.U32 R25, RZ, RZ, R3 ;  /* 0x000000ffff197224 */ /* 0x000fce00078e0003 */
[----:B------:R-:W-:Y:S01]  /*356e0*/  STL.64 [R1+0x5d0], R16 ;  /* 0x0005d01001007387 */ /* 0x000fe20000100a00 */
[----:B------:R-:W-:Y:S02]  /*356f0*/  STL.64 [R1+0x5d8], R18 ;  /* 0x0005d81201007387 */ /* 0x000fe40000100a00 */
[----:B------:R-:W-:Y:S04]  /*35700*/  LDS R16, [R2+0x10400] ;  /* 0x0104000002107984 */ /* 0x000fe80000000800 */
[----:B------:R-:W-:Y:S01]  /*35710*/  LDS R18, [R2+0x12400] ;  /* 0x0124000002127984 */ /* 0x000fe20000000800 */
[----:B----4-:R-:W-:Y:S04]  /*35720*/  LDS R17, [R0+0x10400] ;  /* 0x0104000000117984 */ /* 0x010fe80000000800 */
[----:B------:R-:W-:Y:S01]  /*35730*/  LDS R19, [R0+0x12400] ;  /* 0x0124000000137984 */ /* 0x000fe20000000800 */
[C---:B---3--:R-:W-:Y:S03]  /*35740*/  HMMA.1688.F32.TF32 R24, R20.reuse, R24, R12 ;  /* 0x000000181418723c */ /* 0x048fe6000008100c */
[----:B------:R-:W3:Y:S11]  /*35750*/  LDL.LU.64 R12, [R1+0x3700] ;  /* 0x00370000010c7983 */ /* 0x000ef60000300a00 */
[----:B------:R-:W-:Y:S09]  /*35760*/  @!UPT UIADD3 URZ, URZ, URZ, URZ ;  /* 0x0000003f3f3ff290 */ /* 0x000ff2000fffe03f */
[----:B------:R-:W-:Y:S01]  /*35770*/  STL.64 [R1+0x5c0], R24 ;  /* 0x0005c01801007387 */ /* 0x000fe20000100a00 */
[----:B------:R1:W-:Y:S03]  /*35780*/  STL.64 [R1+0x5c8], R26 ;  /* 0x0005c81a01007387 */ /* 0x0003e60000100a00 */
[----:B-1----:R-:W4:Y:S01]  /*35790*/  LDL.LU.64 R26, [R1+0x36f8] ;  /* 0x0036f800011a7983 */ /* 0x002f220000300a00 */
[----:B------:R-:W4:Y:S02]  /*357a0*/  LDL.LU.64 R24, [R1+0x36f0] ;  /* 0x0036f00001187983 */ /* 0x000f240000300a00 */
[----:B---3--:R-:W-:Y:S01]  /*357b0*/  IMAD.MOV.U32 R28, RZ, RZ, R13 ;  /* 0x000000ffff1c7224 */ /* 0x008fe200078e000d */
[C---:B----4-:R-:W-:Y:S11]  /*357c0*/  HMMA.1688.F32.TF32 R24, R20.reuse, R12, R24 ;  /* 0x0000000c1418723c */ /* 0x050ff60000081018 */
[----:B------:R-:W-:Y:S11]  /*357d0*/  @!UPT UIADD3 URZ, URZ, URZ, URZ ;  /* 0x0000003f3f3ff290 */ /* 0x000ff6000fffe03f */
[----:B------:R-:W-:Y:S01]  /*357e0*/  @!UPT UIADD3 URZ, URZ, URZ, URZ ;  /* 0x0000003f3f3ff290 */ /* 0x000fe2000fffe03f */
[----:B------:R1:W-:Y:S01]  /*357f0*/  STL.64 [R1+0x5b0], R24 ;  /* 0x0005b01801007387 */ /* 0x0003e20000100a00 */
[----:B------:R-:W-:Y:S03]  /*35800*/  STL.64 [R1+0x5b8], R26 ;  /* 0x0005b81a01007387 */ /* 0x000fe60000100a00 */
[----:B-1----:R-:W3:Y:S01]  /*35810*/  LDL.LU R25, [R1+0x36e8] ;  /* 0x0036e80001197983 */ /* 0x002ee20000300800 */
[----:B------:R-:W-:Y:S02]  /*35820*/  IMAD.MOV.U32 R24, RZ, RZ, R12 ;  /* 0x000000ffff187224 */ /* 0x000fe400078e000c */
[----:B------:R-:W2:Y:S02]  /*35830*/  LDL.LU.64 R12, [R1+0x36e0] ;  /* 0x0036e000010c7983 */ /* 0x000ea40000300a00 */
        /* <DEDUP_REMOVED lines=82> */
[----:B-1----:R-:W4:Y:S01]  /*35d60*/  LDL.LU.64 R14, [R1+0x35d8] ;  /* 0x0035d800010e7983 */ /* 0x002f220000300a00 */
        /* <DEDUP_REMOVED lines=8> */
[----:B----4-:R-:W-:Y:S02]  /*35df0*/  STL.64 [R1+0x34b0], R14 ;  /* 0x0034b00e01007387 */ /* 0x010fe40000100a00 */
[----:B------:R1:W-:Y:S02]  /*35e00*/  STL.64 [R1+0x34a8], R12 ;  /* 0x0034a80c01007387 */ /* 0x0003e40000100a00 */
[----:B-1----:R-:W4:Y:S04]  /*35e10*/  LDL.64 R12, [R1+0x70] ;  /* 0x00007000010c7983 */ /* 0x002f280000100a00 */
[----:B----4-:R1:W-:Y:S02]  /*35e20*/  STL.64 [R1+0x3540], R12 ;  /* 0x0035400c01007387 */ /* 0x0103e40000100a00 */
[----:B-1----:R-:W-:-:S02]  /*35e30*/  IMAD.MOV.U32 R12, RZ, RZ, R26 ;  /* 0x000000ffff0c7224 */ /* 0x002fc400078e001a */
[----:B------:R-:W-:Y:S01]  /*35e40*/  IMAD.MOV.U32 R13, RZ, RZ, R27 ;  /* 0x000000ffff0d7224 */ /* 0x000fe200078e001b */
[----:B------:R-:W4:Y:S01]  /*35e50*/  LDL.LU R26, [R1+0x35b8] ;  /* 0x0035b800011a7983 */ /* 0x000f220000300800 */
[----:B------:R-:W2:Y:S03]  /*35e60*/  LDL.LU R27, [R1+0x35b4] ;  /* 0x0035b400011b7983 */ /* 0x000ea60000300800 */
[----:B------:R1:W-:Y:S04]  /*35e70*/  STL.64 [R1+0x3558], R12 ;  /* 0x0035580c01007387 */ /* 0x0003e80000100a00 */
[----:B-1----:R-:W2:Y:S01]  /*35e80*/  LDL.LU R12, [R1+0x1d0] ;  /* 0x0001d000010c7983 */ /* 0x002ea20000300800 */
[----:B------:R-:W2:Y:S02]  /*35e90*/  LDL.LU R13, [R1+0x1d4] ;  /* 0x0001d400010d7983 */ /* 0x000ea40000300800 */
[----:B------:R-:W2:Y:S02]  /*35ea0*/  LDL.LU R14, [R1+0x1d8] ;  /* 0x0001d800010e7983 */ /* 0x000ea40000300800 */
[----:B------:R-:W2:Y:S02]  /*35eb0*/  LDL.LU R15, [R1+0x1dc] ;  /* 0x0001dc00010f7983 */ /* 0x000ea40000300800 */
[----:B--2---:R-:W-:Y:S11]  /*35ec0*/  HMMA.1688.F32.TF32 R12, R20, R8, R12 ;  /* 0x00000008140c723c */ /* 0x004ff6000008100c */
[----:B------:R-:W-:Y:S11]  /*35ed0*/  @!UPT UIADD3 URZ, URZ, URZ, URZ ;  /* 0x0000003f3f3ff290 */ /* 0x000ff6000fffe03f */
[----:B------:R-:W-:Y:S01]  /*35ee0*/  @!UPT UIADD3 URZ, URZ, URZ, URZ ;  /* 0x0000003f3f3ff290 */ /* 0x000fe2000fffe03f */
[----:B------:R1:W-:Y:S01]  /*35ef0*/  STL.64 [R1+0x4e0], R12 ;  /* 0x0004e00c01007387 */ /* 0x0003e20000100a00 */
[----:B------:R-:W-:Y:S03]  /*35f00*/  STL.64 [R1+0x4e8], R14 ;  /* 0x0004e80e01007387 */ /* 0x000fe60000100a00 */
[----:B-1----:R-:W2:Y:S04]  /*35f10*/  LDL.64 R12, [R1+0xa0] ;  /* 0x0000a000010c7983 */ /* 0x002ea80000100a00 */
[----:B--2---:R1:W-:Y:S02]  /*35f20*/  STL.64 [R1+0x3570], R12 ;  /* 0x0035700c01007387 */ /* 0x0043e40000100a00 */
[----:B-1----:R-:W-:-:S02]  /*35f30*/  IMAD.MOV.U32 R12, RZ, RZ, R24 ;  /* 0x000000ffff0c7224 */ /* 0x002fc400078e0018 */
[----:B------:R-:W2:Y:S01]  /*35f40*/  LDL.LU R24, [R1+0x35b0] ;  /* 0x0035b00001187983 */ /* 0x000ea20000300800 */
[----:B------:R-:W-:-:S05]  /*35f50*/  IMAD.MOV.U32 R13, RZ, RZ, R28 ;  /* 0x000000ffff0d7224 */ /* 0x000fca00078e001c */
[----:B------:R1:W-:Y:S04]  /*35f60*/  STL.64 [R1+0x3588], R12 ;  /* 0x0035880c01007387 */ /* 0x0003e80000100a00 */
[----:B-1----:R-:W2:Y:S01]  /*35f70*/  LDL.64 R12, [R1+0xc0] ;  /* 0x0000c000010c7983 */ /* 0x002ea20000100a00 */
[----:B------:R3:W-:Y:S02]  /*35f80*/  STL.64 [R1+0x34a0], R10 ;  /* 0x0034a00a01007387 */ /* 0x0007e40000100a00 */
[----:B------:R1:W-:Y:S02]  /*35f90*/  STL.64 [R1+0x3498], R8 ;  /* 0x0034980801007387 */ /* 0x0003e40000100a00 */
[----:B---3--:R-:W-:Y:S02]  /*35fa0*/  IMAD.MOV.U32 R10, RZ, RZ, R25 ;  /* 0x000000ffff0a7224 */ /* 0x008fe400078e0019 */
[----:B-1----:R-:W-:-:S02]  /*35fb0*/  IMAD.MOV.U32 R8, RZ, RZ, R27 ;  /* 0x000000ffff087224 */ /* 0x002fc400078e001b */
[----:B----4-:R-:W-:Y:S01]  /*35fc0*/  IMAD.MOV.U32 R9, RZ, RZ, R26 ;  /* 0x000000ffff097224 */ /* 0x010fe200078e001a */
[----:B------:R-:W3:Y:S01]  /*35fd0*/  LDL.LU R27, [R1+0x35ac] ;  /* 0x0035ac00011b7983 */ /* 0x000ee20000300800 */
[----:B------:R-:W4:Y:S02]  /*35fe0*/  LDL.LU R26, [R1+0x35a8] ;  /* 0x0035a800011a7983 */ /* 0x000f240000300800 */
[----:B------:R-:W3:Y:S02]  /*35ff0*/  LDL.LU R25, [R1+0x35a4] ;  /* 0x0035a40001197983 */ /* 0x000ee40000300800 */
[----:B--2---:R-:W-:Y:S02]  /*36000*/  IMAD.MOV.U32 R11, RZ, RZ, R24 ;  /* 0x000000ffff0b7224 */ /* 0x004fe400078e0018 */
[----:B------:R-:W2:Y:S03]  /*36010*/  LDL.LU R24, [R1+0x35a0] ;  /* 0x0035a00001187983 */ /* 0x000ea60000300800 */
[----:B------:R-:W-:Y:S02]  /*36020*/  STL.64 [R1+0x3550], R10 ;  /* 0x0035500a01007387 */ /* 0x000fe40000100a00 */
[----:B------:R1:W-:Y:S02]  /*36030*/  STL.64 [R1+0x3548], R8 ;  /* 0x0035480801007387 */ /* 0x0003e40000100a00 */
[----:B-1----:R-:W2:Y:S01]  /*36040*/  LDL.LU R8, [R1+0x190] ;  /* 0x0001900001087983 */ /* 0x002ea20000300800 */
[----:B------:R-:W2:Y:S02]  /*36050*/  LDL.LU R9, [R1+0x194] ;  /* 0x0001940001097983 */ /* 0x000ea40000300800 */
[----:B------:R-:W2:Y:S02]  /*36060*/  LDL.LU R10, [R1+0x198] ;  /* 0x00019800010a7983 */ /* 0x000ea40000300800 */
[----:B------:R-:W2:Y:S02]  /*36070*/  LDL.LU R11, [R1+0x19c] ;  /* 0x00019c00010b7983 */ /* 0x000ea40000300800 */
[----:B--2---:R-:W-:Y:S01]  /*36080*/  STL.64 [R1+0x3568], R10 ;  /* 0x0035680a01007387 */ /* 0x004fe20000100a00 */
[----:B------:R1:W-:Y:S02]  /*36090*/  STL.64 [R1+0x3560], R8 ;  /* 0x0035600801007387 */ /* 0x0003e40000100a00 */
[----:B-1----:R-:W-:-:S02]  /*360a0*/  IMAD.MOV.U32 R8, RZ, RZ, R24 ;  /* 0x000000ffff087224 */ /* 0x002fc400078e0018 */
[----:B---3--:R-:W-:Y:S01]  /*360b0*/  IMAD.MOV.U32 R9, RZ, RZ, R25 ;  /* 0x000000ffff097224 */ /* 0x008fe200078e0019 */
[----:B------:R-:W2:Y:S01]  /*360c0*/  LDL.LU R24, [R1+0x359c] ;  /* 0x00359c0001187983 */ /* 0x000ea20000300800 */
[----:B------:R-:W2:Y:S02]  /*360d0*/  LDL.LU R25, [R1+0x3598] ;  /* 0x0035980001197983 */ /* 0x000ea40000300800 */
[----:B----4-:R-:W-:Y:S02]  /*360e0*/  IMAD.MOV.U32 R10, RZ, RZ, R26 ;  /* 0x000000ffff0a7224 */ /* 0x010fe400078e001a */
[----:B------:R-:W-:Y:S01]  /*360f0*/  IMAD.MOV.U32 R11, RZ, RZ, R27 ;  /* 0x000000ffff0b7224 */ /* 0x000fe200078e001b */
[----:B------:R-:W2:Y:S01]  /*36100*/  LDL.LU R26, [R1+0x3594] ;  /* 0x00359400011a7983 */ /* 0x000ea20000300800 */
[----:B------:R-:W2:Y:S03]  /*36110*/  LDL.LU R27, [R1+0x3590] ;  /* 0x00359000011b7983 */ /* 0x000ea60000300800 */
[----:B------:R-:W-:Y:S01]  /*36120*/  STL.64 [R1+0x3580], R10 ;  /* 0x0035800a01007387 */ /* 0x000fe20000100a00 */
[----:B------:R1:W-:Y:S03]  /*36130*/  STL.64 [R1+0x3578], R8 ;  /* 0x0035780801007387 */ /* 0x0003e60000100a00 */
[----:B-1----:R-:W3:Y:S01]  /*36140*/  LDL.LU R8, [R1+0x1b0] ;  /* 0x0001b00001087983 */ /* 0x002ee20000300800 */
[----:B------:R-:W3:Y:S02]  /*36150*/  LDL.LU R9, [R1+0x1b4] ;  /* 0x0001b40001097983 */ /* 0x000ee40000300800 */
[----:B------:R-:W3:Y:S02]  /*36160*/  LDL.LU R10, [R1+0x1b8] ;  /* 0x0001b800010a7983 */ /* 0x000ee40000300800 */
[----:B------:R-:W3:Y:S01]  /*36170*/  LDL.LU R11, [R1+0x1bc] ;  /* 0x0001bc00010b7983 */ /* 0x000ee20000300800 */
[----:B--2---:R-:W-:Y:S01]  /*36180*/  HMMA.1688.F32.TF32 R20, R20, R4, R24 ;  /* 0x000000041414723c */ /* 0x004fe20000081018 */
[----:B------:R-:W2:Y:S11]  /*36190*/  LDL.LU R24, [R1+0x1c0] ;  /* 0x0001c00001187983 */ /* 0x000eb60000300800 */
[----:B------:R-:W-:Y:S11]  /*361a0*/  @!UPT UIADD3 URZ, URZ, URZ, URZ ;  /* 0x0000003f3f3ff290 */ /* 0x000ff6000fffe03f */
[----:B------:R-:W-:Y:S01]  /*361b0*/  STL.64 [R1+0x4d0], R20 ;  /* 0x0004d01401007387 */ /* 0x000fe20000100a00 */
[----:B------:R-:W-:Y:S02]  /*361c0*/  STL.64 [R1+0x4d8], R22 ;  /* 0x0004d81601007387 */ /* 0x000fe40000100a00 */
[----:B------:R-:W2:Y:S02]  /*361d0*/  LDL.LU R25, [R1+0x1c4] ;  /* 0x0001c40001197983 */ /* 0x000ea40000300800 */
[----:B------:R-:W2:Y:S01]  /*361e0*/  LDL.LU R26, [R1+0x1c8] ;  /* 0x0001c800011a7983 */ /* 0x000ea20000300800 */
[----:B------:R-:W2:Y:S04]  /*361f0*/  LDL.LU R27, [R1+0x1cc] ;  /* 0x0001cc00011b7983 */ /* 0x000ea80000300800 */
[----:B------:R-:W-:Y:S04]  /*36200*/  LDS R22, [R2+0x12500] ;  /* 0x0125000002167984 */ /* 0x000fe80000000800 */
[----:B------:R-:W1:Y:S04]  /*36210*/  LDS R23, [R0+0x12500] ;  /* 0x0125000000177984 */ /* 0x000e680000000800 */
[----:B------:R-:W-:Y:S04]  /*36220*/  LDS R20, [R2+0x10500] ;  /* 0x0105000002147984 */ /* 0x000fe80000000800 */
[----:B------:R-:W4:Y:S04]  /*36230*/  LDS R21, [R0+0x10500] ;  /* 0x0105000000157984 */ /* 0x000f280000000800 */
[----:B-1----:R-:W-:Y:S01]  /*36240*/  STL.64 [R1+0x3480], R22 ;  /* 0x0034801601007387 */ /* 0x002fe20000100a00 */
[----:B----4-:R-:W-:Y:S01]  /*36250*/  STL.64 [R1+0x3478], R20 ;  /* 0x0034781401007387 */ /* 0x010fe20000100a00 */
[C---:B--2---:R-:W-:Y:S11]  /*36260*/  HMMA.1688.F32.TF32 R24, R16.reuse, R12, R24 ;  /* 0x0000000c1018723c */ /* 0x044ff60000081018 */
[----:B------:R-:W-:Y:S11]  /*36270*/  @!UPT UIADD3 URZ, URZ, URZ, URZ ;  /* 0x0000003f3f3ff290 */ /* 0x000ff6000fffe03f */
[----:B------:R-:W-:Y:S01]  /*36280*/  @!UPT UIADD3 URZ, URZ, URZ, URZ ;  /* 0x0000003f3f3ff290 */ /* 0x000fe2000fffe03f */
[----:B------:R-:W-:Y:S01]  /*36290*/  STL.64 [R1+0x4c0], R24 ;  /* 0x0004c01801007387 */ /* 0x000fe20000100a00 */
[----:B------:R1:W-:Y:S02]  /*362a0*/  STL.64 [R1+0x4c8], R26 ;  /* 0x0004c81a01007387 */ /* 0x0003e40000100a00 */
[----:B-1----:R-:W-:Y:S02]  /*362b0*/  IMAD.MOV.U32 R27, RZ, RZ, R12 ;  /* 0x000000ffff1b7224 */ /* 0x002fe400078e000c */
[----:B------:R-:W-:Y:S02]  /*362c0*/  IMAD.MOV.U32 R26, RZ, RZ, R13 ;  /* 0x000000ffff1a7224 */ /* 0x000fe400078e000d */
[----:B------:R-:W3:Y:S03]  /*362d0*/  LDL.LU.64 R12, [R1+0x3588] ;  /* 0x00358800010c7983 */ /* 0x000ee60000300a00 */
[----:B------:R1:W-:Y:S02]  /*362e0*/  STL.64 [R1+0x34b8], R26 ;  /* 0x0034b81a01007387 */ /* 0x0003e40000100a00 */
[----:B------:R-:W2:Y:S02]  /*362f0*/  LDL.LU R24, [R1+0x180] ;  /* 0x0001800001187983 */ /* 0x000ea40000300800 */
[----:B------:R-:W2:Y:S01]  /*36300*/  LDL.LU R25, [R1+0x184] ;  /* 0x0001840001197983 */ /* 0x000ea20000300800 */
[----:B-1----:R-:W2:Y:S01]  /*36310*/  LDL.LU R26, [R1+0x188] ;  /* 0x00018800011a7983 */ /* 0x002ea20000300800 */
[----:B------:R-:W2:Y:S01]  /*36320*/  LDL.LU R27, [R1+0x18c] ;  /* 0x00018c00011b7983 */ /* 0x000ea20000300800 */
[C---:B---3--:R-:W-:Y:S02]  /*36330*/  HMMA.1688.F32.TF32 R12, R16.reuse, R12, R8 ;  /* 0x0000000c100c723c */ /* 0x048fe40000081008 */
[----:B------:R-:W3:Y:S01]  /*36340*/  LDL.LU.64 R10, [R1+0x3580] ;  /* 0x00358000010a7983 */ /* 0x000ee20000300a00 */
[----:B------:R-:W3:Y:S11]  /*36350*/  LDL.LU.64 R8, [R1+0x3578] ;  /* 0x0035780001087983 */ /* 0x000ef60000300a00 */
[----:B------:R-:W-:Y:S09]  /*36360*/  @!UPT UIADD3 URZ, URZ, URZ, URZ ;  /* 0x0000003f3f3ff290 */ /* 0x000ff2000fffe03f */
[----:B------:R1:W-:Y:S01]  /*36370*/  STL.64 [R1+0x4b0], R12 ;  /* 0x0004b00c01007387 */ /* 0x0003e20000100a00 */
[----:B------:R-:W-:Y:S03]  /*36380*/  STL.64 [R1+0x4b8], R14 ;  /* 0x0004b80e01007387 */ /* 0x000fe60000100a00 */
[----:B-1----:R-:W3:Y:S02]  /*36390*/  LDL.LU.64 R12, [R1+0x3570] ;  /* 0x00357000010c7983 */ /* 0x002ee40000300a00 */
[C---:B---3--:R-:W-:Y:S01]  /*363a0*/  HMMA.1688.F32.TF32 R8, R16.reuse, R12, R8 ;  /* 0x0000000c1008723c */ /* 0x048fe20000081008 */
[----:B------:R-:W-:Y:S11]  /*363b0*/  IMAD.MOV.U32 R28, RZ, RZ, R13 ;  /* 0x000000ffff1c7224 */ /* 0x000ff600078e000d */
[----:B------:R-:W-:Y:S11]  /*363c0*/  @!UPT UIADD3 URZ, URZ, URZ, URZ ;  /* 0x0000003f3f3ff290 */ /* 0x000ff6000fffe03f */
[----:B------:R-:W-:Y:S01]  /*363d0*/  STL.64 [R1+0x4a0], R8 ;  /* 0x0004a00801007387 */ /* 0x000fe20000100a00 */
[----:B------:R1:W-:Y:S03]  /*363e0*/  STL.64 [R1+0x4a8], R10 ;  /* 0x0004a80a01007387 */ /* 0x0003e60000100a00 */
[----:B-1----:R-:W3:Y:S01]  /*363f0*/  LDL.LU.64 R10, [R1+0x3568] ;  /* 0x00356800010a7983 */ /* 0x002ee20000300a00 */
[----:B------:R-:W3:Y:S02]  /*36400*/  LDL.LU.64 R8, [R1+0x3560] ;  /* 0x0035600001087983 */ /* 0x000ee40000300a00 */
[----:B------:R-:W3:Y:S02]  /*36410*/  LDL.LU.64 R12, [R1+0x3558] ;  /* 0x00355800010c7983 */ /* 0x000ee40000300a00 */
[----:B------:R-:W-:Y:S01]  /*36420*/  STL [R1+0x345c], R28 ;  /* 0x00345c1c01007387 */ /* 0x000fe20000100800 */
[----:B---3--:R-:W-:Y:S01]  /*36430*/  HMMA.1688.F32.TF32 R12, R16, R12, R8 ;  /* 0x0000000c100c723c */ /* 0x008fe20000081008 */
[----:B------:R-:W3:Y:S01]  /*36440*/  LDL.LU.64 R10, [R1+0x3550] ;  /* 0x00355000010a7983 */ /* 0x000ee20000300a00 */
[----:B------:R-:W3:Y:S11]  /*36450*/  LDL.LU.64 R8, [R1+0x3548] ;  /* 0x0035480001087983 */ /* 0x000ef60000300a00 */
[----:B------:R-:W-:Y:S10]  /*36460*/  @!UPT UIADD3 URZ, URZ, URZ, URZ ;  /* 0x0000003f3f3ff290 */ /* 0x000ff4000fffe03f */
[----:B------:R1:W-:Y:S01]  /*36470*/  STL.64 [R1+0x490], R12 ;  /* 0x0004900c01007387 */ /* 0x0003e20000100a00 */
[----:B------:R-:W-:Y:S03]  /*36480*/  STL.64 [R1+0x498], R14 ;  /* 0x0004980e01007387 */ /* 0x000fe60000100a00 */
[----:B-1----:R-:W3:Y:S01]  /*36490*/  LDL.LU.64 R12, [R1+0x3540] ;  /* 0x00354000010c7983 */ /* 0x002ee20000300a00 */
[----:B------:R-:W-:Y:S02]  /*364a0*/  IMAD.MOV.U32 R20, RZ, RZ, R7 ;  /* 0x000000ffff147224 */ /* 0x000fe400078e0007 */
[----:B------:R-:W-:-:S07]  /*364b0*/  IMAD.MOV.U32 R21, RZ, RZ, R6 ;  /* 0x000000ffff157224 */ /* 0x000fce00078e0006 */
[C---:B--2---:R-:W-:Y:S11]  /*364c0*/  HMMA.1688.F32.TF32 R20, R16.reuse, R20, R24 ;  /* 0x000000141014723c */ /* 0x044ff60000081018 */
[----:B------:R-:W-:Y:S11]  /*364d0*/  @!UPT UIADD3 URZ, URZ, URZ, URZ ;  /* 0x0000003f3f3ff290 */ /* 0x000ff6000fffe03f */
[----:B------:R-:W-:Y:S01]  /*364e0*/  @!UPT UIADD3 URZ, URZ, URZ, URZ ;  /* 0x0000003f3f3ff290 */ /* 0x000fe2000fffe03f */
[----:B------:R-:W-:Y:S01]  /*364f0*/  STL.64 [R1+0x480], R20 ;  /* 0x0004801401007387 */ /* 0x000fe20000100a00 */
[----:B------:R-:W-:Y:S01]  /*36500*/  STL.64 [R1+0x488], R22 ;  /* 0x0004881601007387 */ /* 0x000fe20000100a00 */
[----:B---3--:R-:W-:Y:S11]  /*36510*/  HMMA.1688.F32.TF32 R8, R16, R12, R8 ;  /* 0x0000000c1008723c */ /* 0x008ff60000081008 */
[----:B------:R-:W-:Y:S11]  /*36520*/  @!UPT UIADD3 URZ, URZ, URZ, URZ ;  /* 0x0000003f3f3ff290 */ /* 0x000ff6000fffe03f */
[----:B------:R-:W-:Y:S01]  /*36530*/  @!UPT UIADD3 URZ, URZ, URZ, URZ ;  /* 0x0000003f3f3ff290 */ /* 0x000fe2000fffe03f */
[----:B------:R-:W-:Y:S01]  /*36540*/  STL.64 [R1+0x470], R8 ;  /* 0x0004700801007387 */ /* 0x000fe20000100a00 */
[----:B------:R-:W-:Y:S02]  /*36550*/  STL.64 [R1+0x478], R10 ;  /* 0x0004780a01007387 */ /* 0x000fe40000100a00 */
[----:B------:R-:W2:Y:S02]  /*36560*/  LDL.LU R24, [R1+0x7c0] ;  /* 0x0007c00001187983 */ /* 0x000ea40000300800 */
[----:B------:R-:W2:Y:S01]  /*36570*/  LDL.LU R25, [R1+0x7c4] ;  /* 0x0007c40001197983 */ /* 0x000ea20000300800 */
[----:B------:R-:W3:Y:S01]  /*36580*/  LDL.LU R26, [R1+0x7c8] ;  /* 0x0007c800011a7983 */ /* 0x000ee20000300800 */
[----:B------:R-:W3:Y:S03]  /*36590*/  LDL.LU R27, [R1+0x7cc] ;  /* 0x0007cc00011b7983 */ /* 0x000ee60000300800 */
[----:B---3--:R-:W-:Y:S01]  /*365a0*/  STL.64 [R1+0x34c8], R26 ;  /* 0x0034c81a01007387 */ /* 0x008fe20000100a00 */
[----:B--2---:R1:W-:Y:S03]  /*365b0*/  STL.64 [R1+0x34c0], R24 ;  /* 0x0034c01801007387 */ /* 0x0043e60000100a00 */
[----:B-1----:R-:W2:Y:S04]  /*365c0*/  LDL.64 R24, [R1+0x10] ;  /* 0x0000100001187983 */ /* 0x002ea80000100a00 */
[----:B--2---:R1:W-:Y:S04]  /*365d0*/  STL.64 [R1+0x34d8], R24 ;  /* 0x0034d81801007387 */ /* 0x0043e80000100a00 */
[----:B-1----:R-:W2:Y:S01]  /*365e0*/  LDL.64 R24, [R1+0x20] ;  /* 0x0000200001187983 */ /* 0x002ea20000100a00 */
[----:B------:R-:W-:-:S02]  /*365f0*/  IMAD.MOV.U32 R7, RZ, RZ, R12 ;  /* 0x000000ffff077224 */ /* 0x000fc400078e000c */
[----:B------:R-:W-:Y:S01]  /*36600*/  IMAD.MOV.U32 R6, RZ, RZ, R13 ;  /* 0x000000ffff067224 */ /* 0x000fe200078e000d */
[----:B--2---:R-:W-:Y:S01]  /*36610*/  STL.64 [R1+0x34f0], R24 ;  /* 0x0034f01801007387 */ /* 0x004fe20000100a00 */
[----:B------:R-:W2:Y:S03]  /*36620*/  LDL.64 R12, [R1] ;  /* 0x00000000010c7983 */ /* 0x000ea60000100a00 */
[----:B--2---:R1:W-:Y:S04]  /*36630*/  STL.64 [R1+0x34d0], R12 ;  /* 0x0034d00c01007387 */ /* 0x0043e80000100a00 */
[----:B-1----:R-:W2:Y:S01]  /*36640*/  LDL.LU R12, [R1+0x7a0] ;  /* 0x0007a000010c7983 */ /* 0x002ea20000300800 */
[----:B------:R-:W2:Y:S02]  /*36650*/  LDL.LU R13, [R1+0x7a4] ;  /* 0x0007a400010d7983 */ /* 0x000ea40000300800 */
[----:B------:R-:W3:Y:S02]  /*36660*/  LDL.LU R14, [R1+0x7a8] ;  /* 0x0007a800010e7983 */ /* 0x000ee40000300800 */
[----:B------:R-:W3:Y:S01]  /*36670*/  LDL.LU R15, [R1+0x7ac] ;  /* 0x0007ac00010f7983 */ /* 0x000ee20000300800 */
[----:B------:R-:W4:Y:S04]  /*36680*/  LDL.64 R24, [R1+0x30] ;  /* 0x0000300001187983 */ /* 0x000f280000100a00 */
[----:B----4-:R1:W-:Y:S04]  /*36690*/  STL.64 [R1+0x3508], R24 ;  /* 0x0035081801007387 */ /* 0x0103e80000100a00 */
[----:B-1----:R-:W4:Y:S04]  /*366a0*/  LDL.64 R24, [R1+0x40] ;  /* 0x0000400001187983 */ /* 0x002f280000100a00 */
[----:B----4-:R1:W-:Y:S04]  /*366b0*/  STL.64 [R1+0x3520], R24 ;  /* 0x0035201801007387 */ /* 0x0103e80000100a00 */
[----:B-1----:R-:W4:Y:S04]  /*366c0*/  LDL.64 R24, [R1+0x50] ;  /* 0x0000500001187983 */ /* 0x002f280000100a00 */
[----:B----4-:R1:W-:Y:S04]  /*366d0*/  STL.64 [R1+0x3538], R24 ;  /* 0x0035381801007387 */ /* 0x0103e80000100a00 */
[----:B-1----:R-:W4:Y:S01]  /*366e0*/  LDL.LU R24, [R1+0x160] ;  /* 0x0001600001187983 */ /* 0x002f220000300800 */
[----:B------:R-:W4:Y:S02]  /*366f0*/  LDL.LU R25, [R1+0x164] ;  /* 0x0001640001197983 */ /* 0x000f240000300800 */
[----:B------:R-:W4:Y:S02]  /*36700*/  LDL.LU R26, [R1+0x168] ;  /* 0x00016800011a7983 */ /* 0x000f240000300800 */
[----:B------:R-:W4:Y:S01]  /*36710*/  LDL.LU R27, [R1+0x16c] ;  /* 0x00016c00011b7983 */ /* 0x000f220000300800 */
        /* <DEDUP_REMOVED lines=12> */
[----:B------:R-:W-:Y:S01]  /*367e0*/  IMAD.MOV.U32 R20, RZ, RZ, R29 ;  /* 0x000000ffff147224 */ /* 0x000fe200078e001d */
[----:B---3--:R-:W-:Y:S01]  /*367f0*/  STL.64 [R1+0x3518], R14 ;  /* 0x0035180e01007387 */ /* 0x008fe20000100a00 */
[----:B--2---:R1:W-:Y:S03]  /*36800*/  STL.64 [R1+0x3510], R12 ;  /* 0x0035100c01007387 */ /* 0x0043e60000100a00 */
[----:B-1----:R-:W2:Y:S01]  /*36810*/  LDL.LU R12, [R1+0x140] ;  /* 0x00014000010c7983 */ /* 0x002ea20000300800 */
[----:B------:R-:W2:Y:S02]  /*36820*/  LDL.LU R13, [R1+0x144] ;  /* 0x00014400010d7983 */ /* 0x000ea40000300800 */
[----:B------:R-:W3:Y:S02]  /*36830*/  LDL.LU R14, [R1+0x148] ;  /* 0x00014800010e7983 */ /* 0x000ee40000300800 */
[----:B------:R-:W3:Y:S02]  /*36840*/  LDL.LU R15, [R1+0x14c] ;  /* 0x00014c00010f7983 */ /* 0x000ee40000300800 */
        /* <DEDUP_REMOVED lines=12> */
[----:B------:R-:W-:Y:S01]  /*36910*/  STL [R1+0x3464], R6 ;  /* 0x0034640601007387 */ /* 0x000fe20000100800 */
[----:B------:R-:W-:Y:S02]  /*36920*/  STL [R1+0x3460], R7 ;  /* 0x0034600701007387 */ /* 0x000fe40000100800 */
[----:B------:R-:W2:Y:S03]  /*36930*/  LDL.LU.64 R24, [R1+0x3538] ;  /* 0x0035380001187983 */ /* 0x000ea60000300a00 */
[----:B------:R1:W-:Y:S01]  /*36940*/  STL.64 [R1+0x460], R20 ;  /* 0x0004601401007387 */ /* 0x0003e20000100a00 */
[----:B------:R4:W-:Y:S04]  /*36950*/  STL.64 [R1+0x468], R22 ;  /* 0x0004681601007387 */ /* 0x0009e80000100a00 */
[----:B-1----:R-:W3:Y:S01]  /*36960*/  LDL.LU R20, [R1+0x8c0] ;  /* 0x0008c00001147983 */ /* 0x002ee20000300800 */
[----:B------:R-:W3:Y:S02]  /*36970*/  LDL.LU R21, [R1+0x8c4] ;  /* 0x0008c40001157983 */ /* 0x000ee40000300800 */
[----:B----4-:R-:W4:Y:S02]  /*36980*/  LDL.LU R22, [R1+0x8c8] ;  /* 0x0008c80001167983 */ /* 0x010f240000300800 */
[----:B------:R-:W4:Y:S01]  /*36990*/  LDL.LU R23, [R1+0x8cc] ;  /* 0x0008cc0001177983 */ /* 0x000f220000300800 */
[C---:B--2---:R-:W-:Y:S01]  /*369a0*/  HMMA.1688.F32.TF32 R12, R16.reuse, R24, R12 ;  /* 0x00000018100c723c */ /* 0x044fe2000008100c */
[----:B------:R-:W-:Y:S01]  /*369b0*/  IMAD.MOV.U32 R28, RZ, RZ, R25 ;  /* 0x000000ffff1c7224 */ /* 0x000fe200078e0019 */
[----:B----4-:R-:W-:Y:S01]  /*369c0*/  STL.64 [R1+0x3490], R22 ;  /* 0x0034901601007387 */ /* 0x010fe20000100a00 */
[----:B---3--:R1:W-:Y:S03]  /*369d0*/  STL.64 [R1+0x3488], R20 ;  /* 0x0034881401007387 */ /* 0x0083e60000100a00 */
[----:B-1----:R-:W2:Y:S01]  /*369e0*/  LDL.LU R20, [R1+0x8e0] ;  /* 0x0008e00001147983 */ /* 0x002ea20000300800 */
[----:B------:R-:W2:Y:S02]  /*369f0*/  LDL.LU R21, [R1+0x8e4] ;  /* 0x0008e40001157983 */ /* 0x000ea40000300800 */
[----:B------:R-:W2:Y:S02]  /*36a00*/  LDL.LU R22, [R1+0x8e8] ;  /* 0x0008e80001167983 */ /* 0x000ea40000300800 */
[----:B------:R-:W2:Y:S11]  /*36a10*/  LDL.LU R23, [R1+0x8ec] ;  /* 0x0008ec0001177983 */ /* 0x000eb60000300800 */
[----:B------:R-:W-:Y:S01]  /*36a20*/  @!UPT UIADD3 URZ, URZ, URZ, URZ ;  /* 0x0000003f3f3ff290 */ /* 0x000fe2000fffe03f */
[----:B------:R-:W-:Y:S01]  /*36a30*/  STL.64 [R1+0x450], R12 ;  /* 0x0004500c01007387 */ /* 0x000fe20000100a00 */
[----:B------:R1:W-:Y:S03]  /*36a40*/  STL.64 [R1+0x458], R14 ;  /* 0x0004580e01007387 */ /* 0x0003e60000100a00 */
[----:B-1----:R-:W3:Y:S01]  /*36a50*/  LDL.LU.64 R14, [R1+0x3530] ;  /* 0x00353000010e7983 */ /* 0x002ee20000300a00 */
[----:B------:R-:W3:Y:S02]  /*36a60*/  LDL.LU.64 R12, [R1+0x3528] ;  /* 0x00352800010c7983 */ /* 0x000ee40000300a00 */
[----:B------:R-:W3:Y:S02]  /*36a70*/  LDL.LU.64 R24, [R1+0x3520] ;  /* 0x0035200001187983 */ /* 0x000ee40000300a00 */
[----:B------:R-:W-:Y:S01]  /*36a80*/  STL [R1+0x3468], R28 ;  /* 0x0034681c01007387 */ /* 0x000fe20000100800 */
        /* <DEDUP_REMOVED lines=9> */
[----:B------:R-:W-:Y:S01]  /*36b20*/  STL [R1+0x3470], R7 ;  /* 0x0034700701007387 */ /* 0x000fe20000100800 */
[----:B------:R-:W-:Y:S01]  /*36b30*/  STL [R1+0x346c], R6 ;  /* 0x00346c0601007387 */ /* 0x000fe20000100800 */
        /* <DEDUP_REMOVED lines=34> */
[----:B------:R-:W4:Y:S02]  /*36d60*/  LDL.LU.64 R14, [R1+0x34b0] ;  /* 0x0034b000010e7983 */ /* 0x000f240000300a00 */
        /* <DEDUP_REMOVED lines=8> */
[----:B----4-:R-:W-:Y:S02]  /*36df0*/  STL.64 [R1+0x3378], R14 ;  /* 0x0033780e01007387 */ /* 0x010fe40000100a00 */
[----:B------:R-:W-:Y:S01]  /*36e00*/  STL.64 [R1+0x3370], R12 ;  /* 0x0033700c01007387 */ /* 0x000fe20000100a00 */
        /* <DEDUP_REMOVED lines=9> */
[----:B---3--:R-:W-:-:S02]  /*36ea0*/  IMAD.MOV.U32 R12, RZ, RZ, R27 ;  /* 0x000000ffff0c7224 */ /* 0x008fc400078e001b */
[----:B------:R-:W-:Y:S01]  /*36eb0*/  IMAD.MOV.U32 R13, RZ, RZ, R26 ;  /* 0x000000ffff0d7224 */ /* 0x000fe200078e001a */
[----:B------:R-:W-:Y:S04]  /*36ec0*/  LDS R27, [R0+0x12600] ;  /* 0x01260000001b7984 */ /* 0x000fe80000000800 */
[----:B------:R-:W3:Y:S04]  /*36ed0*/  LDS R26, [R2+0x12600] ;  /* 0x01260000021a7984 */ /* 0x000ee80000000800 */
[----:B-1----:R-:W4:Y:S01]  /*36ee0*/  LDL.LU R8, [R1+0x910] ;  /* 0x0009100001087983 */ /* 0x002f220000300800 */
[----:B------:R-:W4:Y:S02]  /*36ef0*/  LDL.LU R9, [R1+0x914] ;  /* 0x0009140001097983 */ /* 0x000f240000300800 */
[----:B------:R-:W4:Y:S02]  /*36f00*/  LDL.LU R10, [R1+0x918] ;  /* 0x00091800010a7983 */ /* 0x000f240000300800 */
[----:B------:R-:W4:Y:S01]  /*36f10*/  LDL.LU R11, [R1+0x91c] ;  /* 0x00091c00010b7983 */ /* 0x000f220000300800 */
[----:B--2---:R-:W-:Y:S01]  /*36f20*/  HMMA.1688.F32.TF32 R16, R16, R4, R20 ;  /* 0x000000041010723c */ /* 0x004fe20000081014 */
[----:B------:R-:W4:Y:S01]  /*36f30*/  LDL.LU.64 R22, [R1+0x3480] ;  /* 0x0034800001167983 */ /* 0x000f220000300a00 */
[----:B------:R-:W4:Y:S02]  /*36f40*/  LDL.LU.64 R20, [R1+0x3478] ;  /* 0x0034780001147983 */ /* 0x000f240000300a00 */
[----:B------:R1:W-:Y:S03]  /*36f50*/  STL.64 [R1+0x3358], R4 ;  /* 0x0033580401007387 */ /* 0x0003e60000100a00 */
[----:B-1----:R-:W-:-:S02]  /*36f60*/  IMAD.MOV.U32 R4, RZ, RZ, R25 ;  /* 0x000000ffff047224 */ /* 0x002fc400078e0019 */
[----:B------:R-:W-:Y:S01]  /*36f70*/  IMAD.MOV.U32 R5, RZ, RZ, R24 ;  /* 0x000000ffff057224 */ /* 0x000fe200078e0018 */
[----:B------:R-:W-:Y:S04]  /*36f80*/  LDS R25, [R0+0x10600] ;  /* 0x0106000000197984 */ /* 0x000fe80000000800 */
[----:B------:R-:W1:Y:S09]  /*36f90*/  LDS R24, [R2+0x10600] ;  /* 0x0106000002187984 */ /* 0x000e720000000800 */
[----:B------:R-:W-:Y:S01]  /*36fa0*/  STL.64 [R1+0x1e0], R16 ;  /* 0x0001e01001007387 */ /* 0x000fe20000100a00 */
[----:B------:R-:W-:Y:S02]  /*36fb0*/  STL.64 [R1+0x1e8], R18 ;  /* 0x0001e81201007387 */ /* 0x000fe40000100a00 */
[----:B------:R-:W-:Y:S02]  /*36fc0*/  STL.64 [R1+0x3380], R4 ;  /* 0x0033800401007387 */ /* 0x000fe40000100a00 */
[----:B---3--:R-:W-:Y:S01]  /*36fd0*/  STL.64 [R1+0x3350], R26 ;  /* 0x0033501a01007387 */ /* 0x008fe20000100a00 */
[----:B------:R-:W2:Y:S04]  /*36fe0*/  LDS R16, [R2+0x10700] ;  /* 0x0107000002107984 */ /* 0x000ea80000000800 */
[----:B------:R-:W3:Y:S04]  /*36ff0*/  LDS R18, [R2+0x12700] ;  /* 0x0127000002127984 */ /* 0x000ee80000000800 */
[----:B------:R-:W2:Y:S04]  /*37000*/  LDS R17, [R0+0x10700] ;  /* 0x0107000000117984 */ /* 0x000ea80000000800 */
[----:B------:R-:W2:Y:S04]  /*37010*/  LDS R19, [R0+0x12700] ;  /* 0x0127000000137984 */ /* 0x000ea80000000800 */
[----:B-1----:R1:W-:Y:S04]  /*37020*/  STL.64 [R1+0x3348], R24 ;  /* 0x0033481801007387 */ /* 0x0023e80000100a00 */
[----:B-1----:R-:W2:Y:S01]  /*37030*/  LDL.LU R24, [R1+0x9f0] ;  /* 0x0009f00001187983 */ /* 0x002ea20000300800 */
[----:B------:R-:W2:Y:S02]  /*37040*/  LDL.LU R25, [R1+0x9f4] ;  /* 0x0009f40001197983 */ /* 0x000ea40000300800 */
[----:B------:R-:W2:Y:S02]  /*37050*/  LDL.LU R26, [R1+0x9f8] ;  /* 0x0009f800011a7983 */ /* 0x000ea40000300800 */
[----:B------:R-:W2:Y:S02]  /*37060*/  LDL.LU R27, [R1+0x9fc] ;  /* 0x0009fc00011b7983 */ /* 0x000ea40000300800 */
[----:B------:R-:W-:-:S02]  /*37070*/  IMAD.MOV.U32 R4, RZ, RZ, R7 ;  /* 0x000000ffff047224 */ /* 0x000fc400078e0007 */
[----:B------:R-:W-:Y:S01]  /*37080*/  IMAD.MOV.U32 R5, RZ, RZ, R6 ;  /* 0x000000ffff057224 */ /* 0x000fe200078e0006 */
[----:B----4-:R-:W-:Y:S01]  /*37090*/  HMMA.1688.F32.TF32 R8, R20, R12, R8 ;  /* 0x0000000c1408723c */ /* 0x010fe20000081008 */
[----:B--2---:R-:W-:Y:S01]  /*370a0*/  STL.64 [R1+0x3390], R26 ;  /* 0x0033901a01007387 */ /* 0x004fe20000100a00 */
[----:B------:R1:W-:Y:S02]  /*370b0*/  STL.64 [R1+0x3388], R24 ;  /* 0x0033881801007387 */ /* 0x0003e40000100a00 */
[----:B------:R-:W2:Y:S11]  /*370c0*/  LDL.LU R7, [R1+0x3470] ;  /* 0x0034700001077983 */ /* 0x000eb60000300800 */
[----:B------:R-:W-:Y:S08]  /*370d0*/  @!UPT UIADD3 URZ, URZ, URZ, URZ ;  /* 0x0000003f3f3ff290 */ /* 0x000ff0000fffe03f */
[----:B------:R-:W-:Y:S01]  /*370e0*/  STL.64 [R1+0x2f0], R8 ;  /* 0x0002f00801007387 */ /* 0x000fe20000100a00 */
[----:B------:R-:W-:Y:S01]  /*370f0*/  STL.64 [R1+0x2f8], R10 ;  /* 0x0002f80a01007387 */ /* 0x000fe20000100a00 */
[----:B------:R-:W4:Y:S02]  /*37100*/  LDL.LU R6, [R1+0x346c] ;  /* 0x00346c0001067983 */ /* 0x000f240000300800 */
[----:B------:R3:W-:Y:S01]  /*37110*/  STL.64 [R1+0x3398], R4 ;  /* 0x0033980401007387 */ /* 0x0007e20000100a00 */
[----:B-1----:R-:W2:Y:S01]  /*37120*/  LDL.LU R24, [R1+0xa10] ;  /* 0x000a100001187983 */ /* 0x002ea20000300800 */
[----:B------:R-:W2:Y:S02]  /*37130*/  LDL.LU R25, [R1+0xa14] ;  /* 0x000a140001197983 */ /* 0x000ea40000300800 */
[----:B------:R-:W2:Y:S02]  /*37140*/  LDL.LU R26, [R1+0xa18] ;  /* 0x000a1800011a7983 */ /* 0x000ea40000300800 */
[----:B------:R-:W2:Y:S02]  /*37150*/  LDL.LU R27, [R1+0xa1c] ;  /* 0x000a1c00011b7983 */ /* 0x000ea40000300800 */
[----:B---3--:R-:W-:Y:S01]  /*37160*/  IMAD.MOV.U32 R5, RZ, RZ, R28 ;  /* 0x000000ffff057224 */ /* 0x008fe200078e001c */
[----:B--2---:R-:W-:Y:S01]  /*37170*/  STL.64 [R1+0x33a8], R26 ;  /* 0x0033a81a01007387 */ /* 0x004fe20000100a00 */
[----:B------:R1:W-:Y:S02]  /*37180*/  STL.64 [R1+0x33a0], R24 ;  /* 0x0033a01801007387 */ /* 0x0003e40000100a00 */
[----:B------:R-:W2:Y:S02]  /*37190*/  LDL R4, [R1+0x30] ;  /* 0x0000300001047983 */ /* 0x000ea40000100800 */
[----:B------:R-:W3:Y:S01]  /*371a0*/  LDL.LU R28, [R1+0x3468] ;  /* 0x00346800011c7983 */ /* 0x000ee20000300800 */
[----:B--2---:R4:W-:Y:S01]  /*371b0*/  STL.64 [R1+0x33b0], R4 ;  /* 0x0033b00401007387 */ /* 0x0049e20000100a00 */
[----:B-1----:R-:W2:Y:S02]  /*371c0*/  LDL.LU R24, [R1+0xa20] ;  /* 0x000a200001187983 */ /* 0x002ea40000300800 */
[----:B------:R-:W2:Y:S02]  /*371d0*/  LDL.LU R25, [R1+0xa24] ;  /* 0x000a240001197983 */ /* 0x000ea40000300800 */
[----:B------:R-:W2:Y:S01]  /*371e0*/  LDL.LU R26, [R1+0xa28] ;  /* 0x000a2800011a7983 */ /* 0x000ea20000300800 */
[----:B------:R-:W2:Y:S01]  /*371f0*/  LDL.LU R27, [R1+0xa2c] ;  /* 0x000a2c00011b7983 */ /* 0x000ea20000300800 */
        /* <DEDUP_REMOVED lines=10> */
[----:B------:R-:W2:Y:S01]  /*372a0*/  LDL.LU R27, [R1+0xa3c] ;  /* 0x000a3c00011b7983 */ /* 0x000ea20000300800 */
[----:B------:R-:W2:Y:S04]  /*372b0*/  LDL R8, [R1+0x60] ;  /* 0x0000600001087983 */ /* 0x000ea80000100800 */
[----:B------:R-:W2:Y:S01]  /*372c0*/  LDL R9, [R1+0x64] ;  /* 0x0000640001097983 */ /* 0x000ea20000100800 */
[----:B---3--:R-:W-:-:S03]  /*372d0*/  IMAD.MOV.U32 R5, RZ, RZ, R28 ;  /* 0x000000ffff057224 */ /* 0x008fc600078e001c */
[----:B--2---:R4:W-:Y:S01]  /*372e0*/  STL.64 [R1+0x33e8], R8 ;  /* 0x0033e80801007387 */ /* 0x0049e20000100a00 */
[----:B------:R-:W-:Y:S02]  /*372f0*/  STL.64 [R1+0x33d8], R26 ;  /* 0x0033d81a01007387 */ /* 0x000fe40000100a00 */
[----:B------:R-:W-:Y:S02]  /*37300*/  STL.64 [R1+0x33d0], R24 ;  /* 0x0033d01801007387 */ /* 0x000fe40000100a00 */
[----:B------:R-:W2:Y:S01]  /*37310*/  LDL R4, [R1+0x50] ;  /* 0x0000500001047983 */ /* 0x000ea20000100800 */
[----:B------:R-:W3:Y:S01]  /*37320*/  LDL.LU R28, [R1+0x345c] ;  /* 0x00345c00011c7983 */ /* 0x000ee20000300800 */
[----:B----4-:R-:W-:Y:S02]  /*37330*/  IMAD.MOV.U32 R8, RZ, RZ, R7 ;  /* 0x000000ffff087224 */ /* 0x010fe400078e0007 */
[----:B------:R-:W-:-:S05]  /*37340*/  IMAD.MOV.U32 R9, RZ, RZ, R6 ;  /* 0x000000ffff097224 */ /* 0x000fca00078e0006 */
[----:B------:R-:W-:Y:S04]  /*37350*/  STL.64 [R1+0x3400], R8 ;  /* 0x0034000801007387 */ /* 0x000fe80000100a00 */
[----:B--2---:R1:W-:Y:S04]  /*37360*/  STL.64 [R1+0x33e0], R4 ;  /* 0x0033e00401007387 */ /* 0x0043e80000100a00 */
[----:B-1----:R-:W2:Y:S01]  /*37370*/  LDL.LU R4, [R1+0xa50] ;  /* 0x000a500001047983 */ /* 0x002ea20000300800 */
[----:B------:R-:W2:Y:S02]  /*37380*/  LDL.LU R5, [R1+0xa54] ;  /* 0x000a540001057983 */ /* 0x000ea40000300800 */
[----:B------:R-:W4:Y:S02]  /*37390*/  LDL.LU R6, [R1+0xa58] ;  /* 0x000a580001067983 */ /* 0x000f240000300800 */
[----:B------:R-:W4:Y:S01]  /*373a0*/  LDL.LU R7, [R1+0xa5c] ;  /* 0x000a5c0001077983 */ /* 0x000f220000300800 */
[----:B------:R-:W2:Y:S01]  /*373b0*/  LDL.LU R8, [R1+0x9b0] ;  /* 0x0009b00001087983 */ /* 0x000ea20000300800 */
[----:B------:R-:W2:Y:S02]  /*373c0*/  LDL.LU R9, [R1+0x9b4] ;  /* 0x0009b40001097983 */ /* 0x000ea40000300800 */
[----:B------:R-:W2:Y:S02]  /*373d0*/  LDL.LU R10, [R1+0x9b8] ;  /* 0x0009b800010a7983 */ /* 0x000ea40000300800 */
[----:B------:R-:W2:Y:S02]  /*373e0*/  LDL.LU R11, [R1+0x9bc] ;  /* 0x0009bc00010b7983 */ /* 0x000ea40000300800 */
[----:B--2---:R-:W-:Y:S01]  /*373f0*/  STL.64 [R1+0x3410], R10 ;  /* 0x0034100a01007387 */ /* 0x004fe20000100a00 */
[----:B------:R1:W-:Y:S03]  /*37400*/  STL.64 [R1+0x3408], R8 ;  /* 0x0034080801007387 */ /* 0x0003e60000100a00 */
[----:B-1----:R-:W2:Y:S04]  /*37410*/  LDL R8, [R1+0x90] ;  /* 0x0000900001087983 */ /* 0x002ea80000100800 */
[----:B------:R-:W2:Y:S04]  /*37420*/  LDL R9, [R1+0x94] ;  /* 0x0000940001097983 */ /* 0x000ea80000100800 */
[----:B--2---:R1:W-:Y:S04]  /*37430*/  STL.64 [R1+0x3428], R8 ;  /* 0x0034280801007387 */ /* 0x0043e80000100a00 */
[----:B-1----:R-:W2:Y:S01]  /*37440*/  LDL R8, [R1+0xa0] ;  /* 0x0000a00001087983 */ /* 0x002ea20000100800 */
[----:B---3--:R-:W-:-:S02]  /*37450*/  IMAD.MOV.U32 R9, RZ, RZ, R28 ;  /* 0x000000ffff097224 */ /* 0x008fc400078e001c */
[----:B------:R-:W3:Y:S03]  /*37460*/  LDL.LU R28, [R1+0x3458] ;  /* 0x00345800011c7983 */ /* 0x000ee60000300800 */
[----:B--2---:R-:W-:Y:S01]  /*37470*/  STL.64 [R1+0x3440], R8 ;  /* 0x0034400801007387 */ /* 0x004fe20000100a00 */
[----:B----4-:R-:W-:Y:S02]  /*37480*/  STL.64 [R1+0x33f8], R6 ;  /* 0x0033f80601007387 */ /* 0x010fe40000100a00 */
[----:B------:R1:W-:Y:S02]  /*37490*/  STL.64 [R1+0x33f0], R4 ;  /* 0x0033f00401007387 */ /* 0x0003e40000100a00 */
[----:B-1----:R-:W2:Y:S01]  /*374a0*/  LDL.LU R4, [R1+0xa60] ;  /* 0x000a600001047983 */ /* 0x002ea20000300800 */
[----:B------:R-:W2:Y:S02]  /*374b0*/  LDL.LU R5, [R1+0xa64] ;  /* 0x000a640001057983 */ /* 0x000ea40000300800 */
[----:B------:R-:W4:Y:S02]  /*374c0*/  LDL.LU R6, [R1+0xa68] ;  /* 0x000a680001067983 */ /* 0x000f240000300800 */
[----:B------:R-:W4:Y:S01]  /*374d0*/  LDL.LU R7, [R1+0xa6c] ;  /* 0x000a6c0001077983 */ /* 0x000f220000300800 */
[----:B------:R-:W2:Y:S04]  /*374e0*/  LDL.LU.64 R8, [R1+0xb0] ;  /* 0x0000b00001087983 */ /* 0x000ea80000300a00 */
        /* <DEDUP_REMOVED lines=18> */
[----:B------:R-:W4:Y:S01]  /*37610*/  LDL.LU R24, [R1+0xa40] ;  /* 0x000a400001187983 */ /* 0x000f220000300800 */
[----:B------:R-:W4:Y:S02]  /*37620*/  LDL.LU R25, [R1+0xa44] ;  /* 0x000a440001197983 */ /* 0x000f240000300800 */
[----:B------:R-:W4:Y:S02]  /*37630*/  LDL.LU R26, [R1+0xa48] ;  /* 0x000a4800011a7983 */ /* 0x000f240000300800 */
[----:B------:R-:W4:Y:S01]  /*37640*/  LDL.LU R27, [R1+0xa4c] ;  /* 0x000a4c00011b7983 */ /* 0x000f220000300800 */
[----:B------:R-:W3:Y:S01]  /*37650*/  LDL.LU R12, [R1+0xa00] ;  /* 0x000a0000010c7983 */ /* 0x000ee20000300800 */
[----:B------:R-:W3:Y:S02]  /*37660*/  LDL.LU R13, [R1+0xa04] ;  /* 0x000a0400010d7983 */ /* 0x000ee40000300800 */
[----:B------:R-:W3:Y:S02]  /*37670*/  LDL.LU R14, [R1+0xa08] ;  /* 0x000a0800010e7983 */ /* 0x000ee40000300800 */
[----:B------:R-:W3:Y:S01]  /*37680*/  LDL.LU R15, [R1+0xa0c] ;  /* 0x000a0c00010f7983 */ /* 0x000ee20000300800 */
[----:B------:R-:W-:Y:S01]  /*37690*/  STL [R1+0x3218], R16 ;  /* 0x0032181001007387 */ /* 0x000fe20000100800 */
[----:B------:R-:W-:Y:S02]  /*376a0*/  STL [R1+0x3220], R18 ;  /* 0x0032201201007387 */ /* 0x000fe40000100800 */
[----:B------:R-:W-:Y:S02]  /*376b0*/  STL [R1+0x321c], R2 ;  /* 0x00321c0201007387 */ /* 0x000fe40000100800 */
[----:B------:R1:W-:Y:S01]  /*376c0*/  STL [R1+0x3224], R17 ;  /* 0x0032241101007387 */ /* 0x0003e20000100800 */
[----:B------:R-:W-:Y:S04]  /*376d0*/  STL [R1+0x322c], R19 ;  /* 0x00322c1301007387 */ /* 0x000fe80000100800 */
[----:B-1----:R-:W3:Y:S01]  /*376e0*/  LDL.LU.64 R16, [R1+0x80] ;  /* 0x0000800001107983 */ /* 0x002ee20000300a00 */
[----:B------:R1:W-:Y:S02]  /*376f0*/  STL [R1+0x3228], R0 ;  /* 0x0032280001007387 */ /* 0x0003e40000100800 */
[----:B------:R-:W-:-:S02]  /*37700*/  IMAD.MOV.U32 R2, RZ, RZ, R8 ;  /* 0x000000ffff027224 */ /* 0x000fc400078e0008 */
[----:B-1----:R-:W-:Y:S01]  /*37710*/  IMAD.MOV.U32 R0, RZ, RZ, R9 ;  /* 0x000000ffff007224 */ /* 0x002fe200078e0009 */
        /* <DEDUP_REMOVED lines=22> */
[----:B------:R-:W3:Y:S02]  /*37880*/  LDL.LU.64 R8, [R1+0x3408] ;  /* 0x0034080001087983 */ /* 0x000ee40000300a00 */
[C---:B---3--:R-:W-:Y:S11]  /*37890*/  HMMA.1688.F32.TF32 R8, R20.reuse, R16, R8 ;  /* 0x000000101408723c */ /* 0x048ff60000081008 */
[----:B------:R-:W-:Y:S11]  /*378a0*/  @!UPT UIADD3 URZ, URZ, URZ, URZ ;  /* 0x0000003f3f3ff290 */ /* 0x000ff6000fffe03f */
[----:B------:R-:W-:Y:S01]  /*378b0*/  @!UPT UIADD3 URZ, URZ, URZ, URZ ;  /* 0x0000003f3f3ff290 */ /* 0x000fe2000fffe03f */
[----:B------:R1:W-:Y:S01]  /*378c0*/  STL.64 [R1+0x400], R8 ;  /* 0x0004000801007387 */ /* 0x0003e20000100a00 */
[----:B------:R2:W-:Y:S03]  /*378d0*/  STL.64 [R1+0x408], R10 ;  /* 0x0004080a01007387 */ /* 0x0005e60000100a00 */
[----:B-1----:R-:W2:Y:S01]  /*378e0*/  LDL.LU.64 R8, [R1+0x3400] ;  /* 0x0034000001087983 */ /* 0x002ea20000300a00 */
        /* <DEDUP_REMOVED lines=9> */
[----:B------:R-:W4:Y:S11]  /*37980*/  LDL.LU.64 R4, [R1+0x33e0] ;  /* 0x0033e00001047983 */ /* 0x000f360000300a00 */
[----:B------:R-:W-:Y:S10]  /*37990*/  @!UPT UIADD3 URZ, URZ, URZ, URZ ;  /* 0x0000003f3f3ff290 */ /* 0x000ff4000fffe03f */
[----:B------:R1:W-:Y:S01]  /*379a0*/  STL.64 [R1+0x3e0], R8 ;  /* 0x0003e00801007387 */ /* 0x0003e20000100a00 */
[----:B------:R2:W-:Y:S03]  /*379b0*/  STL.64 [R1+0x3e8], R10 ;  /* 0x0003e80a01007387 */ /* 0x0005e60000100a00 */
[----:B-1----:R-:W3:Y:S01]  /*379c0*/  LDL.LU R8, [R1+0x9e0] ;  /* 0x0009e00001087983 */ /* 0x002ee20000300800 */
[----:B------:R-:W3:Y:S02]  /*379d0*/  LDL.LU R9, [R1+0x9e4] ;  /* 0x0009e40001097983 */ /* 0x000ee40000300800 */
[----:B--2---:R-:W3:Y:S02]  /*379e0*/  LDL.LU R10, [R1+0x9e8] ;  /* 0x0009e800010a7983 */ /* 0x004ee40000300800 */
[----:B------:R-:W3:Y:S01]  /*379f0*/  LDL.LU R11, [R1+0x9ec] ;  /* 0x0009ec00010b7983 */ /* 0x000ee20000300800 */
[C---:B----4-:R-:W-:Y:S01]  /*37a00*/  HMMA.1688.F32.TF32 R4, R20.reuse, R4, R24 ;  /* 0x000000041404723c */ /* 0x050fe20000081018 */
        /* <DEDUP_REMOVED lines=19> */
[----:B-1----:R-:W2:Y:S01]  /*37b40*/  LDL.LU.64 R4, [R1+0x3398] ;  /* 0x0033980001047983 */ /* 0x002ea20000300a00 */
[----:B------:R-:W-:Y:S02]  /*37b50*/  IMAD.MOV.U32 R16, RZ, RZ, R29 ;  /* 0x000000ffff107224 */ /* 0x000fe400078e001d */
[----:B------:R-:W-:Y:S01]  /*37b60*/  IMAD.MOV.U32 R17, RZ, RZ, R3 ;  /* 0x000000ffff117224 */ /* 0x000fe200078e0003 */
[C---:B--2---:R-:W-:Y:S01]  /*37b70*/  HMMA.1688.F32.TF32 R4, R20.reuse, R4, R24 ;  /* 0x000000041404723c */ /* 0x044fe20000081018 */
[----:B------:R-:W2:Y:S01]  /*37b80*/  LDL.LU.64 R26, [R1+0x3390] ;  /* 0x00339000011a7983 */ /* 0x000ea20000300a00 */
[----:B------:R-:W2:Y:S11]  /*37b90*/  LDL.LU.64 R24, [R1+0x3388] ;  /* 0x0033880001187983 */ /* 0x000eb60000300a00 */
[----:B------:R-:W-:Y:S10]  /*37ba0*/  @!UPT UIADD3 URZ, URZ, URZ, URZ ;  /* 0x0000003f3f3ff290 */ /* 0x000ff4000fffe03f */
[----:B------:R1:W-:Y:S01]  /*37bb0*/  STL.64 [R1+0x3a0], R4 ;  /* 0x0003a00401007387 */ /* 0x0003e20000100a00 */
[----:B------:R-:W-:Y:S03]  /*37bc0*/  STL.64 [R1+0x3a8], R6 ;  /* 0x0003a80601007387 */ /* 0x000fe60000100a00 */
[----:B-1----:R-:W2:Y:S01]  /*37bd0*/  LDL.LU.64 R4, [R1+0x3380] ;  /* 0x0033800001047983 */ /* 0x002ea20000300a00 */
[C---:B------:R-:W-:Y:S01]  /*37be0*/  HMMA.1688.F32.TF32 R16, R20.reuse, R16, R12 ;  /* 0x000000101410723c */ /* 0x040fe2000008100c */
[----:B------:R-:W4:Y:S02]  /*37bf0*/  LDL.LU.64 R14, [R1+0x3378] ;  /* 0x00337800010e7983 */ /* 0x000f240000300a00 */
[----:B------:R-:W3:Y:S11]  /*37c00*/  LDL.LU.64 R12, [R1+0x3370] ;  /* 0x00337000010c7983 */ /* 0x000ef60000300a00 */
[----:B------:R-:W-:Y:S09]  /*37c10*/  @!UPT UIADD3 URZ, URZ, URZ, URZ ;  /* 0x0000003f3f3ff290 */ /* 0x000ff2000fffe03f */
[----:B------:R-:W-:Y:S01]  /*37c20*/  STL.64 [R1+0x390], R16 ;  /* 0x0003901001007387 */ /* 0x000fe20000100a00 */
[----:B------:R2:W-:Y:S02]  /*37c30*/  STL.64 [R1+0x398], R18 ;  /* 0x0003981201007387 */ /* 0x0005e40000100a00 */
[C---:B--2---:R-:W-:Y:S01]  /*37c40*/  HMMA.1688.F32.TF32 R16, R20.reuse, R4, R24 ;  /* 0x000000041410723c */ /* 0x044fe20000081018 */
[----:B------:R-:W2:Y:S11]  /*37c50*/  LDL.LU R4, [R1+0x9d0] ;  /* 0x0009d00001047983 */ /* 0x000eb60000300800 */
[----:B------:R-:W-:Y:S11]  /*37c60*/  @!UPT UIADD3 URZ, URZ, URZ, URZ ;  /* 0x0000003f3f3ff290 */ /* 0x000ff6000fffe03f */
[----:B------:R1:W-:Y:S01]  /*37c70*/  STL.64 [R1+0x380], R16 ;  /* 0x0003801001007387 */ /* 0x0003e20000100a00 */
[----:B------:R3:W-:Y:S02]  /*37c80*/  STL.64 [R1+0x388], R18 ;  /* 0x0003881201007387 */ /* 0x0007e40000100a00 */
[----:B------:R-:W2:Y:S02]  /*37c90*/  LDL.LU R5, [R1+0x9d4] ;  /* 0x0009d40001057983 */ /* 0x000ea40000300800 */
[----:B------:R-:W2:Y:S01]  /*37ca0*/  LDL.LU R6, [R1+0x9d8] ;  /* 0x0009d80001067983 */ /* 0x000ea20000300800 */
[----:B------:R-:W2:Y:S01]  /*37cb0*/  LDL.LU R7, [R1+0x9dc] ;  /* 0x0009dc0001077983 */ /* 0x000ea20000300800 */
[----:B------:R-:W2:Y:S02]  /*37cc0*/  LDL.LU R24, [R1+0x9a0] ;  /* 0x0009a00001187983 */ /* 0x000ea40000300800 */
[----:B------:R-:W2:Y:S02]  /*37cd0*/  LDL.LU R25, [R1+0x9a4] ;  /* 0x0009a40001197983 */ /* 0x000ea40000300800 */
[----:B------:R-:W2:Y:S01]  /*37ce0*/  LDL.LU R26, [R1+0x9a8] ;  /* 0x0009a800011a7983 */ /* 0x000ea20000300800 */
[----:B------:R-:W2:Y:S04]  /*37cf0*/  LDL.LU R27, [R1+0x9ac] ;  /* 0x0009ac00011b7983 */ /* 0x000ea80000300800 */
[----:B-1----:R-:W2:Y:S01]  /*37d00*/  LDL.LU R16, [R1+0xa90] ;  /* 0x000a900001107983 */ /* 0x002ea20000300800 */
[----:B------:R-:W2:Y:S02]  /*37d10*/  LDL.LU R17, [R1+0xa94] ;  /* 0x000a940001117983 */ /* 0x000ea40000300800 */
[----:B---3--:R-:W3:Y:S02]  /*37d20*/  LDL.LU R18, [R1+0xa98] ;  /* 0x000a980001127983 */ /* 0x008ee40000300800 */
[----:B------:R-:W3:Y:S01]  /*37d30*/  LDL.LU R19, [R1+0xa9c] ;  /* 0x000a9c0001137983 */ /* 0x000ee20000300800 */
[----:B------:R-:W-:Y:S01]  /*37d40*/  HMMA.1688.F32.TF32 R8, R20, R12, R8 ;  /* 0x0000000c1408723c */ /* 0x000fe20000081008 */
        /* <DEDUP_REMOVED lines=15> */
[----:B------:R-:W2:Y:S02]  /*37e40*/  LDL.LU.64 R8, [R1+0x3360] ;  /* 0x0033600001087983 */ /* 0x000ea40000300a00 */
[----:B----4-:R-:W-:Y:S02]  /*37e50*/  STL.64 [R1+0x3280], R14 ;  /* 0x0032800e01007387 */ /* 0x010fe40000100a00 */
[----:B------:R1:W-:Y:S02]  /*37e60*/  STL.64 [R1+0x3278], R12 ;  /* 0x0032780c01007387 */ /* 0x0003e40000100a00 */
[----:B-1----:R-:W4:Y:S01]  /*37e70*/  LDL.LU R12, [R1+0xb00] ;  /* 0x000b0000010c7983 */ /* 0x002f220000300800 */
[----:B------:R-:W4:Y:S02]  /*37e80*/  LDL.LU R13, [R1+0xb04] ;  /* 0x000b0400010d7983 */ /* 0x000f240000300800 */
[----:B------:R-:W2:Y:S02]  /*37e90*/  LDL.LU R14, [R1+0xb08] ;  /* 0x000b0800010e7983 */ /* 0x000ea40000300800 */
[----:B------:R-:W-:-:S05]  /*37ea0*/  IMAD.MOV.U32 R15, RZ, RZ, R28 ;  /* 0x000000ffff0f7224 */ /* 0x000fca00078e001c */
[----:B--2---:R-:W-:Y:S01]  /*37eb0*/  STL.64 [R1+0x3318], R14 ;  /* 0x0033180e01007387 */ /* 0x004fe20000100a00 */
[----:B----4-:R1:W-:Y:S03]  /*37ec0*/  STL.64 [R1+0x3310], R12 ;  /* 0x0033100c01007387 */ /* 0x0103e60000100a00 */
[----:B-1----:R-:W2:Y:S01]  /*37ed0*/  LDL.LU.64 R12, [R1+0xa0] ;  /* 0x0000a000010c7983 */ /* 0x002ea20000300a00 */
[C---:B------:R-:W-:Y:S03]  /*37ee0*/  HMMA.1688.F32.TF32 R4, R20.reuse, R8, R4 ;  /* 0x000000081404723c */ /* 0x040fe60000081004 */
[----:B--2---:R1:W-:Y:S04]  /*37ef0*/  STL.64 [R1+0x3340], R12 ;  /* 0x0033400c01007387 */ /* 0x0043e80000100a00 */
[----:B-1----:R-:W2:Y:S11]  /*37f00*/  LDL.LU.64 R12, [R1+0xc0] ;  /* 0x0000c000010c7983 */ /* 0x002eb60000300a00 */
[----:B------:R-:W-:Y:S05]  /*37f10*/  @!UPT UIADD3 URZ, URZ, URZ, URZ ;  /* 0x0000003f3f3ff290 */ /* 0x000fea000fffe03f */
[----:B------:R1:W-:Y:S02]  /*37f20*/  STL.64 [R1+0x360], R4 ;  /* 0x0003600401007387 */ /* 0x0003e40000100a00 */
[----:B------:R-:W-:Y:S01]  /*37f30*/  STL.64 [R1+0x368], R6 ;  /* 0x0003680601007387 */ /* 0x000fe20000100a00 */
[----:B-1----:R-:W4:Y:S01]  /*37f40*/  LDL.LU.64 R4, [R1+0x3358] ;  /* 0x0033580001047983 */ /* 0x002f220000300a00 */
[----:B---3--:R-:W-:Y:S02]  /*37f50*/  STL.64 [R1+0x3270], R10 ;  /* 0x0032700a01007387 */ /* 0x008fe40000100a00 */
[----:B------:R1:W-:Y:S02]  /*37f60*/  STL.64 [R1+0x3268], R8 ;  /* 0x0032680801007387 */ /* 0x0003e40000100a00 */
[----:B-1----:R-:W3:Y:S01]  /*37f70*/  LDL.LU.64 R8, [R1+0x90] ;  /* 0x0000900001087983 */ /* 0x002ee20000300a00 */
[----:B----4-:R-:W-:Y:S03]  /*37f80*/  HMMA.1688.F32.TF32 R20, R20, R4, R24 ;  /* 0x000000041414723c */ /* 0x010fe60000081018 */
[----:B------:R-:W4:Y:S01]  /*37f90*/  LDL.LU.64 R26, [R1+0x3350] ;  /* 0x00335000011a7983 */ /* 0x000f220000300a00 */
[----:B------:R-:W4:Y:S02]  /*37fa0*/  LDL.LU.64 R24, [R1+0x3348] ;  /* 0x0033480001187983 */ /* 0x000f240000300a00 */
[----:B--2---:R-:W-:-:S02]  /*37fb0*/  IMAD.MOV.U32 R3, RZ, RZ, R12 ;  /* 0x000000ffff037224 */ /* 0x004fc400078e000c */
[----:B------:R-:W-:Y:S11]  /*37fc0*/  IMAD.MOV.U32 R29, RZ, RZ, R13 ;  /* 0x000000ffff1d7224 */ /* 0x000ff600078e000d */
[----:B------:R-:W-:Y:S04]  /*37fd0*/  @!UPT UIADD3 URZ, URZ, URZ, URZ ;  /* 0x0000003f3f3ff290 */ /* 0x000fe8000fffe03f */
[----:B------:R-:W-:Y:S01]  /*37fe0*/  STL.64 [R1+0x2e0], R20 ;  /* 0x0002e01401007387 */ /* 0x000fe20000100a00 */
[----:B------:R-:W-:Y:S01]  /*37ff0*/  STL.64 [R1+0x2e8], R22 ;  /* 0x0002e81601007387 */ /* 0x000fe20000100a00 */
[C---:B----4-:R-:W-:Y:S02]  /*38000*/  HMMA.1688.F32.TF32 R16, R24.reuse, R12, R16 ;  /* 0x0000000c1810723c */ /* 0x050fe40000081010 */
[----:B------:R-:W2:Y:S11]  /*38010*/  LDL.LU.64 R12, [R1+0x3340] ;  /* 0x00334000010c7983 */ /* 0x000eb60000300a00 */
[----:B------:R-:W-:Y:S10]  /*38020*/  @!UPT UIADD3 URZ, URZ, URZ, URZ ;  /* 0x0000003f3f3ff290 */ /* 0x000ff4000fffe03f */
[----:B------:R-:W-:Y:S01]  /*38030*/  STL.64 [R1+0x2d0], R16 ;  /* 0x0002d01001007387 */ /* 0x000fe20000100a00 */
[----:B------:R1:W-:Y:S02]  /*38040*/  STL [R1+0x2d8], R18 ;  /* 0x0002d81201007387 */ /* 0x0003e40000100800 */
[----:B------:R-:W-:Y:S02]  /*38050*/  IMAD.MOV.U32 R28, RZ, RZ, R19 ;  /* 0x000000ffff1c7224 */ /* 0x000fe400078e0013 */
[----:B-1----:R-:W4:Y:S01]  /*38060*/  LDL.LU.64 R18, [R1+0x3338] ;  /* 0x0033380001127983 */ /* 0x002f220000300a00 */
[----:B------:R-:W4:Y:S02]  /*38070*/  LDL.LU.64 R16, [R1+0x3330] ;  /* 0x0033300001107983 */ /* 0x000f240000300a00 */
[----:B------:R-:W-:Y:S02]  /*38080*/  IMAD.MOV.U32 R20, RZ, RZ, R2 ;  /* 0x000000ffff147224 */ /* 0x000fe400078e0002 */
[----:B------:R-:W-:Y:S01]  /*38090*/  IMAD.MOV.U32 R21, RZ, RZ, R0 ;  /* 0x000000ffff157224 */ /* 0x000fe200078e0000 */
[----:B------:R-:W-:Y:S01]  /*380a0*/  STL [R1+0x3234], R29 ;  /* 0x0032341d01007387 */ /* 0x000fe20000100800 */
[----:B------:R-:W-:Y:S02]  /*380b0*/  STL [R1+0x3230], R3 ;  /* 0x0032300301007387 */ /* 0x000fe40000100800 */
[----:B------:R-:W-:Y:S03]  /*380c0*/  STL [R1+0x2a70], R28 ;  /* 0x002a701c01007387 */ /* 0x000fe60000100800 */
[----:B----4-:R-:W-:Y:S11]  /*380d0*/  HMMA.1688.F32.TF32 R16, R24, R20, R16 ;  /* 0x000000141810723c */ /* 0x010ff60000081010 */
[----:B------:R-:W-:Y:S11]  /*380e0*/  @!UPT UIADD3 URZ, URZ, URZ, URZ ;  /* 0x0000003f3f3ff290 */ /* 0x000ff6000fffe03f */
[----:B------:R-:W-:Y:S01]  /*380f0*/  @!UPT UIADD3 URZ, URZ, URZ, URZ ;  /* 0x0000003f3f3ff290 */ /* 0x000fe2000fffe03f */
[----:B------:R-:W-:Y:S01]  /*38100*/  STL.64 [R1+0x2c0], R16 ;  /* 0x0002c01001007387 */ /* 0x000fe20000100a00 */
[----:B------:R1:W-:Y:S03]  /*38110*/  STL.64 [R1+0x2c8], R18 ;  /* 0x0002c81201007387 */ /* 0x0003e60000100a00 */
[----:B-1----:R-:W4:Y:S01]  /*38120*/  LDL.LU.64 R18, [R1+0x3328] ;  /* 0x0033280001127983 */ /* 0x002f220000300a00 */
[----:B------:R-:W4:Y:S02]  /*38130*/  LDL.LU.64 R16, [R1+0x3320] ;  /* 0x0033200001107983 */ /* 0x000f240000300a00 */
[----:B------:R1:W-:Y:S02]  /*38140*/  STL.64 [R1+0x3208], R20 ;  /* 0x0032081401007387 */ /* 0x0003e40000100a00 */
[----:B-1----:R-:W3:Y:S01]  /*38150*/  LDL.LU R20, [R1+0xab0] ;  /* 0x000ab00001147983 */ /* 0x002ee20000300800 */
[----:B------:R-:W3:Y:S02]  /*38160*/  LDL.LU R21, [R1+0xab4] ;  /* 0x000ab40001157983 */ /* 0x000ee40000300800 */
[----:B------:R-:W3:Y:S02]  /*38170*/  LDL.LU R22, [R1+0xab8] ;  /* 0x000ab80001167983 */ /* 0x000ee40000300800 */
[----:B------:R-:W3:Y:S02]  /*38180*/  LDL.LU R23, [R1+0xabc] ;  /* 0x000abc0001177983 */ /* 0x000ee40000300800 */
[----:B--2---:R-:W-:-:S02]  /*38190*/  IMAD.MOV.U32 R7, RZ, RZ, R12 ;  /* 0x000000ffff077224 */ /* 0x004fc400078e000c */
[----:B------:R-:W-:Y:S01]  /*381a0*/  IMAD.MOV.U32 R6, RZ, RZ, R13 ;  /* 0x000000ffff067224 */ /* 0x000fe200078e000d */
[----:B------:R-:W2:Y:S01]  /*381b0*/  LDL.LU.64 R14, [R1+0x3318] ;  /* 0x00331800010e7983 */ /* 0x000ea20000300a00 */
[C---:B----4-:R-:W-:Y:S03]  /*381c0*/  HMMA.1688.F32.TF32 R16, R24.reuse, R12, R16 ;  /* 0x0000000c1810723c */ /* 0x050fe60000081010 */
[----:B------:R-:W2:Y:S11]  /*381d0*/  LDL.LU.64 R12, [R1+0x3310] ;  /* 0x00331000010c7983 */ /* 0x000eb60000300a00 */
[----:B------:R-:W-:Y:S09]  /*381e0*/  @!UPT UIADD3 URZ, URZ, URZ, URZ ;  /* 0x0000003f3f3ff290 */ /* 0x000ff2000fffe03f */
[----:B------:R1:W-:Y:S01]  /*381f0*/  STL.64 [R1+0x2b0], R16 ;  /* 0x0002b01001007387 */ /* 0x0003e20000100a00 */
[----:B------:R-:W-:Y:S03]  /*38200*/  STL [R1+0x2b8], R18 ;  /* 0x0002b81201007387 */ /* 0x000fe60000100800 */
[----:B-1----:R-:W2:Y:S01]  /*38210*/  LDL.LU.64 R16, [R1+0x3308] ;  /* 0x0033080001107983 */ /* 0x002ea20000300a00 */
[----:B------:R-:W-:Y:S02]  /*38220*/  STL [R1+0x323c], R6 ;  /* 0x00323c0601007387 */ /* 0x000fe40000100800 */
[----:B------:R-:W-:Y:S02]  /*38230*/  STL [R1+0x3238], R7 ;  /* 0x0032380701007387 */ /* 0x000fe40000100800 */
[----:B------:R3:W-:Y:S02]  /*38240*/  STL.64 [R1+0x32c0], R4 ;  /* 0x0032c00401007387 */ /* 0x0007e40000100a00 */
[----:B---3--:R-:W-:Y:S01]  /*38250*/  HMMA.1688.F32.TF32 R4, R24, R8, R20 ;  /* 0x000000081804723c */ /* 0x008fe20000081014 */
[----:B------:R-:W-:-:S05]  /*38260*/  IMAD.MOV.U32 R28, RZ, RZ, R19 ;  /* 0x000000ffff1c7224 */ /* 0x000fca00078e0013 */
[----:B------:R-:W-:Y:S11]  /*38270*/  STL [R1+0x2a74], R28 ;  /* 0x002a741c01007387 */ /* 0x000ff60000100800 */
[----:B------:R-:W-:Y:S06]  /*38280*/  @!UPT UIADD3 URZ, URZ, URZ, URZ ;  /* 0x0000003f3f3ff290 */ /* 0x000fec000fffe03f */
[----:B------:R-:W-:Y:S01]  /*38290*/  STL.64 [R1+0x2a0], R4 ;  /* 0x0002a00401007387 */ /* 0x000fe20000100a00 */
[----:B------:R2:W-:Y:S02]  /*382a0*/  STL.64 [R1+0x2a8], R6 ;  /* 0x0002a80601007387 */ /* 0x0005e40000100a00 */
[----:B------:R-:W-:Y:S02]  /*382b0*/  IMAD.MOV.U32 R20, RZ, RZ, R9 ;  /* 0x000000ffff147224 */ /* 0x000fe400078e0009 */
[----:B------:R-:W-:-:S03]  /*382c0*/  IMAD.MOV.U32 R21, RZ, RZ, R8 ;  /* 0x000000ffff157224 */ /* 0x000fc600078e0008 */
[----:B------:R-:W-:Y:S02]  /*382d0*/  STL [R1+0x3244], R20 ;  /* 0x0032441401007387 */ /* 0x000fe40000100800 */
[----:B------:R-:W-:Y:S01]  /*382e0*/  STL [R1+0x3240], R21 ;  /* 0x0032401501007387 */ /* 0x000fe20000100800 */
[----:B--2---:R-:W-:Y:S11]  /*382f0*/  HMMA.1688.F32.TF32 R4, R24, R16, R12 ;  /* 0x000000101804723c */ /* 0x004ff6000008100c */
        /* <DEDUP_REMOVED lines=26> */
[----:B-1----:R-:W2:Y:S04]  /*384a0*/  LDL.LU.64 R4, [R1+0x40] ;  /* 0x0000400001047983 */ /* 0x002ea80000300a00 */
[----:B--2---:R1:W-:Y:S04]  /*384b0*/  STL.64 [R1+0x32e0], R4 ;  /* 0x0032e00401007387 */ /* 0x0043e80000100a00 */
[----:B-1----:R-:W2:Y:S04]  /*384c0*/  LDL.LU.64 R4, [R1+0x50] ;  /* 0x0000500001047983 */ /* 0x002ea80000300a00 */
[----:B--2---:R1:W-:Y:S04]  /*384d0*/  STL.64 [R1+0x32f8], R4 ;  /* 0x0032f80401007387 */ /* 0x0043e80000100a00 */
[----:B-1----:R-:W2:Y:S04]  /*384e0*/  LDL.LU.64 R4, [R1+0x60] ;  /* 0x0000600001047983 */ /* 0x002ea80000300a00 */
[----:B--2---:R1:W-:Y:S04]  /*384f0*/  STL.64 [R1+0x3300], R4 ;  /* 0x0033000401007387 */ /* 0x0043e80000100a00 */
[----:B-1----:R-:W2:Y:S01]  /*38500*/  LDL.LU.64 R4, [R1+0x70] ;  /* 0x0000700001047983 */ /* 0x002ea20000300a00 */
[----:B---3--:R-:W-:Y:S02]  /*38510*/  STL.64 [R1+0x32a0], R10 ;  /* 0x0032a00a01007387 */ /* 0x008fe40000100a00 */
[----:B------:R1:W-:Y:S02]  /*38520*/  STL.64 [R1+0x3298], R8 ;  /* 0x0032980801007387 */ /* 0x0003e40000100a00 */
[----:B-1----:R-:W3:Y:S04]  /*38530*/  LDL.LU.64 R8, [R1+0x10] ;  /* 0x0000100001087983 */ /* 0x002ee80000300a00 */
[----:B---3--:R1:W-:Y:S04]  /*38540*/  STL.64 [R1+0x32b0], R8 ;  /* 0x0032b00801007387 */ /* 0x0083e80000100a00 */
[----:B-1----:R-:W3:Y:S04]  /*38550*/  LDL.LU.64 R8, [R1+0x20] ;  /* 0x0000200001087983 */ /* 0x002ee80000300a00 */
[----:B---3--:R1:W-:Y:S04]  /*38560*/  STL.64 [R1+0x32b8], R8 ;  /* 0x0032b80801007387 */ /* 0x0083e80000100a00 */
[----:B-1----:R-:W3:Y:S04]  /*38570*/  LDL.LU.64 R8, [R1+0x30] ;  /* 0x0000300001087983 */ /* 0x002ee80000300a00 */
[----:B---3--:R1:W-:Y:S04]  /*38580*/  STL.64 [R1+0x32d8], R8 ;  /* 0x0032d80801007387 */ /* 0x0083e80000100a00 */
[----:B-1----:R-:W3:Y:S01]  /*38590*/  LDL.LU R8, [R1+0xbb0] ;  /* 0x000bb00001087983 */ /* 0x002ee20000300800 */
[----:B------:R-:W3:Y:S02]  /*385a0*/  LDL.LU R9, [R1+0xbb4] ;  /* 0x000bb40001097983 */ /* 0x000ee40000300800 */
[----:B------:R-:W4:Y:S02]  /*385b0*/  LDL.LU R10, [R1+0xbb8] ;  /* 0x000bb800010a7983 */ /* 0x000f240000300800 */
[----:B------:R-:W4:Y:S01]  /*385c0*/  LDL.LU R11, [R1+0xbbc] ;  /* 0x000bbc00010b7983 */ /* 0x000f220000300800 */
[----:B--2---:R-:W-:Y:S01]  /*385d0*/  HMMA.1688.F32.TF32 R16, R24, R4, R16 ;  /* 0x000000041810723c */ /* 0x004fe20000081010 */
[----:B----4-:R-:W-:Y:S01]  /*385e0*/  STL.64 [R1+0x32f0], R10 ;  /* 0x0032f00a01007387 */ /* 0x010fe20000100a00 */
[----:B---3--:R1:W-:Y:S03]  /*385f0*/  STL.64 [R1+0x32e8], R8 ;  /* 0x0032e80801007387 */ /* 0x0083e60000100a00 */
[----:B-1----:R-:W2:Y:S01]  /*38600*/  LDL.LU R8, [R1+0xbc0] ;  /* 0x000bc00001087983 */ /* 0x002ea20000300800 */
[----:B------:R-:W2:Y:S02]  /*38610*/  LDL.LU R9, [R1+0xbc4] ;  /* 0x000bc40001097983 */ /* 0x000ea40000300800 */
[----:B------:R-:W2:Y:S02]  /*38620*/  LDL.LU R10, [R1+0xbc8] ;  /* 0x000bc800010a7983 */ /* 0x000ea40000300800 */
[----:B------:R-:W2:Y:S01]  /*38630*/  LDL.LU R11, [R1+0xbcc] ;  /* 0x000bcc00010b7983 */ /* 0x000ea20000300800 */
[----:B------:R-:W3:Y:S01]  /*38640*/  LDL.LU.64 R12, [R1] ;  /* 0x00000000010c7983 */ /* 0x000ee20000300a00 */
[----:B------:R-:W-:-:S03]  /*38650*/  IMAD.MOV.U32 R28, RZ, RZ, R5 ;  /* 0x000000ffff1c7224 */ /* 0x000fc600078e0005 */
[----:B---3--:R1:W-:Y:S04]  /*38660*/  STL.64 [R1+0x32a8], R12 ;  /* 0x0032a80c01007387 */ /* 0x0083e80000100a00 */
[----:B-1----:R-:W3:Y:S01]  /*38670*/  LDL.LU R12, [R1+0xb80] ;  /* 0x000b8000010c7983 */ /* 0x002ee20000300800 */
[----:B------:R-:W3:Y:S02]  /*38680*/  LDL.LU R13, [R1+0xb84] ;  /* 0x000b8400010d7983 */ /* 0x000ee40000300800 */
[----:B------:R-:W3:Y:S02]  /*38690*/  LDL.LU R14, [R1+0xb88] ;  /* 0x000b8800010e7983 */ /* 0x000ee40000300800 */
[----:B------:R-:W3:Y:S01]  /*386a0*/  LDL.LU R15, [R1+0xb8c] ;  /* 0x000b8c00010f7983 */ /* 0x000ee20000300800 */
[----:B------:R1:W-:Y:S01]  /*386b0*/  STL [R1+0x324c], R22 ;  /* 0x00324c1601007387 */ /* 0x0003e20000100800 */
[----:B------:R4:W-:Y:S02]  /*386c0*/  STL [R1+0x3248], R23 ;  /* 0x0032481701007387 */ /* 0x0009e40000100800 */
[----:B------:R-:W2:Y:S02]  /*386d0*/  LDL.LU R20, [R1+0xb90] ;  /* 0x000b900001147983 */ /* 0x000ea40000300800 */
[----:B------:R-:W2:Y:S01]  /*386e0*/  LDL.LU R21, [R1+0xb94] ;  /* 0x000b940001157983 */ /* 0x000ea20000300800 */
[----:B-1----:R-:W2:Y:S01]  /*386f0*/  LDL.LU R22, [R1+0xb98] ;  /* 0x000b980001167983 */ /* 0x002ea20000300800 */
[----:B----4-:R-:W4:Y:S02]  /*38700*/  LDL.LU R23, [R1+0xb9c] ;  /* 0x000b9c0001177983 */ /* 0x010f240000300800 */
[----:B------:R1:W-:Y:S02]  /*38710*/  STL.64 [R1+0x280], R16 ;  /* 0x0002801001007387 */ /* 0x0003e40000100a00 */
[----:B------:R-:W-:Y:S02]  /*38720*/  STL.64 [R1+0x288], R18 ;  /* 0x0002881201007387 */ /* 0x000fe40000100a00 */
[----:B-1----:R-:W-:-:S02]  /*38730*/  IMAD.MOV.U32 R16, RZ, RZ, R4 ;  /* 0x000000ffff107224 */ /* 0x002fc400078e0004 */
[----:B------:R-:W2:Y:S03]  /*38740*/  LDL.LU.64 R4, [R1+0x3300] ;  /* 0x0033000001047983 */ /* 0x000ea60000300a00 */
[----:B------:R1:W-:Y:S02]  /*38750*/  STL [R1+0x3250], R16 ;  /* 0x0032501001007387 */ /* 0x0003e40000100800 */
[----:B-1----:R-:W2:Y:S01]  /*38760*/  LDL.LU R16, [R1+0xbd0] ;  /* 0x000bd00001107983 */ /* 0x002ea20000300800 */
[----:B------:R-:W2:Y:S02]  /*38770*/  LDL.LU R17, [R1+0xbd4] ;  /* 0x000bd40001117983 */ /* 0x000ea40000300800 */
        /* <DEDUP_REMOVED lines=8> */
[----:B------:R-:W2:Y:S02]  /*38800*/  LDL.LU.64 R4, [R1+0x32f8] ;  /* 0x0032f80001047983 */ /* 0x000ea40000300a00 */
        /* <DEDUP_REMOVED lines=18> */
[C---:B--2---:R-:W-:Y:S01]  /*38930*/  HMMA.1688.F32.TF32 R4, R24.reuse, R8, R4 ;  /* 0x000000081804723c */ /* 0x044fe20000081004 */
[----:B------:R-:W-:Y:S11]  /*38940*/  IMAD.MOV.U32 R29, RZ, RZ, R9 ;  /* 0x000000ffff1d7224 */ /* 0x000ff600078e0009 */
[----:B------:R-:W-:Y:S11]  /*38950*/  @!UPT UIADD3 URZ, URZ, URZ, URZ ;  /* 0x0000003f3f3ff290 */ /* 0x000ff6000fffe03f */
[----:B------:R1:W-:Y:S01]  /*38960*/  STL.64 [R1+0x240], R4 ;  /* 0x0002400401007387 */ /* 0x0003e20000100a00 */
[----:B------:R2:W-:Y:S03]  /*38970*/  STL.64 [R1+0x248], R6 ;  /* 0x0002480601007387 */ /* 0x0005e60000100a00 */
[----:B-1----:R-:W3:Y:S01]  /*38980*/  LDL.LU.64 R4, [R1+0x32c0] ;  /* 0x0032c00001047983 */ /* 0x002ee20000300a00 */
[----:B--2---:R-:W-:Y:S02]  /*38990*/  IMAD.MOV.U32 R7, RZ, RZ, R8 ;  /* 0x000000ffff077224 */ /* 0x004fe400078e0008 */
[----:B------:R-:W4:Y:S02]  /*389a0*/  LDL.LU.64 R8, [R1+0x32b8] ;  /* 0x0032b80001087983 */ /* 0x000f240000300a00 */
[C---:B----4-:R-:W-:Y:S01]  /*389b0*/  HMMA.1688.F32.TF32 R20, R24.reuse, R8, R20 ;  /* 0x000000081814723c */ /* 0x050fe20000081014 */
[----:B------:R-:W-:Y:S11]  /*389c0*/  IMAD.MOV.U32 R6, RZ, RZ, R9 ;  /* 0x000000ffff067224 */ /* 0x000ff600078e0009 */
[----:B------:R-:W-:Y:S11]  /*389d0*/  @!UPT UIADD3 URZ, URZ, URZ, URZ ;  /* 0x0000003f3f3ff290 */ /* 0x000ff6000fffe03f */
[----:B------:R1:W-:Y:S01]  /*389e0*/  STL.64 [R1+0x230], R20 ;  /* 0x0002301401007387 */ /* 0x0003e20000100a00 */
[----:B------:R-:W-:Y:S02]  /*389f0*/  STL.64 [R1+0x238], R22 ;  /* 0x0002381601007387 */ /* 0x000fe40000100a00 */
[----:B-1----:R-:W-:Y:S02]  /*38a00*/  IMAD.MOV.U32 R21, RZ, RZ, R8 ;  /* 0x000000ffff157224 */ /* 0x002fe400078e0008 */
[----:B------:R-:W2:Y:S01]  /*38a10*/  LDL.LU.64 R8, [R1+0x32b0] ;  /* 0x0032b00001087983 */ /* 0x000ea20000300a00 */
[----:B------:R-:W-:Y:S02]  /*38a20*/  STL.64 [R1+0x3260], R6 ;  /* 0x0032600601007387 */ /* 0x000fe40000100a00 */
[----:B---3--:R1:W-:Y:S02]  /*38a30*/  STL.64 [R1+0x3258], R4 ;  /* 0x0032580401007387 */ /* 0x0083e40000100a00 */
[----:B-1----:R-:W3:Y:S01]  /*38a40*/  LDL.LU R4, [R1+0xb50] ;  /* 0x000b500001047983 */ /* 0x002ee20000300800 */
[----:B------:R-:W3:Y:S02]  /*38a50*/  LDL.LU R5, [R1+0xb54] ;  /* 0x000b540001057983 */ /* 0x000ee40000300800 */
[----:B------:R-:W3:Y:S02]  /*38a60*/  LDL.LU R6, [R1+0xb58] ;  /* 0x000b580001067983 */ /* 0x000ee40000300800 */
[----:B------:R-:W3:Y:S01]  /*38a70*/  LDL.LU R7, [R1+0xb5c] ;  /* 0x000b5c0001077983 */ /* 0x000ee20000300800 */
        /* <DEDUP_REMOVED lines=35> */
[----:B------:R-:W-:Y:S01]  /*38cb0*/  STL.64 [R1+0x1f0], R4 ;  /* 0x0001f00401007387 */ /* 0x000fe20000100a00 */
[----:B------:R1:W-:Y:S03]  /*38cc0*/  STL.64 [R1+0x1f8], R6 ;  /* 0x0001f80601007387 */ /* 0x0003e60000100a00 */
[----:B-1----:R-:W3:Y:S01]  /*38cd0*/  LDL.LU.64 R6, [R1+0x3260] ;  /* 0x0032600001067983 */ /* 0x002ee20000300a00 */
[----:B------:R-:W4:Y:S02]  /*38ce0*/  LDL.LU.64 R4, [R1+0x3258] ;  /* 0x0032580001047983 */ /* 0x000f240000300a00 */
[----:B--2---:R-:W-:Y:S02]  /*38cf0*/  STL.64 [R1+0x30e8], R10 ;  /* 0x0030e80a01007387 */ /* 0x004fe40000100a00 */
[----:B------:R1:W-:Y:S02]  /*38d00*/  STL.64 [R1+0x30e0], R8 ;  /* 0x0030e00801007387 */ /* 0x0003e40000100a00 */
[----:B-1----:R-:W2:Y:S01]  /*38d10*/  LDL.LU R8, [R1+0xf0] ;  /* 0x0000f00001087983 */ /* 0x002ea20000300800 */
[----:B----4-:R-:W-:Y:S11]  /*38d20*/  HMMA.1688.F32.TF32 R12, R24, R4, R12 ;  /* 0x00000004180c723c */ /* 0x010ff6000008100c */
[----:B------:R-:W-:Y:S11]  /*38d30*/  @!UPT UIADD3 URZ, URZ, URZ, URZ ;  /* 0x0000003f3f3ff290 */ /* 0x000ff6000fffe03f */
[----:B------:R-:W-:Y:S01]  /*38d40*/  @!UPT UIADD3 URZ, URZ, URZ, URZ ;  /* 0x0000003f3f3ff290 */ /* 0x000fe2000fffe03f */
[----:B------:R1:W-:Y:S01]  /*38d50*/  STL.64 [R1+0x1d0], R12 ;  /* 0x0001d00c01007387 */ /* 0x0003e20000100a00 */
[----:B------:R-:W-:Y:S02]  /*38d60*/  STL.64 [R1+0x1d8], R14 ;  /* 0x0001d80e01007387 */ /* 0x000fe40000100a00 */
[----:B------:R-:W2:Y:S02]  /*38d70*/  LDL.LU R9, [R1+0xf4] ;  /* 0x0000f40001097983 */ /* 0x000ea40000300800 */
[----:B------:R-:W4:Y:S01]  /*38d80*/  LDL.LU R10, [R1+0xf8] ;  /* 0x0000f800010a7983 */ /* 0x000f220000300800 */
[----:B------:R-:W4:Y:S01]  /*38d90*/  LDL.LU R11, [R1+0xfc] ;  /* 0x0000fc00010b7983 */ /* 0x000f220000300800 */
[----:B-1----:R-:W-:Y:S02]  /*38da0*/  IMAD.MOV.U32 R12, RZ, RZ, R16 ;  /* 0x000000ffff0c7224 */ /* 0x002fe400078e0010 */
[----:B------:R-:W-:Y:S01]  /*38db0*/  IMAD.MOV.U32 R13, RZ, RZ, R22 ;  /* 0x000000ffff0d7224 */ /* 0x000fe200078e0016 */
[----:B----4-:R-:W-:Y:S01]  /*38dc0*/  STL.64 [R1+0x3108], R10 ;  /* 0x0031080a01007387 */ /* 0x010fe20000100a00 */
[----:B--2---:R-:W-:Y:S02]  /*38dd0*/  STL.64 [R1+0x3100], R8 ;  /* 0x0031000801007387 */ /* 0x004fe40000100a00 */
[----:B------:R-:W2:Y:S02]  /*38de0*/  LDL.LU R16, [R1+0x3250] ;  /* 0x0032500001107983 */ /* 0x000ea40000300800 */
[----:B------:R-:W4:Y:S01]  /*38df0*/  LDL.LU R22, [R1+0x324c] ;  /* 0x00324c0001167983 */ /* 0x000f220000300800 */
[----:B------:R1:W-:Y:S02]  /*38e00*/  STL.64 [R1+0x3110], R12 ;  /* 0x0031100c01007387 */ /* 0x0003e40000100a00 */
[----:B-1----:R-:W-:-:S02]  /*38e10*/  IMAD.MOV.U32 R12, RZ, RZ, R23 ;  /* 0x000000ffff0c7224 */ /* 0x002fc400078e0017 */
        /* <DEDUP_REMOVED lines=9> */
[----:B---3--:R-:W-:Y:S01]  /*38eb0*/  IMAD.MOV.U32 R13, RZ, RZ, R6 ;  /* 0x000000ffff0d7224 */ /* 0x008fe200078e0006 */
        /* <DEDUP_REMOVED lines=58> */
[----:B----4-:R-:W-:-:S05]  /*39260*/  IMAD.MOV.U32 R13, RZ, RZ, R22 ;  /* 0x000000ffff0d7224 */ /* 0x010fca00078e0016 */
        /* <DEDUP_REMOVED lines=8> */
[----:B------:R-:W-:-:S05]  /*392f0*/  IMAD.MOV.U32 R13, RZ, RZ, R20 ;  /* 0x000000ffff0d7224 */ /* 0x000fca00078e0014 */
        /* <DEDUP_REMOVED lines=9> */
[----:B------:R-:W4:Y:S01]  /*39390*/  LDL.LU R20, [R1+0xae0] ;  /* 0x000ae00001147983 */ /* 0x000f220000300800 */
[----:B------:R-:W4:Y:S02]  /*393a0*/  LDL.LU R21, [R1+0xae4] ;  /* 0x000ae40001157983 */ /* 0x000f240000300800 */
[----:B------:R-:W4:Y:S02]  /*393b0*/  LDL.LU R22, [R1+0xae8] ;  /* 0x000ae80001167983 */ /* 0x000f240000300800 */
[----:B------:R-:W4:Y:S01]  /*393c0*/  LDL.LU R23, [R1+0xaec] ;  /* 0x000aec0001177983 */ /* 0x000f220000300800 */
[----:B------:R1:W-:Y:S04]  /*393d0*/  STL.64 [R1+0x3200], R12 ;  /* 0x0032000c01007387 */ /* 0x0003e80000100a00 */
        /* <DEDUP_REMOVED lines=14> */
[----:B-1----:R-:W2:Y:S01]  /*394c0*/  LDL.LU R8, [R1+0xb30] ;  /* 0x000b300001087983 */ /* 0x002ea20000300800 */
[----:B------:R-:W2:Y:S02]  /*394d0*/  LDL.LU R9, [R1+0xb34] ;  /* 0x000b340001097983 */ /* 0x000ea40000300800 */
[----:B------:R-:W3:Y:S02]  /*394e0*/  LDL.LU R10, [R1+0xb38] ;  /* 0x000b3800010a7983 */ /* 0x000ee40000300800 */
[----:B------:R-:W3:Y:S01]  /*394f0*/  LDL.LU R11, [R1+0xb3c] ;  /* 0x000b3c00010b7983 */ /* 0x000ee20000300800 */
[C---:B----4-:R-:W-:Y:S01]  /*39500*/  HMMA.1688.F32.TF32 R20, R16.reuse, R24, R20 ;  /* 0x000000181014723c */ /* 0x050fe20000081014 */
[----:B---3--:R-:W-:Y:S01]  /*39510*/  STL.64 [R1+0x31f8], R10 ;  /* 0x0031f80a01007387 */ /* 0x008fe20000100a00 */
[----:B--2---:R1:W-:Y:S03]  /*39520*/  STL.64 [R1+0x31f0], R8 ;  /* 0x0031f00801007387 */ /* 0x0043e60000100a00 */
[----:B-1----:R-:W2:Y:S01]  /*39530*/  LDL.LU R8, [R1+0xb40] ;  /* 0x000b400001087983 */ /* 0x002ea20000300800 */
[----:B------:R-:W2:Y:S02]  /*39540*/  LDL.LU R9, [R1+0xb44] ;  /* 0x000b440001097983 */ /* 0x000ea40000300800 */
[----:B------:R-:W2:Y:S02]  /*39550*/  LDL.LU R10, [R1+0xb48] ;  /* 0x000b4800010a7983 */ /* 0x000ea40000300800 */
[----:B------:R-:W2:Y:S01]  /*39560*/  LDL.LU R11, [R1+0xb4c] ;  /* 0x000b4c00010b7983 */ /* 0x000ea20000300800 */
[----:B------:R1:W-:Y:S04]  /*39570*/  STL.64 [R1+0x30d8], R4 ;  /* 0x0030d80401007387 */ /* 0x0003e80000100a00 */
[----:B-1----:R-:W3:Y:S01]  /*39580*/  LDL.LU R4, [R1+0xe0] ;  /* 0x0000e00001047983 */ /* 0x002ee20000300800 */
[----:B------:R-:W3:Y:S02]  /*39590*/  LDL.LU R5, [R1+0xe4] ;  /* 0x0000e40001057983 */ /* 0x000ee40000300800 */
[----:B------:R-:W3:Y:S02]  /*395a0*/  LDL.LU R6, [R1+0xe8] ;  /* 0x0000e80001067983 */ /* 0x000ee40000300800 */
[----:B------:R-:W3:Y:S01]  /*395b0*/  LDL.LU R7, [R1+0xec] ;  /* 0x0000ec0001077983 */ /* 0x000ee20000300800 */
[----:B------:R-:W4:Y:S01]  /*395c0*/  LDL.LU R3, [R1+0x3214] ;  /* 0x0032140001037983 */ /* 0x000f220000300800 */
[----:B------:R-:W2:Y:S02]  /*395d0*/  LDL.LU R29, [R1+0x3210] ;  /* 0x00321000011d7983 */ /* 0x000ea40000300800 */
[----:B------:R-:W2:Y:S02]  /*395e0*/  LDL R26, [R1+0xc8] ;  /* 0x0000c800011a7983 */ /* 0x000ea40000100800 */
[----:B------:R-:W2:Y:S01]  /*395f0*/  LDL R27, [R1+0xcc] ;  /* 0x0000cc00011b7983 */ /* 0x000ea20000100800 */
[----:B------:R1:W-:Y:S01]  /*39600*/  STL.64 [R1+0x1c0], R20 ;  /* 0x0001c01401007387 */ /* 0x0003e20000100a00 */
[----:B------:R2:W-:Y:S03]  /*39610*/  STL.64 [R1+0x1c8], R22 ;  /* 0x0001c81601007387 */ /* 0x0005e60000100a00 */
[----:B-1----:R-:W3:Y:S04]  /*39620*/  LDL.LU.64 R20, [R1+0x3208] ;  /* 0x0032080001147983 */ /* 0x002ee80000300a00 */
[----:B--2---:R1:W-:Y:S01]  /*39630*/  STL.64 [R1+0x30d0], R26 ;  /* 0x0030d01a01007387 */ /* 0x0043e20000100a00 */
[----:B------:R-:W2:Y:S02]  /*39640*/  LDL.LU R24, [R1+0xd0] ;  /* 0x0000d00001187983 */ /* 0x000ea40000300800 */
[----:B------:R-:W2:Y:S01]  /*39650*/  LDL.LU R25, [R1+0xd4] ;  /* 0x0000d40001197983 */ /* 0x000ea20000300800 */
[C---:B---3--:R-:W-:Y:S01]  /*39660*/  HMMA.1688.F32.TF32 R20, R16.reuse, R20, R12 ;  /* 0x000000141014723c */ /* 0x048fe2000008100c */
[----:B------:R-:W3:Y:S11]  /*39670*/  LDL.LU.64 R12, [R1+0x3200] ;  /* 0x00320000010c7983 */ /* 0x000ef60000300a00 */
[----:B------:R-:W-:Y:S11]  /*39680*/  @!UPT UIADD3 URZ, URZ, URZ, URZ ;  /* 0x0000003f3f3ff290 */ /* 0x000ff6000fffe03f */
[----:B------:R-:W-:Y:S01]  /*39690*/  STL.64 [R1+0x1b0], R20 ;  /* 0x0001b01401007387 */ /* 0x000fe20000100a00 */
[----:B------:R-:W-:Y:S02]  /*396a0*/  STL.64 [R1+0x1b8], R22 ;  /* 0x0001b81601007387 */ /* 0x000fe40000100a00 */
[----:B-1----:R-:W-:Y:S02]  /*396b0*/  IMAD.MOV.U32 R26, RZ, RZ, R29 ;  /* 0x000000ffff1a7224 */ /* 0x002fe400078e001d */
[----:B----4-:R-:W-:Y:S01]  /*396c0*/  IMAD.MOV.U32 R27, RZ, RZ, R3 ;  /* 0x000000ffff1b7224 */ /* 0x010fe200078e0003 */
[----:B------:R-:W-:Y:S04]  /*396d0*/  LDS R20, [R2+0x14000] ;  /* 0x0140000002147984 */ /* 0x000fe80000000800 */
[----:B------:R-:W-:Y:S04]  /*396e0*/  LDS R22, [R2+0x16000] ;  /* 0x0160000002167984 */ /* 0x000fe80000000800 */
[----:B------:R-:W-:Y:S04]  /*396f0*/  LDS R21, [R0+0x14000] ;  /* 0x0140000000157984 */ /* 0x000fe80000000800 */
[----:B------:R-:W1:Y:S01]  /*39700*/  LDS R23, [R0+0x16000] ;  /* 0x0160000000177984 */ /* 0x000e620000000800 */
[C---:B---3--:R-:W-:Y:S03]  /*39710*/  HMMA.1688.F32.TF32 R12, R16.reuse, R12, R8 ;  /* 0x0000000c100c723c */ /* 0x048fe60000081008 */
[----:B------:R-:W3:Y:S01]  /*39720*/  LDL.LU.64 R10, [R1+0x31f8] ;  /* 0x0031f800010a7983 */ /* 0x000ee20000300a00 */
[----:B------:R-:W3:Y:S11]  /*39730*/  LDL.LU.64 R8, [R1+0x31f0] ;  /* 0x0031f00001087983 */ /* 0x000ef60000300a00 */
[----:B------:R-:W-:Y:S08]  /*39740*/  @!UPT UIADD3 URZ, URZ, URZ, URZ ;  /* 0x0000003f3f3ff290 */ /* 0x000ff0000fffe03f */
[----:B------:R4:W-:Y:S01]  /*39750*/  STL.64 [R1+0x1a0], R12 ;  /* 0x0001a00c01007387 */ /* 0x0009e20000100a00 */
[----:B------:R3:W-:Y:S03]  /*39760*/  STL.64 [R1+0x1a8], R14 ;  /* 0x0001a80e01007387 */ /* 0x0007e60000100a00 */
[----:B----4-:R-:W3:Y:S02]  /*39770*/  LDL.LU.64 R12, [R1+0x31e8] ;  /* 0x0031e800010c7983 */ /* 0x010ee40000300a00 */
[C---:B---3--:R-:W-:Y:S02]  /*39780*/  HMMA.1688.F32.TF32 R12, R16.reuse, R12, R8 ;  /* 0x0000000c100c723c */ /* 0x048fe40000081008 */
[----:B------:R-:W3:Y:S01]  /*39790*/  LDL.LU.64 R10, [R1+0x31e0] ;  /* 0x0031e000010a7983 */ /* 0x000ee20000300a00 */
[----:B------:R-:W3:Y:S11]  /*397a0*/  LDL.LU.64 R8, [R1+0x31d8] ;  /* 0x0031d80001087983 */ /* 0x000ef60000300a00 */
[----:B------:R-:W-:Y:S09]  /*397b0*/  @!UPT UIADD3 URZ, URZ, URZ, URZ ;  /* 0x0000003f3f3ff290 */ /* 0x000ff2000fffe03f */
        /* <DEDUP_REMOVED lines=63> */
[----:B------:R-:W-:Y:S01]  /*39bb0*/  STL.64 [R1+0x100], R12 ;  /* 0x0001000c01007387 */ /* 0x000fe20000100a00 */
[----:B------:R4:W-:Y:S03]  /*39bc0*/  STL.64 [R1+0x108], R14 ;  /* 0x0001080e01007387 */ /* 0x0009e60000100a00 */
[----:B----4-:R-:W4:Y:S01]  /*39bd0*/  LDL.LU.64 R14, [R1+0x30f8] ;  /* 0x0030f800010e7983 */ /* 0x010f220000300a00 */
[----:B------:R-:W3:Y:S02]  /*39be0*/  LDL.LU.64 R12, [R1+0x30f0] ;  /* 0x0030f000010c7983 */ /* 0x000ee40000300a00 */
[C---:B---3--:R-:W-:Y:S11]  /*39bf0*/  HMMA.1688.F32.TF32 R8, R16.reuse, R12, R8 ;  /* 0x0000000c1008723c */ /* 0x048ff60000081008 */
[----:B------:R-:W-:Y:S11]  /*39c00*/  @!UPT UIADD3 URZ, URZ, URZ, URZ ;  /* 0x0000003f3f3ff290 */ /* 0x000ff6000fffe03f */
[----:B------:R-:W-:Y:S01]  /*39c10*/  @!UPT UIADD3 URZ, URZ, URZ, URZ ;  /* 0x0000003f3f3ff290 */ /* 0x000fe2000fffe03f */
[----:B------:R3:W-:Y:S01]  /*39c20*/  STL.64 [R1+0xf0], R8 ;  /* 0x0000f00801007387 */ /* 0x0007e20000100a00 */
[----:B------:R-:W-:Y:S02]  /*39c30*/  IMAD.MOV.U32 R13, RZ, RZ, R10 ;  /* 0x000000ffff0d7224 */ /* 0x000fe400078e000a */
[----:B------:R-:W-:Y:S02]  /*39c40*/  IMAD.MOV.U32 R12, RZ, RZ, R11 ;  /* 0x000000ffff0c7224 */ /* 0x000fe400078e000b */
[----:B------:R-:W2:Y:S04]  /*39c50*/  LDL.LU.64 R10, [R1+0x30e8] ;  /* 0x0030e800010a7983 */ /* 0x000ea80000300a00 */
[----:B---3--:R-:W3:Y:S01]  /*39c60*/  LDL.LU.64 R8, [R1+0x30e0] ;  /* 0x0030e00001087983 */ /* 0x008ee20000300a00 */
[----:B------:R-:W-:Y:S01]  /*39c70*/  STL [R1+0x2910], R13 ;  /* 0x0029100d01007387 */ /* 0x000fe20000100800 */
[----:B---3--:R-:W-:Y:S11]  /*39c80*/  HMMA.1688.F32.TF32 R4, R16, R8, R4 ;  /* 0x000000081004723c */ /* 0x008ff60000081004 */
[----:B------:R-:W-:Y:S11]  /*39c90*/  @!UPT UIADD3 URZ, URZ, URZ, URZ ;  /* 0x0000003f3f3ff290 */ /* 0x000ff6000fffe03f */
[----:B------:R-:W-:Y:S01]  /*39ca0*/  @!UPT UIADD3 URZ, URZ, URZ, URZ ;  /* 0x0000003f3f3ff290 */ /* 0x000fe2000fffe03f */
[----:B------:R3:W-:Y:S04]  /*39cb0*/  STL.64 [R1+0xe0], R4 ;  /* 0x0000e00401007387 */ /* 0x0007e80000100a00 */
[----:B---3--:R-:W2:Y:S01]  /*39cc0*/  LDL.LU.64 R4, [R1+0x30d8] ;  /* 0x0030d80001047983 */ /* 0x008ea20000300a00 */
[----:B------:R-:W-:Y:S02]  /*39cd0*/  IMAD.MOV.U32 R3, RZ, RZ, R6 ;  /* 0x000000ffff037224 */ /* 0x000fe400078e0006 */
[----:B------:R-:W-:-:S05]  /*39ce0*/  IMAD.MOV.U32 R29, RZ, RZ, R7 ;  /* 0x000000ffff1d7224 */ /* 0x000fca00078e0007 */
[----:B------:R3:W-:Y:S01]  /*39cf0*/  STL [R1+0x280c], R29 ;  /* 0x00280c1d01007387 */ /* 0x0007e20000100800 */
[----:B------:R1:W-:Y:S01]  /*39d00*/  STL [R1+0x2808], R3 ;  /* 0x0028080301007387 */ /* 0x0003e20000100800 */
[----:B--2---:R-:W-:Y:S02]  /*39d10*/  HMMA.1688.F32.TF32 R4, R16, R4, R24 ;  /* 0x000000041004723c */ /* 0x004fe40000081018 */
[----:B------:R-:W2:Y:S04]  /*39d20*/  LDL.LU.64 R26, [R1+0x30d0] ;  /* 0x0030d000011a7983 */ /* 0x000ea80000300a00 */
[----:B------:R-:W-:Y:S04]  /*39d30*/  LDS R18, [R2+0x16100] ;  /* 0x0161000002127984 */ /* 0x000fe80000000800 */
[----:B------:R-:W2:Y:S04]  /*39d40*/  LDS R19, [R0+0x16100] ;  /* 0x0161000000137984 */ /* 0x000ea80000000800 */
[----:B------:R-:W-:Y:S04]  /*39d50*/  LDS R16, [R2+0x14100] ;  /* 0x0141000002107984 */ /* 0x000fe80000000800 */
[----:B------:R-:W2:Y:S05]  /*39d60*/  LDS R17, [R0+0x14100] ;  /* 0x0141000000117984 */ /* 0x000eaa0000000800 */
[----:B------:R4:W-:Y:S01]  /*39d70*/  STL [R1+0xd4], R5 ;  /* 0x0000d40501007387 */ /* 0x0009e20000100800 */
[----:B------:R-:W-:-:S02]  /*39d80*/  IMAD.MOV.U32 R13, RZ, RZ, R4 ;  /* 0x000000ffff0d7224 */ /* 0x000fc400078e0004 */
[----:B------:R-:W2:Y:S02]  /*39d90*/  LDL.LU R4, [R1+0x940] ;  /* 0x0009400001047983 */ /* 0x000ea40000300800 */
[----:B---3--:R-:W-:Y:S02]  /*39da0*/  IMAD.MOV.U32 R29, RZ, RZ, R6 ;  /* 0x000000ffff1d7224 */ /* 0x008fe400078e0006 */
[----:B-1----:R-:W-:Y:S01]  /*39db0*/  IMAD.MOV.U32 R3, RZ, RZ, R7 ;  /* 0x000000ffff037224 */ /* 0x002fe200078e0007 */
[----:B----4-:R-:W2:Y:S01]  /*39dc0*/  LDL.LU R5, [R1+0x944] ;  /* 0x0009440001057983 */ /* 0x010ea20000300800 */
[----:B------:R-:W2:Y:S02]  /*39dd0*/  LDL.LU R6, [R1+0x948] ;  /* 0x0009480001067983 */ /* 0x000ea40000300800 */
[----:B------:R-:W2:Y:S02]  /*39de0*/  LDL.LU R7, [R1+0x94c] ;  /* 0x00094c0001077983 */ /* 0x000ea40000300800 */
[----:B------:R1:W-:Y:S01]  /*39df0*/  STL.64 [R1+0x3008], R14 ;  /* 0x0030080e01007387 */ /* 0x0003e20000100a00 */
[----:B------:R-:W-:Y:S04]  /*39e00*/  STL.64 [R1+0x3000], R12 ;  /* 0x0030000c01007387 */ /* 0x000fe80000100a00 */
[----:B-1----:R-:W3:Y:S04]  /*39e10*/  LDL.64 R14, [R1+0x98] ;  /* 0x00009800010e7983 */ /* 0x002ee80000100a00 */
[----:B---3--:R1:W-:Y:S04]  /*39e20*/  STL.64 [R1+0x30b8], R14 ;  /* 0x0030b80e01007387 */ /* 0x0083e80000100a00 */
[----:B-1----:R-:W3:Y:S04]  /*39e30*/  LDL.64 R14, [R1+0xb8] ;  /* 0x0000b800010e7983 */ /* 0x002ee80000100a00 */
[----:B---3--:R2:W-:Y:S02]  /*39e40*/  STL.64 [R1+0x30c8], R14 ;  /* 0x0030c80e01007387 */ /* 0x0085e40000100a00 */
[----:B--2---:R-:W-:Y:S02]  /*39e50*/  HMMA.1688.F32.TF32 R12, R20, R26, R4 ;  /* 0x0000001a140c723c */ /* 0x004fe40000081004 */
[----:B------:R-:W-:Y:S01]  /*39e60*/  STL [R1+0x2a7c], R3 ;  /* 0x002a7c0301007387 */ /* 0x000fe20000100800 */
[----:B------:R-:W-:Y:S02]  /*39e70*/  STL [R1+0x2a78], R29 ;  /* 0x002a781d01007387 */ /* 0x000fe40000100800 */
[----:B------:R-:W-:Y:S02]  /*39e80*/  STL [R1+0x2fc8], R2 ;  /* 0x002fc80201007387 */ /* 0x000fe40000100800 */
[----:B------:R-:W-:Y:S01]  /*39e90*/  STL [R1+0x2fcc], R0 ;  /* 0x002fcc0001007387 */ /* 0x000fe20000100800 */
[----:B------:R-:W-:Y:S01]  /*39ea0*/  STL.64 [R1+0x2f98], R18 ;  /* 0x002f981201007387 */ /* 0x000fe20000100a00 */
[----:B------:R1:W-:Y:S03]  /*39eb0*/  STL.64 [R1+0x2f90], R16 ;  /* 0x002f901001007387 */ /* 0x0003e60000100a00 */
[----:B-1----:R-:W2:Y:S01]  /*39ec0*/  LDL.LU R16, [R1+0x920] ;  /* 0x0009200001107983 */ /* 0x002ea20000300800 */
[----:B------:R-:W2:Y:S02]  /*39ed0*/  LDL.LU R17, [R1+0x924] ;  /* 0x0009240001117983 */ /* 0x000ea40000300800 */
[----:B------:R-:W2:Y:S02]  /*39ee0*/  LDL.LU R18, [R1+0x928] ;  /* 0x0009280001127983 */ /* 0x000ea40000300800 */
[----:B------:R-:W2:Y:S07]  /*39ef0*/  LDL.LU R19, [R1+0x92c] ;  /* 0x00092c0001137983 */ /* 0x000eae0000300800 */
[----:B------:R-:W-:-:S02]  /*39f00*/  IMAD.MOV.U32 R5, RZ, RZ, R14 ;  /* 0x000000ffff057224 */ /* 0x000fc400078e000e */
[----:B------:R-:W-:Y:S02]  /*39f10*/  IMAD.MOV.U32 R4, RZ, RZ, R15 ;  /* 0x000000ffff047224 */ /* 0x000fe400078e000f */
[----:B------:R-:W3:Y:S01]  /*39f20*/  LDL.LU.64 R14, [R1+0x30c8] ;  /* 0x0030c800010e7983 */ /* 0x000ee20000300a00 */
[----:B------:R1:W-:Y:S02]  /*39f30*/  STL [R1+0x2fd4], R26 ;  /* 0x002fd41a01007387 */ /* 0x0003e40000100800 */
[----:B------:R4:W-:Y:S02]  /*39f40*/  STL [R1+0x2fd0], R27 ;  /* 0x002fd01b01007387 */ /* 0x0009e40000100800 */
[----:B------:R-:W2:Y:S01]  /*39f50*/  LDL.LU R24, [R1+0x8d0] ;  /* 0x0008d00001187983 */ /* 0x000ea20000300800 */
[----:B------:R-:W2:Y:S04]  /*39f60*/  LDL.LU R25, [R1+0x8d4] ;  /* 0x0008d40001197983 */ /* 0x000ea80000300800 */
[----:B-1----:R-:W2:Y:S01]  /*39f70*/  LDL.LU R26, [R1+0x8d8] ;  /* 0x0008d800011a7983 */ /* 0x002ea20000300800 */
[----:B----4-:R-:W-:-:S02]  /*39f80*/  IMAD.MOV.U32 R27, RZ, RZ, R10 ;  /* 0x000000ffff1b7224 */ /* 0x010fc400078e000a */
[----:B------:R-:W4:Y:S02]  /*39f90*/  LDL.LU R10, [R1+0x30c0] ;  /* 0x0030c000010a7983 */ /* 0x000f240000300800 */
[----:B------:R1:W-:Y:S01]  /*39fa0*/  STL [R1+0x2d44], R4 ;  /* 0x002d440401007387 */ /* 0x0003e20000100800 */
[----:B------:R1:W-:Y:S04]  /*39fb0*/  STL [R1+0x2d40], R5 ;  /* 0x002d400501007387 */ /* 0x0003e80000100800 */
[----:B-1----:R-:W2:Y:S01]  /*39fc0*/  LDL.LU R4, [R1+0x930] ;  /* 0x0009300001047983 */ /* 0x002ea20000300800 */
[----:B------:R-:W2:Y:S02]  /*39fd0*/  LDL.LU R5, [R1+0x934] ;  /* 0x0009340001057983 */ /* 0x000ea40000300800 */
[----:B------:R-:W2:Y:S02]  /*39fe0*/  LDL.LU R6, [R1+0x938] ;  /* 0x0009380001067983 */ /* 0x000ea40000300800 */
[----:B------:R-:W2:Y:S02]  /*39ff0*/  LDL.LU R7, [R1+0x93c] ;  /* 0x00093c0001077983 */ /* 0x000ea40000300800 */
[----:B------:R-:W-:-:S02]  /*3a000*/  IMAD.MOV.U32 R8, RZ, RZ, R13 ;  /* 0x000000ffff087224 */ /* 0x000fc400078e000d */
[----:B------:R-:W-:-:S03]  /*3a010*/  IMAD.MOV.U32 R9, RZ, RZ, R12 ;  /* 0x000000ffff097224 */ /* 0x000fc600078e000c */
[----:B------:R-:W-:Y:S02]  /*3a020*/  STL [R1+0x2814], R8 ;  /* 0x0028140801007387 */ /* 0x000fe40000100800 */
[----:B------:R-:W-:Y:S02]  /*3a030*/  STL [R1+0x2810], R9 ;  /* 0x0028100901007387 */ /* 0x000fe40000100800 */
[----:B---3--:R-:W-:Y:S01]  /*3a040*/  IMAD.MOV.U32 R3, RZ, RZ, R15 ;  /* 0x000000ffff037224 */ /* 0x008fe200078e000f */
[C---:B--2---:R-:W-:Y:S01]  /*3a050*/  HMMA.1688.F32.TF32 R4, R20.reuse, R14, R4 ;  /* 0x0000000e1404723c */ /* 0x044fe20000081004 */
[----:B----4-:R-:W-:Y:S11]  /*3a060*/  STL [R1+0x3028], R10 ;  /* 0x0030280a01007387 */ /* 0x010ff60000100800 */
[----:B------:R-:W-:Y:S11]  /*3a070*/  @!UPT UIADD3 URZ, URZ, URZ, URZ ;  /* 0x0000003f3f3ff290 */ /* 0x000ff6000fffe03f */
[----:B------:R1:W-:Y:S01]  /*3a080*/  STL.64 [R1+0xdb0], R4 ;  /* 0x000db00401007387 */ /* 0x0003e20000100a00 */
[----:B------:R2:W-:Y:S02]  /*3a090*/  STL.64 [R1+0xdb8], R6 ;  /* 0x000db80601007387 */ /* 0x0005e40000100a00 */
[----:B-1----:R-:W-:Y:S02]  /*3a0a0*/  IMAD.MOV.U32 R4, RZ, RZ, R14 ;  /* 0x000000ffff047224 */ /* 0x002fe400078e000e */
[----:B------:R-:W3:Y:S01]  /*3a0b0*/  LDL.LU.64 R14, [R1+0x30b8] ;  /* 0x0030b800010e7983 */ /* 0x000ee20000300a00 */
[----:B------:R-:W-:Y:S02]  /*3a0c0*/  STL [R1+0x2fdc], R3 ;  /* 0x002fdc0301007387 */ /* 0x000fe40000100800 */
[----:B------:R-:W-:Y:S02]  /*3a0d0*/  STL [R1+0x2fd8], R4 ;  /* 0x002fd80401007387 */ /* 0x000fe40000100800 */
[----:B--2---:R-:W2:Y:S02]  /*3a0e0*/  LDL.64 R6, [R1+0xa8] ;  /* 0x0000a80001067983 */ /* 0x004ea40000100a00 */
[C---:B--2---:R-:W-:Y:S01]  /*3a0f0*/  HMMA.1688.F32.TF32 R16, R20.reuse, R6, R16 ;  /* 0x000000061410723c */ /* 0x044fe20000081010 */
[----:B------:R-:W-:Y:S11]  /*3a100*/  IMAD.MOV.U32 R5, RZ, RZ, R7 ;  /* 0x000000ffff057224 */ /* 0x000ff600078e0007 */
[----:B------:R-:W-:Y:S11]  /*3a110*/  @!UPT UIADD3 URZ, URZ, URZ, URZ ;  /* 0x0000003f3f3ff290 */ /* 0x000ff6000fffe03f */
[----:B------:R1:W-:Y:S01]  /*3a120*/  STL.64 [R1+0xda0], R16 ;  /* 0x000da01001007387 */ /* 0x0003e20000100a00 */
[----:B------:R-:W-:Y:S02]  /*3a130*/  STL.64 [R1+0xda8], R18 ;  /* 0x000da81201007387 */ /* 0x000fe40000100a00 */
[----:B------:R-:W-:Y:S02]  /*3a140*/  STL [R1+0x2fe4], R5 ;  /* 0x002fe40501007387 */ /* 0x000fe40000100800 */
[----:B-1----:R-:W-:Y:S02]  /*3a150*/  IMAD.MOV.U32 R16, RZ, RZ, R6 ;  /* 0x000000ffff107224 */ /* 0x002fe400078e0006 */
[----:B------:R-:W2:Y:S03]  /*3a160*/  LDL.64 R6, [R1+0x88] ;  /* 0x0000880001067983 */ /* 0x000ea60000100a00 */
[----:B------:R1:W-:Y:S02]  /*3a170*/  STL [R1+0x2fe0], R16 ;  /* 0x002fe01001007387 */ /* 0x0003e40000100800 */
[----:B-1----:R-:W3:Y:S01]  /*3a180*/  LDL.LU R16, [R1+0x900] ;  /* 0x0009000001107983 */ /* 0x002ee20000300800 */
[----:B------:R-:W3:Y:S02]  /*3a190*/  LDL.LU R17, [R1+0x904] ;  /* 0x0009040001117983 */ /* 0x000ee40000300800 */
[----:B------:R-:W3:Y:S02]  /*3a1a0*/  LDL.LU R18, [R1+0x908] ;  /* 0x0009080001127983 */ /* 0x000ee40000300800 */
[----:B------:R-:W3:Y:S02]  /*3a1b0*/  LDL.LU R19, [R1+0x90c] ;  /* 0x00090c0001137983 */ /* 0x000ee40000300800 */
[----:B---3--:R-:W-:Y:S11]  /*3a1c0*/  HMMA.1688.F32.TF32 R16, R20, R14, R16 ;  /* 0x0000000e1410723c */ /* 0x008ff60000081010 */
[----:B------:R-:W-:Y:S11]  /*3a1d0*/  @!UPT UIADD3 URZ, URZ, URZ, URZ ;  /* 0x0000003f3f3ff290 */ /* 0x000ff6000fffe03f */
[----:B------:R-:W-:Y:S01]  /*3a1e0*/  @!UPT UIADD3 URZ, URZ, URZ, URZ ;  /* 0x0000003f3f3ff290 */ /* 0x000fe2000fffe03f */
[----:B------:R1:W-:Y:S01]  /*3a1f0*/  STL.64 [R1+0x6c0], R16 ;  /* 0x0006c01001007387 */ /* 0x0003e20000100a00 */
[----:B------:R3:W-:Y:S02]  /*3a200*/  STL.64 [R1+0x6c8], R18 ;  /* 0x0006c81201007387 */ /* 0x0007e40000100a00 */
[----:B-1----:R-:W-:Y:S02]  /*3a210*/  IMAD.MOV.U32 R17, RZ, RZ, R15 ;  /* 0x000000ffff117224 */ /* 0x002fe400078e000f */
[----:B---3--:R-:W-:Y:S02]  /*3a220*/  IMAD.MOV.U32 R18, RZ, RZ, R14 ;  /* 0x000000ffff127224 */ /* 0x008fe400078e000e */
[----:B------:R-:W3:Y:S01]  /*3a230*/  LDL.64 R14, [R1+0x8] ;  /* 0x00000800010e7983 */ /* 0x000ee20000100a00 */
[----:B--2---:R-:W-:-:S03]  /*3a240*/  IMAD.MOV.U32 R19, RZ, RZ, R7 ;  /* 0x000000ffff137224 */ /* 0x004fc600078e0007 */
[----:B---3--:R1:W-:Y:S02]  /*3a250*/  STL.64 [R1+0x3020], R14 ;  /* 0x0030200e01007387 */ /* 0x0083e40000100a00 */
[C---:B-1----:R-:W-:Y:S07]  /*3a260*/  HMMA.1688.F32.TF32 R12, R20.reuse, R6, R24 ;  /* 0x00000006140c723c */ /* 0x042fee0000081018 */
[----:B------:R-:W-:Y:S11]  /*3a270*/  IMAD.MOV.U32 R24, RZ, RZ, R6 ;  /* 0x000000ffff187224 */ /* 0x000ff600078e0006 */
[----:B------:R-:W-:Y:S05]  /*3a280*/  @!UPT UIADD3 URZ, URZ, URZ, URZ ;  /* 0x0000003f3f3ff290 */ /* 0x000fea000fffe03f */
[----:B------:R-:W-:Y:S01]  /*3a290*/  STL.64 [R1+0xd90], R12 ;  /* 0x000d900c01007387 */ /* 0x000fe20000100a00 */
[----:B------:R-:W-:Y:S02]  /*3a2a0*/  STL.64 [R1+0xd98], R14 ;  /* 0x000d980e01007387 */ /* 0x000fe40000100a00 */
[----:B------:R-:W-:Y:S02]  /*3a2b0*/  STL [R1+0x30a0], R24 ;  /* 0x0030a01801007387 */ /* 0x000fe40000100800 */
[----:B------:R-:W-:Y:S01]  /*3a2c0*/  STL.64 [R1+0x3048], R18 ;  /* 0x0030481201007387 */ /* 0x000fe20000100a00 */
[----:B------:R1:W-:Y:S01]  /*3a2d0*/  STL [R1+0x3040], R17 ;  /* 0x0030401101007387 */ /* 0x0003e20000100800 */
[----:B------:R-:W2:Y:S02]  /*3a2e0*/  LDL.LU R8, [R1+0x840] ;  /* 0x0008400001087983 */ /* 0x000ea40000300800 */
[----:B------:R-:W2:Y:S02]  /*3a2f0*/  LDL.LU R9, [R1+0x844] ;  /* 0x0008440001097983 */ /* 0x000ea40000300800 */
[----:B------:R-:W3:Y:S01]  /*3a300*/  LDL.LU R10, [R1+0x848] ;  /* 0x00084800010a7983 */ /* 0x000ee20000300800 */
[----:B------:R-:W4:Y:S04]  /*3a310*/  LDL.LU R16, [R1+0x850] ;  /* 0x0008500001107983 */ /* 0x000f280000300800 */
[----:B-1----:R-:W4:Y:S01]  /*3a320*/  LDL.LU R17, [R1+0x854] ;  /* 0x0008540001117983 */ /* 0x002f220000300800 */
[----:B------:R-:W2:Y:S02]  /*3a330*/  LDL.LU R18, [R1+0x858] ;  /* 0x0008580001127983 */ /* 0x000ea40000300800 */
[----:B------:R-:W2:Y:S02]  /*3a340*/  LDL.LU R19, [R1+0x85c] ;  /* 0x00085c0001137983 */ /* 0x000ea40000300800 */
[----:B------:R-:W2:Y:S01]  /*3a350*/  LDL.LU R4, [R1+0x8a0] ;  /* 0x0008a00001047983 */ /* 0x000ea20000300800 */
[----:B------:R-:W2:Y:S01]  /*3a360*/  LDL.LU R5, [R1+0x8a4] ;  /* 0x0008a40001057983 */ /* 0x000ea20000300800 */
        /* <DEDUP_REMOVED lines=8> */
[----:B------:R-:W2:Y:S01]  /*3a3f0*/  LDL.64 R26, [R1+0x78] ;  /* 0x00007800011a7983 */ /* 0x000ea20000100a00 */
[----:B------:R1:W-:Y:S02]  /*3a400*/  STL.64 [R1+0x3058], R18 ;  /* 0x0030581201007387 */ /* 0x0003e40000100a00 */
[----:B----4-:R-:W-:Y:S01]  /*3a410*/  STL.64 [R1+0x3050], R16 ;  /* 0x0030501001007387 */ /* 0x010fe20000100a00 */
[----:B-1----:R-:W4:Y:S04]  /*3a420*/  LDL.64 R18, [R1+0x38] ;  /* 0x0000380001127983 */ /* 0x002f280000100a00 */
[----:B----4-:R1:W-:Y:S04]  /*3a430*/  STL.64 [R1+0x3068], R18 ;  /* 0x0030681201007387 */ /* 0x0103e80000100a00 */
[----:B-1----:R-:W4:Y:S04]  /*3a440*/  LDL.64 R18, [R1+0x48] ;  /* 0x0000480001127983 */ /* 0x002f280000100a00 */
[----:B----4-:R1:W-:Y:S04]  /*3a450*/  STL.64 [R1+0x3080], R18 ;  /* 0x0030801201007387 */ /* 0x0103e80000100a00 */
[----:B-1----:R-:W4:Y:S04]  /*3a460*/  LDL.64 R18, [R1+0x58] ;  /* 0x0000580001127983 */ /* 0x002f280000100a00 */
[----:B----4-:R1:W-:Y:S04]  /*3a470*/  STL.64 [R1+0x3098], R18 ;  /* 0x0030981201007387 */ /* 0x0103e80000100a00 */
[----:B-1----:R-:W4:Y:S01]  /*3a480*/  LDL.64 R18, [R1+0x68] ;  /* 0x0000680001127983 */ /* 0x002f220000100a00 */
[----:B---3--:R1:W-:Y:S02]  /*3a490*/  STL.64 [R1+0x3038], R10 ;  /* 0x0030380a01007387 */ /* 0x0083e40000100a00 */
[----:B------:R3:W-:Y:S01]  /*3a4a0*/  STL.64 [R1+0x3030], R8 ;  /* 0x0030300801007387 */ /* 0x0007e20000100a00 */
[----:B-1----:R-:W2:Y:S04]  /*3a4b0*/  LDL.64 R10, [R1+0x28] ;  /* 0x00002800010a7983 */ /* 0x002ea80000100a00 */
[----:B--2---:R1:W-:Y:S01]  /*3a4c0*/  STL.64 [R1+0x3060], R10 ;  /* 0x0030600a01007387 */ /* 0x0043e20000100a00 */
[----:B---3--:R-:W2:Y:S02]  /*3a4d0*/  LDL.LU R8, [R1+0x860] ;  /* 0x0008600001087983 */ /* 0x008ea40000300800 */
[----:B------:R-:W2:Y:S01]  /*3a4e0*/  LDL.LU R9, [R1+0x864] ;  /* 0x0008640001097983 */ /* 0x000ea20000300800 */
[----:B-1----:R-:W3:Y:S01]  /*3a4f0*/  LDL.LU R10, [R1+0x868] ;  /* 0x00086800010a7983 */ /* 0x002ee20000300800 */
[----:B------:R-:W3:Y:S01]  /*3a500*/  LDL.LU R11, [R1+0x86c] ;  /* 0x00086c00010b7983 */ /* 0x000ee20000300800 */
[C---:B------:R-:W-:Y:S02]  /*3a510*/  HMMA.1688.F32.TF32 R4, R20.reuse, R26, R4 ;  /* 0x0000001a1404723c */ /* 0x040fe40000081004 */
        /* <DEDUP_REMOVED lines=12> */
[----:B------:R-:W3:Y:S01]  /*3a5e0*/  LDL.64 R14, [R1+0x18] ;  /* 0x00001800010e7983 */ /* 0x000ee20000100a00 */
[----:B------:R-:W-:Y:S02]  /*3a5f0*/  STL.64 [R1+0xd80], R4 ;  /* 0x000d800401007387 */ /* 0x000fe40000100a00 */
[----:B------:R1:W-:Y:S02]  /*3a600*/  STL.64 [R1+0xd88], R6 ;  /* 0x000d880601007387 */ /* 0x0003e40000100a00 */
[----:B-1----:R-:W2:Y:S01]  /*3a610*/  LDL.LU.64 R6, [R1+0x30b0] ;  /* 0x0030b00001067983 */ /* 0x002ea20000300a00 */
[----:B------:R-:W2:Y:S02]  /*3a620*/  LDL.LU.64 R4, [R1+0x30a8] ;  /* 0x0030a80001047983 */ /* 0x000ea40000300a00 */
[----:B------:R-:W3:Y:S02]  /*3a630*/  LDL.LU R24, [R1+0x30a0] ;  /* 0x0030a00001187983 */ /* 0x000ee40000300800 */
[----:B----4-:R-:W-:Y:S01]  /*3a640*/  IMAD.MOV.U32 R29, RZ, RZ, R19 ;  /* 0x000000ffff1d7224 */ /* 0x010fe200078e0013 */
[C---:B--2---:R-:W-:Y:S11]  /*3a650*/  HMMA.1688.F32.TF32 R4, R20.reuse, R18, R4 ;  /* 0x000000121404723c */ /* 0x044ff60000081004 */
[----:B------:R-:W-:Y:S11]  /*3a660*/  @!UPT UIADD3 URZ, URZ, URZ, URZ ;  /* 0x0000003f3f3ff290 */ /* 0x000ff6000fffe03f */
[----:B------:R-:W-:Y:S01]  /*3a670*/  @!UPT UIADD3 URZ, URZ, URZ, URZ ;  /* 0x0000003f3f3ff290 */ /* 0x000fe2000fffe03f */
        /* <DEDUP_REMOVED lines=34> */
[----:B------:R1:W-:Y:S04]  /*3a8a0*/  STL [R1+0x3010], R4 ;  /* 0x0030100401007387 */ /* 0x0003e80000100800 */
[----:B-1----:R-:W4:Y:S01]  /*3a8b0*/  LDL.LU R4, [R1+0x830] ;  /* 0x0008300001047983 */ /* 0x002f220000300800 */
[----:B------:R-:W4:Y:S02]  /*3a8c0*/  LDL.LU R5, [R1+0x834] ;  /* 0x0008340001057983 */ /* 0x000f240000300800 */
[----:B------:R-:W4:Y:S02]  /*3a8d0*/  LDL.LU R6, [R1+0x838] ;  /* 0x0008380001067983 */ /* 0x000f240000300800 */
[----:B------:R-:W4:Y:S01]  /*3a8e0*/  LDL.LU R7, [R1+0x83c] ;  /* 0x00083c0001077983 */ /* 0x000f220000300800 */
[----:B------:R-:W-:Y:S01]  /*3a8f0*/  STL.64 [R1+0x2ff8], R26 ;  /* 0x002ff81a01007387 */ /* 0x000fe20000100a00 */
[----:B---3--:R1:W-:Y:S03]  /*3a900*/  STL.64 [R1+0x2ff0], R24 ;  /* 0x002ff01801007387 */ /* 0x0083e60000100a00 */
[----:B-1----:R-:W3:Y:S01]  /*3a910*/  LDL.LU R24, [R1+0x820] ;  /* 0x0008200001187983 */ /* 0x002ee20000300800 */
[----:B------:R-:W3:Y:S02]  /*3a920*/  LDL.LU R25, [R1+0x824] ;  /* 0x0008240001197983 */ /* 0x000ee40000300800 */
[----:B------:R-:W3:Y:S02]  /*3a930*/  LDL.LU R26, [R1+0x828] ;  /* 0x00082800011a7983 */ /* 0x000ee40000300800 */
[----:B------:R-:W3:Y:S01]  /*3a940*/  LDL.LU R27, [R1+0x82c] ;  /* 0x00082c00011b7983 */ /* 0x000ee20000300800 */
[C---:B--2---:R-:W-:Y:S01]  /*3a950*/  HMMA.1688.F32.TF32 R16, R20.reuse, R10, R16 ;  /* 0x0000000a1410723c */ /* 0x044fe20000081010 */
[----:B------:R-:W-:Y:S11]  /*3a960*/  IMAD.MOV.U32 R3, RZ, RZ, R11 ;  /* 0x000000ffff037224 */ /* 0x000ff600078e000b */
[----:B------:R-:W-:Y:S11]  /*3a970*/  @!UPT UIADD3 URZ, URZ, URZ, URZ ;  /* 0x0000003f3f3ff290 */ /* 0x000ff6000fffe03f */
[----:B------:R1:W-:Y:S01]  /*3a980*/  STL.64 [R1+0xd30], R16 ;  /* 0x000d301001007387 */ /* 0x0003e20000100a00 */
[----:B------:R2:W-:Y:S02]  /*3a990*/  STL.64 [R1+0xd38], R18 ;  /* 0x000d381201007387 */ /* 0x0005e40000100a00 */
[----:B-1----:R-:W-:Y:S01]  /*3a9a0*/  IMAD.MOV.U32 R16, RZ, RZ, R10 ;  /* 0x000000ffff107224 */ /* 0x002fe200078e000a */
[----:B--2---:R-:W2:Y:S01]  /*3a9b0*/  LDL.LU.64 R18, [R1+0x3048] ;  /* 0x0030480001127983 */ /* 0x004ea20000300a00 */
[----:B------:R-:W2:Y:S02]  /*3a9c0*/  LDL.LU R17, [R1+0x3040] ;  /* 0x0030400001117983 */ /* 0x000ea40000300800 */
[----:B------:R-:W2:Y:S02]  /*3a9d0*/  LDL.LU.64 R10, [R1+0x3038] ;  /* 0x00303800010a7983 */ /* 0x000ea40000300a00 */
[----:B------:R-:W2:Y:S02]  /*3a9e0*/  LDL.LU.64 R8, [R1+0x3030] ;  /* 0x0030300001087983 */ /* 0x000ea40000300a00 */
[C---:B--2---:R-:W-:Y:S11]  /*3a9f0*/  HMMA.1688.F32.TF32 R8, R20.reuse, R14, R8 ;  /* 0x0000000e1408723c */ /* 0x044ff60000081008 */
[----:B------:R-:W-:Y:S11]  /*3aa00*/  @!UPT UIADD3 URZ, URZ, URZ, URZ ;  /* 0x0000003f3f3ff290 */ /* 0x000ff6000fffe03f */
[----:B------:R-:W-:Y:S01]  /*3aa10*/  @!UPT UIADD3 URZ, URZ, URZ, URZ ;  /* 0x0000003f3f3ff290 */ /* 0x000fe2000fffe03f */
[----:B------:R1:W-:Y:S01]  /*3aa20*/  STL.64 [R1+0xd20], R8 ;  /* 0x000d200801007387 */ /* 0x0003e20000100a00 */
[----:B------:R2:W-:Y:S02]  /*3aa30*/  STL.64 [R1+0xd28], R10 ;  /* 0x000d280a01007387 */ /* 0x0005e40000100a00 */
[----:B-1----:R-:W-:Y:S01]  /*3aa40*/  IMAD.MOV.U32 R9, RZ, RZ, R14 ;  /* 0x000000ffff097224 */ /* 0x002fe200078e000e */
[----:B--2---:R-:W2:Y:S01]  /*3aa50*/  LDL.LU R10, [R1+0x3028] ;  /* 0x00302800010a7983 */ /* 0x004ea20000300800 */
[----:B------:R-:W-:Y:S02]  /*3aa60*/  IMAD.MOV.U32 R8, RZ, RZ, R15 ;  /* 0x000000ffff087224 */ /* 0x000fe400078e000f */
[----:B------:R-:W4:Y:S02]  /*3aa70*/  LDL.LU.64 R14, [R1+0x3020] ;  /* 0x00302000010e7983 */ /* 0x000f240000300a00 */
[C---:B----4-:R-:W-:Y:S01]  /*3aa80*/  HMMA.1688.F32.TF32 R4, R20.reuse, R14, R4 ;  /* 0x0000000e1404723c */ /* 0x050fe20000081004 */
[----:B------:R-:W-:Y:S11]  /*3aa90*/  IMAD.MOV.U32 R11, RZ, RZ, R14 ;  /* 0x000000ffff0b7224 */ /* 0x000ff600078e000e */
[----:B------:R-:W-:Y:S11]  /*3aaa0*/  @!UPT UIADD3 URZ, URZ, URZ, URZ ;  /* 0x0000003f3f3ff290 */ /* 0x000ff6000fffe03f */
[----:B------:R1:W-:Y:S01]  /*3aab0*/  STL.64 [R1+0xd10], R4 ;  /* 0x000d100401007387 */ /* 0x0003e20000100a00 */
[----:B------:R4:W-:Y:S02]  /*3aac0*/  STL.64 [R1+0xd18], R6 ;  /* 0x000d180601007387 */ /* 0x0009e40000100a00 */
[----:B-1----:R-:W-:Y:S01]  /*3aad0*/  IMAD.MOV.U32 R5, RZ, RZ, R15 ;  /* 0x000000ffff057224 */ /* 0x002fe200078e000f */
[----:B----4-:R-:W4:Y:S01]  /*3aae0*/  LDL.LU.64 R6, [R1+0x3018] ;  /* 0x0030180001067983 */ /* 0x010f220000300a00 */
[----:B------:R-:W2:Y:S02]  /*3aaf0*/  LDL.LU R4, [R1+0x3010] ;  /* 0x0030100001047983 */ /* 0x000ea40000300800 */
[----:B------:R-:W3:Y:S02]  /*3ab00*/  LDL.LU.64 R14, [R1+0x3008] ;  /* 0x00300800010e7983 */ /* 0x000ee40000300a00 */
[----:B------:R-:W2:Y:S01]  /*3ab10*/  LDL.LU.64 R12, [R1+0x3000] ;  /* 0x00300000010c7983 */ /* 0x000ea20000300a00 */
[----:B---3--:R-:W-:Y:S11]  /*3ab20*/  HMMA.1688.F32.TF32 R24, R20, R14, R24 ;  /* 0x0000000e1418723c */ /* 0x008ff60000081018 */
[----:B------:R-:W-:Y:S11]  /*3ab30*/  @!UPT UIADD3 URZ, URZ, URZ, URZ ;  /* 0x0000003f3f3ff290 */ /* 0x000ff6000fffe03f */
[----:B------:R-:W-:Y:S01]  /*3ab40*/  @!UPT UIADD3 URZ, URZ, URZ, URZ ;  /* 0x0000003f3f3ff290 */ /* 0x000fe2000fffe03f */
[----:B------:R-:W-:Y:S01]  /*3ab50*/  STL.64 [R1+0xd00], R24 ;  /* 0x000d001801007387 */ /* 0x000fe20000100a00 */
[----:B------:R1:W-:Y:S03]  /*3ab60*/  STL.64 [R1+0xd08], R26 ;  /* 0x000d081a01007387 */ /* 0x0003e60000100a00 */
[----:B-1----:R-:W3:Y:S01]  /*3ab70*/  LDL.LU.64 R26, [R1+0x2ff8] ;  /* 0x002ff800011a7983 */ /* 0x002ee20000300a00 */
[----:B------:R-:W3:Y:S02]  /*3ab80*/  LDL.LU.64 R24, [R1+0x2ff0] ;  /* 0x002ff00001187983 */ /* 0x000ee40000300a00 */
[----:B------:R1:W-:Y:S02]  /*3ab90*/  STL.64 [R1+0x2e68], R14 ;  /* 0x002e680e01007387 */ /* 0x0003e40000100a00 */
[----:B--2---:R2:W-:Y:S02]  /*3aba0*/  STL.64 [R1+0x2e60], R12 ;  /* 0x002e600c01007387 */ /* 0x0045e40000100a00 */
[----:B-1----:R-:W-:-:S02]  /*3abb0*/  IMAD.MOV.U32 R14, RZ, RZ, R11 ;  /* 0x000000ffff0e7224 */ /* 0x002fc400078e000b */
[----:B------:R-:W-:Y:S01]  /*3abc0*/  IMAD.MOV.U32 R15, RZ, RZ, R5 ;  /* 0x000000ffff0f7224 */ /* 0x000fe200078e0005 */
[----:B------:R-:W3:Y:S01]  /*3abd0*/  LDL.LU R11, [R1+0x2fe8] ;  /* 0x002fe800010b7983 */ /* 0x000ee20000300800 */
[----:B------:R-:W3:Y:S03]  /*3abe0*/  LDL.LU R5, [R1+0x2fe4] ;  /* 0x002fe40001057983 */ /* 0x000ee60000300800 */
[----:B------:R1:W-:Y:S01]  /*3abf0*/  STL.64 [R1+0x2e80], R14 ;  /* 0x002e800e01007387 */ /* 0x0003e20000100a00 */
[----:B--2---:R-:W3:Y:S02]  /*3ac00*/  LDL.LU R12, [R1+0x810] ;  /* 0x00081000010c7983 */ /* 0x004ee40000300800 */
[----:B------:R-:W3:Y:S01]  /*3ac10*/  LDL.LU R13, [R1+0x814] ;  /* 0x00081400010d7983 */ /* 0x000ee20000300800 */
[----:B-1----:R-:W3:Y:S01]  /*3ac20*/  LDL.LU R14, [R1+0x818] ;  /* 0x00081800010e7983 */ /* 0x002ee20000300800 */
[----:B------:R-:W3:Y:S02]  /*3ac30*/  LDL.LU R15, [R1+0x81c] ;  /* 0x00081c00010f7983 */ /* 0x000ee40000300800 */
[----:B---3--:R-:W-:Y:S11]  /*3ac40*/  HMMA.1688.F32.TF32 R12, R20, R10, R12 ;  /* 0x0000000a140c723c */ /* 0x008ff6000008100c */
[----:B------:R-:W-:Y:S11]  /*3ac50*/  @!UPT UIADD3 URZ, URZ, URZ, URZ ;  /* 0x0000003f3f3ff290 */ /* 0x000ff6000fffe03f */
[----:B------:R-:W-:Y:S01]  /*3ac60*/  @!UPT UIADD3 URZ, URZ, URZ, URZ ;  /* 0x0000003f3f3ff290 */ /* 0x000fe2000fffe03f */
[----:B------:R-:W-:Y:S01]  /*3ac70*/  STL.64 [R1+0xcf0], R12 ;  /* 0x000cf00c01007387 */ /* 0x000fe20000100a00 */
[----:B------:R1:W-:Y:S02]  /*3ac80*/  STL.64 [R1+0xcf8], R14 ;  /* 0x000cf80e01007387 */ /* 0x0003e40000100a00 */
[----:B-1----:R-:W-:Y:S02]  /*3ac90*/  IMAD.MOV.U32 R14, RZ, RZ, R9 ;  /* 0x000000ffff0e7224 */ /* 0x002fe400078e0009 */
[----:B------:R-:W-:-:S05]  /*3aca0*/  IMAD.MOV.U32 R15, RZ, RZ, R8 ;  /* 0x000000ffff0f7224 */ /* 0x000fca00078e0008 */
[----:B------:R-:W-:Y:S01]  /*3acb0*/  STL.64 [R1+0x2e98], R14 ;  /* 0x002e980e01007387 */ /* 0x000fe20000100a00 */
[----:B------:R1:W-:Y:S02]  /*3acc0*/  STL.64 [R1+0x2e58], R10 ;  /* 0x002e580a01007387 */ /* 0x0003e40000100a00 */
[----:B------:R-:W2:Y:S02]  /*3acd0*/  LDL.LU R8, [R1+0x710] ;  /* 0x0007100001087983 */ /* 0x000ea40000300800 */
[----:B------:R-:W2:Y:S01]  /*3ace0*/  LDL.LU R9, [R1+0x714] ;  /* 0x0007140001097983 */ /* 0x000ea20000300800 */
[----:B-1----:R-:W3:Y:S01]  /*3acf0*/  LDL.LU R10, [R1+0x718] ;  /* 0x00071800010a7983 */ /* 0x002ee20000300800 */
[----:B------:R-:W3:Y:S02]  /*3ad00*/  LDL.LU R11, [R1+0x71c] ;  /* 0x00071c00010b7983 */ /* 0x000ee40000300800 */
[----:B------:R-:W-:Y:S02]  /*3ad10*/  IMAD.MOV.U32 R14, RZ, RZ, R16 ;  /* 0x000000ffff0e7224 */ /* 0x000fe400078e0010 */
[----:B------:R-:W-:Y:S01]  /*3ad20*/  IMAD.MOV.U32 R15, RZ, RZ, R3 ;  /* 0x000000ffff0f7224 */ /* 0x000fe200078e0003 */
[----:B------:R-:W4:Y:S01]  /*3ad30*/  LDL.LU R16, [R1+0x2fe0] ;  /* 0x002fe00001107983 */ /* 0x000f220000300800 */
[----:B------:R-:W4:Y:S03]  /*3ad40*/  LDL.LU R3, [R1+0x2fdc] ;  /* 0x002fdc0001037983 */ /* 0x000f260000300800 */
        /* <DEDUP_REMOVED lines=30> */
[----:B----4-:R-:W-:Y:S01]  /*3af30*/  IMAD.MOV.U32 R15, RZ, RZ, R6 ;  /* 0x000000ffff0f7224 */ /* 0x010fe200078e0006 */
[----:B------:R-:W4:Y:S01]  /*3af40*/  LDL.LU R2, [R1+0x2fc8] ;  /* 0x002fc80001027983 */ /* 0x000f220000300800 */
[----:B------:R-:W4:Y:S03]  /*3af50*/  LDL.LU R6, [R1+0x2fc4] ;  /* 0x002fc40001067983 */ /* 0x000f260000300800 */
[----:B------:R1:W-:Y:S02]  /*3af60*/  STL.64 [R1+0x2ef8], R14 ;  /* 0x002ef80e01007387 */ /* 0x0003e40000100a00 */
[----:B-1----:R-:W-:Y:S02]  /*3af70*/  IMAD.MOV.U32 R14, RZ, RZ, R7 ;  /* 0x000000ffff0e7224 */ /* 0x002fe400078e0007 */
[----:B------:R-:W-:Y:S01]  /*3af80*/  IMAD.MOV.U32 R15, RZ, RZ, R29 ;  /* 0x000000ffff0f7224 */ /* 0x000fe200078e001d */
[----:B------:R-:W4:Y:S04]  /*3af90*/  LDL.LU R7, [R1+0x2fc0] ;  /* 0x002fc00001077983 */ /* 0x000f280000300800 */
        /* <DEDUP_REMOVED lines=14> */
[----:B------:R-:W-:-:S02]  /*3b080*/  IMAD.MOV.U32 R14, RZ, RZ, R24 ;  /* 0x000000ffff0e7224 */ /* 0x000fc400078e0018 */
[----:B------:R-:W-:Y:S02]  /*3b090*/  IMAD.MOV.U32 R15, RZ, RZ, R19 ;  /* 0x000000ffff0f7224 */ /* 0x000fe400078e0013 */
[----:B----4-:R-:W-:Y:S02]  /*3b0a0*/  IMAD.MOV.U32 R10, RZ, RZ, R7 ;  /* 0x000000ffff0a7224 */ /* 0x010fe400078e0007 */
        /* <DEDUP_REMOVED lines=17> */
[----:B------:R-:W-:-:S02]  /*3b1c0*/  IMAD.MOV.U32 R14, RZ, RZ, R16 ;  /* 0x000000ffff0e7224 */ /* 0x000fc400078e0010 */
[----:B------:R-:W-:Y:S02]  /*3b1d0*/  IMAD.MOV.U32 R15, RZ, RZ, R5 ;  /* 0x000000ffff0f7224 */ /* 0x000fe400078e0005 */
[----:B----4-:R-:W-:Y:S02]  /*3b1e0*/  IMAD.MOV.U32 R10, RZ, RZ, R6 ;  /* 0x000000ffff0a7224 */ /* 0x010fe400078e0006 */
[----:B---3--:R-:W-:Y:S01]  /*3b1f0*/  IMAD.MOV.U32 R11, RZ, RZ, R7 ;  /* 0x000000ffff0b7224 */ /* 0x008fe200078e0007 */
        /* <DEDUP_REMOVED lines=15> */
[----:B------:R1:W-:Y:S01]  /*3b2f0*/  STL.64 [R1+0x2f88], R14 ;  /* 0x002f880e01007387 */ /* 0x0003e20000100a00 */
[----:B------:R-:W3:Y:S02]  /*3b300*/  LDL.LU R12, [R1+0x800] ;  /* 0x00080000010c7983 */ /* 0x000ee40000300800 */
[----:B------:R-:W3:Y:S01]  /*3b310*/  LDL.LU R13, [R1+0x804] ;  /* 0x00080400010d7983 */ /* 0x000ee20000300800 */
[----:B-1----:R-:W3:Y:S01]  /*3b320*/  LDL.LU R14, [R1+0x808] ;  /* 0x00080800010e7983 */ /* 0x002ee20000300800 */
[----:B------:R-:W3:Y:S03]  /*3b330*/  LDL.LU R15, [R1+0x80c] ;  /* 0x00080c00010f7983 */ /* 0x000ee60000300800 */
[----:B--2---:R-:W-:Y:S01]  /*3b340*/  STL.64 [R1+0x2f38], R10 ;  /* 0x002f380a01007387 */ /* 0x004fe20000100a00 */
[----:B------:R1:W-:Y:S03]  /*3b350*/  STL.64 [R1+0x2f30], R8 ;  /* 0x002f300801007387 */ /* 0x0003e60000100a00 */
[----:B-1----:R-:W2:Y:S01]  /*3b360*/  LDL.LU R8, [R1+0x7b0] ;  /* 0x0007b00001087983 */ /* 0x002ea20000300800 */
[----:B------:R-:W2:Y:S02]  /*3b370*/  LDL.LU R9, [R1+0x7b4] ;  /* 0x0007b40001097983 */ /* 0x000ea40000300800 */
[----:B----4-:R-:W-:-:S02]  /*3b380*/  IMAD.MOV.U32 R10, RZ, RZ, R7 ;  /* 0x000000ffff0a7224 */ /* 0x010fc400078e0007 */
[----:B---3--:R-:W-:Y:S01]  /*3b390*/  IMAD.MOV.U32 R11, RZ, RZ, R6 ;  /* 0x000000ffff0b7224 */ /* 0x008fe200078e0006 */
[----:B------:R-:W3:Y:S01]  /*3b3a0*/  LDL.LU R7, [R1+0x2fac] ;  /* 0x002fac0001077983 */ /* 0x000ee20000300800 */
[----:B------:R-:W4:Y:S03]  /*3b3b0*/  LDL.LU R6, [R1+0x2fa8] ;  /* 0x002fa80001067983 */ /* 0x000f260000300800 */
[----:B------:R-:W-:Y:S04]  /*3b3c0*/  STL.64 [R1+0x2f50], R10 ;  /* 0x002f500a01007387 */ /* 0x000fe80000100a00 */
[----:B--2---:R1:W-:Y:S04]  /*3b3d0*/  STL.64 [R1+0x2f48], R8 ;  /* 0x002f480801007387 */ /* 0x0043e80000100a00 */
        /* <DEDUP_REMOVED lines=8> */
[----:B----4-:R-:W-:-:S02]  /*3b460*/  IMAD.MOV.U32 R10, RZ, RZ, R6 ;  /* 0x000000ffff0a7224 */ /* 0x010fc400078e0006 */
[----:B---3--:R-:W-:Y:S01]  /*3b470*/  IMAD.MOV.U32 R11, RZ, RZ, R7 ;  /* 0x000000ffff0b7224 */ /* 0x008fe200078e0007 */
[----:B------:R-:W3:Y:S01]  /*3b480*/  LDL.LU R6, [R1+0x2fa4] ;  /* 0x002fa40001067983 */ /* 0x000ee20000300800 */
[----:B------:R-:W3:Y:S03]  /*3b490*/  LDL.LU R7, [R1+0x2fa0] ;  /* 0x002fa00001077983 */ /* 0x000ee60000300800 */
[----:B------:R-:W-:Y:S04]  /*3b4a0*/  STL.64 [R1+0x2f80], R10 ;  /* 0x002f800a01007387 */ /* 0x000fe80000100a00 */
[----:B--2---:R1:W-:Y:S01]  /*3b4b0*/  STL.64 [R1+0x2f78], R8 ;  /* 0x002f780801007387 */ /* 0x0043e20000100a00 */
[----:B---3--:R-:W-:Y:S03]  /*3b4c0*/  HMMA.1688.F32.TF32 R20, R20, R6, R16 ;  /* 0x000000061414723c */ /* 0x008fe60000081010 */
[----:B-1----:R-:W2:Y:S01]  /*3b4d0*/  LDL.LU R8, [R1+0x7f0] ;  /* 0x0007f00001087983 */ /* 0x002ea20000300800 */
[----:B------:R-:W2:Y:S02]  /*3b4e0*/  LDL.LU R9, [R1+0x7f4] ;  /* 0x0007f40001097983 */ /* 0x000ea40000300800 */
[----:B------:R-:W2:Y:S02]  /*3b4f0*/  LDL.LU R10, [R1+0x7f8] ;  /* 0x0007f800010a7983 */ /* 0x000ea40000300800 */
[----:B------:R-:W2:Y:S01]  /*3b500*/  LDL.LU R11, [R1+0x7fc] ;  /* 0x0007fc00010b7983 */ /* 0x000ea20000300800 */
[----:B------:R-:W3:Y:S01]  /*3b510*/  LDL.LU.64 R18, [R1+0x2f98] ;  /* 0x002f980001127983 */ /* 0x000ee20000300a00 */
[----:B------:R-:W3:Y:S11]  /*3b520*/  LDL.LU.64 R16, [R1+0x2f90] ;  /* 0x002f900001107983 */ /* 0x000ef60000300a00 */
[----:B------:R-:W-:Y:S02]  /*3b530*/  @!UPT UIADD3 URZ, URZ, URZ, URZ ;  /* 0x0000003f3f3ff290 */ /* 0x000fe4000fffe03f */
        /* <DEDUP_REMOVED lines=101> */
[----:B-1----:R-:W2:Y:S01]  /*3bb90*/  LDL.LU.64 R14, [R1+0x2e68] ;  /* 0x002e6800010e7983 */ /* 0x002ea20000300a00 */
[----:B------:R-:W3:Y:S01]  /*3bba0*/  LDL.LU.64 R12, [R1+0x2e60] ;  /* 0x002e6000010c7983 */ /* 0x000ee20000300a00 */
[C---:B--2---:R-:W-:Y:S11]  /*3bbb0*/  HMMA.1688.F32.TF32 R8, R16.reuse, R14, R8 ;  /* 0x0000000e1008723c */ /* 0x044ff60000081008 */
[----:B------:R-:W-:Y:S11]  /*3bbc0*/  @!UPT UIADD3 URZ, URZ, URZ, URZ ;  /* 0x0000003f3f3ff290 */ /* 0x000ff6000fffe03f */
[----:B------:R-:W-:Y:S01]  /*3bbd0*/  @!UPT UIADD3 URZ, URZ, URZ, URZ ;  /* 0x0000003f3f3ff290 */ /* 0x000fe2000fffe03f */
[----:B------:R-:W-:Y:S01]  /*3bbe0*/  STL.64 [R1+0xc10], R8 ;  /* 0x000c100801007387 */ /* 0x000fe20000100a00 */
[----:B------:R1:W-:Y:S03]  /*3bbf0*/  STL.64 [R1+0xc18], R10 ;  /* 0x000c180a01007387 */ /* 0x0003e60000100a00 */
[----:B-1----:R-:W2:Y:S01]  /*3bc00*/  LDL.LU.64 R10, [R1+0x2e58] ;  /* 0x002e5800010a7983 */ /* 0x002ea20000300a00 */
[----:B------:R-:W-:Y:S02]  /*3bc10*/  STL.64 [R1+0x2d90], R14 ;  /* 0x002d900e01007387 */ /* 0x000fe40000100a00 */
[----:B---3--:R1:W-:Y:S02]  /*3bc20*/  STL.64 [R1+0x2d88], R12 ;  /* 0x002d880c01007387 */ /* 0x0083e40000100a00 */
        /* <DEDUP_REMOVED lines=8> */
[----:B------:R1:W-:Y:S03]  /*3bcb0*/  STL.64 [R1+0xc08], R14 ;  /* 0x000c080e01007387 */ /* 0x0003e60000100a00 */
[----:B-1----:R-:W2:Y:S04]  /*3bcc0*/  LDL.64 R14, [R1+0x98] ;  /* 0x00009800010e7983 */ /* 0x002ea80000100a00 */
[----:B--2---:R1:W-:Y:S04]  /*3bcd0*/  STL.64 [R1+0x2e30], R14 ;  /* 0x002e300e01007387 */ /* 0x0043e80000100a00 */
[----:B-1----:R-:W2:Y:S04]  /*3bce0*/  LDL.64 R14, [R1+0xa8] ;  /* 0x0000a800010e7983 */ /* 0x002ea80000100a00 */
[----:B--2---:R1:W-:Y:S04]  /*3bcf0*/  STL.64 [R1+0x2e38], R14 ;  /* 0x002e380e01007387 */ /* 0x0043e80000100a00 */
[----:B-1----:R-:W2:Y:S01]  /*3bd00*/  LDL.64 R14, [R1+0xb8] ;  /* 0x0000b800010e7983 */ /* 0x002ea20000100a00 */
[----:B----4-:R-:W-:Y:S03]  /*3bd10*/  HMMA.1688.F32.TF32 R16, R16, R6, R20 ;  /* 0x000000061010723c */ /* 0x010fe60000081014 */
[----:B--2---:R1:W-:Y:S01]  /*3bd20*/  STL.64 [R1+0x2e40], R14 ;  /* 0x002e400e01007387 */ /* 0x0043e20000100a00 */
[----:B------:R-:W2:Y:S02]  /*3bd30*/  LDL.LU R12, [R1+0x6d0] ;  /* 0x0006d000010c7983 */ /* 0x000ea40000300800 */
[----:B------:R-:W2:Y:S01]  /*3bd40*/  LDL.LU R13, [R1+0x6d4] ;  /* 0x0006d400010d7983 */ /* 0x000ea20000300800 */
[----:B-1----:R-:W2:Y:S01]  /*3bd50*/  LDL.LU R14, [R1+0x6d8] ;  /* 0x0006d800010e7983 */ /* 0x002ea20000300800 */
[----:B------:R-:W2:Y:S02]  /*3bd60*/  LDL.LU R15, [R1+0x6dc] ;  /* 0x0006dc00010f7983 */ /* 0x000ea40000300800 */
[----:B------:R-:W-:Y:S02]  /*3bd70*/  STL [R1+0x2d70], R11 ;  /* 0x002d700b01007387 */ /* 0x000fe40000100800 */
[----:B------:R1:W-:Y:S02]  /*3bd80*/  STL [R1+0x2db0], R10 ;  /* 0x002db00a01007387 */ /* 0x0003e40000100800 */
[----:B-1----:R-:W3:Y:S01]  /*3bd90*/  LDL.64 R10, [R1+0x88] ;  /* 0x00008800010a7983 */ /* 0x002ee20000100a00 */
[----:B------:R-:W2:Y:S02]  /*3bda0*/  LDL.LU.64 R22, [R1+0x2e50] ;  /* 0x002e500001167983 */ /* 0x000ea40000300a00 */
[----:B------:R-:W2:Y:S02]  /*3bdb0*/  LDL.LU.64 R20, [R1+0x2e48] ;  /* 0x002e480001147983 */ /* 0x000ea40000300a00 */
[----:B------:R1:W-:Y:S01]  /*3bdc0*/  STL [R1+0x2d4c], R6 ;  /* 0x002d4c0601007387 */ /* 0x0003e20000100800 */
[----:B------:R4:W-:Y:S03]  /*3bdd0*/  STL [R1+0x2d48], R7 ;  /* 0x002d480701007387 */ /* 0x0009e60000100800 */
[----:B------:R-:W-:Y:S02]  /*3bde0*/  STL.64 [R1+0x730], R16 ;  /* 0x0007301001007387 */ /* 0x000fe40000100a00 */
[----:B------:R-:W-:Y:S02]  /*3bdf0*/  STL.64 [R1+0x738], R18 ;  /* 0x0007381201007387 */ /* 0x000fe40000100a00 */
[----:B------:R-:W-:Y:S04]  /*3be00*/  LDS R18, [R2+0x16300] ;  /* 0x0163000002127984 */ /* 0x000fe80000000800 */
[----:B------:R-:W4:Y:S04]  /*3be10*/  LDS R19, [R0+0x16300] ;  /* 0x0163000000137984 */ /* 0x000f280000000800 */
[----:B------:R-:W-:Y:S04]  /*3be20*/  LDS R16, [R2+0x14300] ;  /* 0x0143000002107984 */ /* 0x000fe80000000800 */
[----:B------:R-:W4:Y:S04]  /*3be30*/  LDS R17, [R0+0x14300] ;  /* 0x0143000000117984 */ /* 0x000f280000000800 */
[----:B------:R-:W3:Y:S01]  /*3be40*/  LDL.LU R4, [R1+0x680] ;  /* 0x0006800001047983 */ /* 0x000ee20000300800 */
[----:B------:R-:W3:Y:S02]  /*3be50*/  LDL.LU R5, [R1+0x684] ;  /* 0x0006840001057983 */ /* 0x000ee40000300800 */
[----:B-1----:R-:W3:Y:S02]  /*3be60*/  LDL.LU R6, [R1+0x688] ;  /* 0x0006880001067983 */ /* 0x002ee40000300800 */
[----:B----4-:R-:W3:Y:S01]  /*3be70*/  LDL.LU R7, [R1+0x68c] ;  /* 0x00068c0001077983 */ /* 0x010ee20000300800 */
[----:B------:R-:W-:Y:S01]  /*3be80*/  STL [R1+0x2d50], R2 ;  /* 0x002d500201007387 */ /* 0x000fe20000100800 */
[----:B------:R-:W-:Y:S03]  /*3be90*/  STL [R1+0x2d54], R0 ;  /* 0x002d540001007387 */ /* 0x000fe60000100800 */
[----:B------:R-:W-:Y:S01]  /*3bea0*/  STL.64 [R1+0x2d38], R18 ;  /* 0x002d381201007387 */ /* 0x000fe20000100a00 */
[----:B------:R1:W-:Y:S03]  /*3beb0*/  STL.64 [R1+0x2d30], R16 ;  /* 0x002d301001007387 */ /* 0x0003e60000100a00 */
        /* <DEDUP_REMOVED lines=10> */
[----:B------:R1:W-:Y:S02]  /*3bf60*/  STL [R1+0x2d5c], R26 ;  /* 0x002d5c1a01007387 */ /* 0x0003e40000100800 */
[----:B------:R3:W-:Y:S02]  /*3bf70*/  STL [R1+0x2d58], R27 ;  /* 0x002d581b01007387 */ /* 0x0007e40000100800 */
[----:B------:R-:W2:Y:S01]  /*3bf80*/  LDL.LU R24, [R1+0x6b0] ;  /* 0x0006b00001187983 */ /* 0x000ea20000300800 */
[----:B------:R-:W2:Y:S04]  /*3bf90*/  LDL.LU R25, [R1+0x6b4] ;  /* 0x0006b40001197983 */ /* 0x000ea80000300800 */
[----:B-1----:R-:W2:Y:S01]  /*3bfa0*/  LDL.LU R26, [R1+0x6b8] ;  /* 0x0006b800011a7983 */ /* 0x002ea20000300800 */
[----:B---3--:R-:W2:Y:S02]  /*3bfb0*/  LDL.LU R27, [R1+0x6bc] ;  /* 0x0006bc00011b7983 */ /* 0x008ea40000300800 */
[C---:B--2---:R-:W-:Y:S01]  /*3bfc0*/  HMMA.1688.F32.TF32 R24, R20.reuse, R14, R24 ;  /* 0x0000000e1418723c */ /* 0x044fe20000081018 */
[----:B------:R-:W-:Y:S11]  /*3bfd0*/  IMAD.MOV.U32 R3, RZ, RZ, R15 ;  /* 0x000000ffff037224 */ /* 0x000ff600078e000f */
[----:B------:R-:W-:Y:S11]  /*3bfe0*/  @!UPT UIADD3 URZ, URZ, URZ, URZ ;  /* 0x0000003f3f3ff290 */ /* 0x000ff6000fffe03f */
[----:B------:R1:W-:Y:S01]  /*3bff0*/  STL.64 [R1+0xbe0], R24 ;  /* 0x000be01801007387 */ /* 0x0003e20000100a00 */
[----:B------:R-:W-:Y:S02]  /*3c000*/  STL.64 [R1+0xbe8], R26 ;  /* 0x000be81a01007387 */ /* 0x000fe40000100a00 */
[----:B-1----:R-:W-:Y:S02]  /*3c010*/  IMAD.MOV.U32 R24, RZ, RZ, R14 ;  /* 0x000000ffff187224 */ /* 0x002fe400078e000e */
[----:B------:R-:W4:Y:S01]  /*3c020*/  LDL.LU.64 R14, [R1+0x2e38] ;  /* 0x002e3800010e7983 */ /* 0x000f220000300a00 */
[----:B------:R-:W-:Y:S02]  /*3c030*/  STL [R1+0x2d64], R3 ;  /* 0x002d640301007387 */ /* 0x000fe40000100800 */
[----:B------:R1:W-:Y:S02]  /*3c040*/  STL [R1+0x2d60], R24 ;  /* 0x002d601801007387 */ /* 0x0003e40000100800 */
        /* <DEDUP_REMOVED lines=8> */
[----:B------:R3:W-:Y:S02]  /*3c0d0*/  STL.64 [R1+0xbd8], R18 ;  /* 0x000bd81201007387 */ /* 0x0007e40000100a00 */
[----:B-1----:R-:W-:Y:S02]  /*3c0e0*/  IMAD.MOV.U32 R17, RZ, RZ, R14 ;  /* 0x000000ffff117224 */ /* 0x002fe400078e000e */
[----:B------:R-:W-:Y:S02]  /*3c0f0*/  IMAD.MOV.U32 R16, RZ, RZ, R15 ;  /* 0x000000ffff107224 */ /* 0x000fe400078e000f */
[----:B------:R-:W2:Y:S03]  /*3c100*/  LDL.LU.64 R14, [R1+0x2e30] ;  /* 0x002e3000010e7983 */ /* 0x000ea60000300a00 */
[----:B------:R-:W-:Y:S02]  /*3c110*/  STL [R1+0x2d6c], R16 ;  /* 0x002d6c1001007387 */ /* 0x000fe40000100800 */
[----:B------:R-:W-:Y:S01]  /*3c120*/  STL [R1+0x2d68], R17 ;  /* 0x002d681101007387 */ /* 0x000fe20000100800 */
[----:B--2---:R-:W-:Y:S01]  /*3c130*/  HMMA.1688.F32.TF32 R24, R20, R14, R24 ;  /* 0x0000000e1418723c */ /* 0x004fe20000081018 */
[----:B---3--:R-:W-:-:S02]  /*3c140*/  IMAD.MOV.U32 R19, RZ, RZ, R14 ;  /* 0x000000ffff137224 */ /* 0x008fc400078e000e */
[----:B------:R-:W-:Y:S11]  /*3c150*/  IMAD.MOV.U32 R18, RZ, RZ, R15 ;  /* 0x000000ffff127224 */ /* 0x000ff600078e000f */
[----:B------:R-:W-:Y:S09]  /*3c160*/  @!UPT UIADD3 URZ, URZ, URZ, URZ ;  /* 0x0000003f3f3ff290 */ /* 0x000ff2000fffe03f */
[----:B------:R1:W-:Y:S01]  /*3c170*/  STL.64 [R1+0xbc0], R24 ;  /* 0x000bc01801007387 */ /* 0x0003e20000100a00 */
[----:B------:R-:W-:Y:S02]  /*3c180*/  STL.64 [R1+0xbc8], R26 ;  /* 0x000bc81a01007387 */ /* 0x000fe40000100a00 */
[----:B------:R2:W-:Y:S02]  /*3c190*/  STL.64 [R1+0x2dc8], R18 ;  /* 0x002dc81201007387 */ /* 0x0005e40000100a00 */
[----:B------:R-:W3:Y:S01]  /*3c1a0*/  LDL.64 R14, [R1+0x8] ;  /* 0x00000800010e7983 */ /* 0x000ee20000100a00 */
[C---:B------:R-:W-:Y:S01]  /*3c1b0*/  HMMA.1688.F32.TF32 R4, R20.reuse, R10, R4 ;  /* 0x0000000a1404723c */ /* 0x040fe20000081004 */
[----:B------:R-:W-:Y:S02]  /*3c1c0*/  IMAD.MOV.U32 R28, RZ, RZ, R10 ;  /* 0x000000ffff1c7224 */ /* 0x000fe400078e000a */
[----:B-1----:R-:W-:Y:S01]  /*3c1d0*/  IMAD.MOV.U32 R25, RZ, RZ, R11 ;  /* 0x000000ffff197224 */ /* 0x002fe200078e000b */
[----:B---3--:R-:W-:Y:S11]  /*3c1e0*/  STL.64 [R1+0x2da8], R14 ;  /* 0x002da80e01007387 */ /* 0x008ff60000100a00 */
[----:B------:R-:W-:Y:S08]  /*3c1f0*/  @!UPT UIADD3 URZ, URZ, URZ, URZ ;  /* 0x0000003f3f3ff290 */ /* 0x000ff0000fffe03f */
[----:B------:R-:W-:Y:S02]  /*3c200*/  STL.64 [R1+0xbb0], R4 ;  /* 0x000bb00401007387 */ /* 0x000fe40000100a00 */
[----:B------:R-:W-:Y:S02]  /*3c210*/  STL.64 [R1+0xbb8], R6 ;  /* 0x000bb80601007387 */ /* 0x000fe40000100a00 */
[----:B------:R1:W-:Y:S01]  /*3c220*/  STL [R1+0x2df0], R25 ;  /* 0x002df01901007387 */ /* 0x0003e20000100800 */
[----:B------:R-:W3:Y:S01]  /*3c230*/  LDL.LU R8, [R1+0x610] ;  /* 0x0006100001087983 */ /* 0x000ee20000300800 */
[----:B------:R-:W3:Y:S02]  /*3c240*/  LDL.LU R9, [R1+0x614] ;  /* 0x0006140001097983 */ /* 0x000ee40000300800 */
[----:B------:R-:W4:Y:S02]  /*3c250*/  LDL.LU R10, [R1+0x618] ;  /* 0x00061800010a7983 */ /* 0x000f240000300800 */
[----:B------:R-:W4:Y:S01]  /*3c260*/  LDL.LU R11, [R1+0x61c] ;  /* 0x00061c00010b7983 */ /* 0x000f220000300800 */
[----:B------:R-:W3:Y:S01]  /*3c270*/  LDL.LU R16, [R1+0x620] ;  /* 0x0006200001107983 */ /* 0x000ee20000300800 */
[----:B------:R-:W3:Y:S02]  /*3c280*/  LDL.LU R17, [R1+0x624] ;  /* 0x0006240001117983 */ /* 0x000ee40000300800 */
[----:B--2---:R-:W2:Y:S02]  /*3c290*/  LDL.LU R18, [R1+0x628] ;  /* 0x0006280001127983 */ /* 0x004ea40000300800 */
[----:B------:R-:W2:Y:S01]  /*3c2a0*/  LDL.LU R19, [R1+0x62c] ;  /* 0x00062c0001137983 */ /* 0x000ea20000300800 */
[----:B------:R-:W2:Y:S01]  /*3c2b0*/  LDL.LU R24, [R1+0x640] ;  /* 0x0006400001187983 */ /* 0x000ea20000300800 */
[----:B-1----:R-:W2:Y:S02]  /*3c2c0*/  LDL.LU R25, [R1+0x644] ;  /* 0x0006440001197983 */ /* 0x002ea40000300800 */
[----:B------:R-:W2:Y:S02]  /*3c2d0*/  LDL.LU R26, [R1+0x648] ;  /* 0x00064800011a7983 */ /* 0x000ea40000300800 */
[----:B------:R-:W2:Y:S01]  /*3c2e0*/  LDL.LU R27, [R1+0x64c] ;  /* 0x00064c00011b7983 */ /* 0x000ea20000300800 */
[----:B------:R-:W3:Y:S01]  /*3c2f0*/  LDL.LU R4, [R1+0x670] ;  /* 0x0006700001047983 */ /* 0x000ee20000300800 */
[----:B------:R-:W3:Y:S02]  /*3c300*/  LDL.LU R5, [R1+0x674] ;  /* 0x0006740001057983 */ /* 0x000ee40000300800 */
[----:B------:R-:W3:Y:S02]  /*3c310*/  LDL.LU R6, [R1+0x678] ;  /* 0x0006780001067983 */ /* 0x000ee40000300800 */
[----:B------:R-:W3:Y:S01]  /*3c320*/  LDL.LU R7, [R1+0x67c] ;  /* 0x00067c0001077983 */ /* 0x000ee20000300800 */
[----:B--2---:R1:W-:Y:S01]  /*3c330*/  STL.64 [R1+0x2e00], R26 ;  /* 0x002e001a01007387 */ /* 0x0043e20000100a00 */
[----:B------:R-:W-:Y:S03]  /*3c340*/  STL.64 [R1+0x2df8], R24 ;  /* 0x002df81801007387 */ /* 0x000fe60000100a00 */
[----:B-1----:R-:W2:Y:S04]  /*3c350*/  LDL.64 R26, [R1+0x58] ;  /* 0x00005800011a7983 */ /* 0x002ea80000100a00 */
[----:B--2---:R1:W-:Y:S04]  /*3c360*/  STL.64 [R1+0x2e10], R26 ;  /* 0x002e101a01007387 */ /* 0x0043e80000100a00 */
[----:B-1----:R-:W2:Y:S04]  /*3c370*/  LDL.64 R26, [R1+0x68] ;  /* 0x00006800011a7983 */ /* 0x002ea80000100a00 */
[----:B--2---:R1:W-:Y:S04]  /*3c380*/  STL.64 [R1+0x2e28], R26 ;  /* 0x002e281a01007387 */ /* 0x0043e80000100a00 */
[----:B-1----:R-:W2:Y:S01]  /*3c390*/  LDL.64 R26, [R1+0x78] ;  /* 0x00007800011a7983 */ /* 0x002ea20000100a00 */
[----:B------:R1:W-:Y:S02]  /*3c3a0*/  STL.64 [R1+0x2dd8], R18 ;  /* 0x002dd81201007387 */ /* 0x0003e40000100a00 */
[----:B---3--:R-:W-:Y:S01]  /*3c3b0*/  STL.64 [R1+0x2dd0], R16 ;  /* 0x002dd01001007387 */ /* 0x008fe20000100a00 */
[----:B-1----:R-:W3:Y:S04]  /*3c3c0*/  LDL.64 R18, [R1+0x38] ;  /* 0x0000380001127983 */ /* 0x002ee80000100a00 */
[----:B---3--:R1:W-:Y:S04]  /*3c3d0*/  STL.64 [R1+0x2de8], R18 ;  /* 0x002de81201007387 */ /* 0x0083e80000100a00 */
[----:B-1----:R-:W3:Y:S04]  /*3c3e0*/  LDL.64 R18, [R1+0x48] ;  /* 0x0000480001127983 */ /* 0x002ee80000100a00 */
[----:B---3--:R1:W-:Y:S01]  /*3c3f0*/  STL.64 [R1+0x2e08], R18 ;  /* 0x002e081201007387 */ /* 0x0083e20000100a00 */
[----:B------:R-:W3:Y:S02]  /*3c400*/  LDL.LU R16, [R1+0x650] ;  /* 0x0006500001107983 */ /* 0x000ee40000300800 */
[----:B------:R-:W3:Y:S01]  /*3c410*/  LDL.LU R17, [R1+0x654] ;  /* 0x0006540001117983 */ /* 0x000ee20000300800 */
[----:B-1----:R-:W3:Y:S01]  /*3c420*/  LDL.LU R18, [R1+0x658] ;  /* 0x0006580001127983 */ /* 0x002ee20000300800 */
[----:B------:R-:W3:Y:S01]  /*3c430*/  LDL.LU R19, [R1+0x65c] ;  /* 0x00065c0001137983 */ /* 0x000ee20000300800 */
[----:B--2---:R-:W-:Y:S02]  /*3c440*/  HMMA.1688.F32.TF32 R4, R20, R26, R4 ;  /* 0x0000001a1404723c */ /* 0x004fe40000081004 */
[----:B---3--:R-:W-:Y:S01]  /*3c450*/  STL.64 [R1+0x2e20], R18 ;  /* 0x002e201201007387 */ /* 0x008fe20000100a00 */
[----:B------:R1:W-:Y:S03]  /*3c460*/  STL.64 [R1+0x2e18], R16 ;  /* 0x002e181001007387 */ /* 0x0003e60000100a00 */
[----:B-1----:R-:W2:Y:S01]  /*3c470*/  LDL.LU R16, [R1+0x660] ;  /* 0x0006600001107983 */ /* 0x002ea20000300800 */
[----:B------:R-:W2:Y:S02]  /*3c480*/  LDL.LU R17, [R1+0x664] ;  /* 0x0006640001117983 */ /* 0x000ea40000300800 */
[----:B------:R-:W2:Y:S02]  /*3c490*/  LDL.LU R18, [R1+0x668] ;  /* 0x0006680001127983 */ /* 0x000ea40000300800 */
[----:B------:R-:W2:Y:S01]  /*3c4a0*/  LDL.LU R19, [R1+0x66c] ;  /* 0x00066c0001137983 */ /* 0x000ea20000300800 */
[----:B----4-:R1:W-:Y:S01]  /*3c4b0*/  STL.64 [R1+0x2dc0], R10 ;  /* 0x002dc00a01007387 */ /* 0x0103e20000100a00 */
[----:B------:R3:W-:Y:S03]  /*3c4c0*/  STL.64 [R1+0x2db8], R8 ;  /* 0x002db80801007387 */ /* 0x0007e60000100a00 */
[----:B-1----:R-:W4:Y:S01]  /*3c4d0*/  LDL.64 R10, [R1+0x28] ;  /* 0x00002800010a7983 */ /* 0x002f220000100a00 */
[----:B------:R-:W-:-:S03]  /*3c4e0*/  IMAD.MOV.U32 R29, RZ, RZ, R27 ;  /* 0x000000ffff1d7224 */ /* 0x000fc600078e001b */
[----:B----4-:R1:W-:Y:S01]  /*3c4f0*/  STL.64 [R1+0x2de0], R10 ;  /* 0x002de00a01007387 */ /* 0x0103e20000100a00 */
[----:B---3--:R-:W3:Y:S02]  /*3c500*/  LDL.LU R8, [R1+0x630] ;  /* 0x0006300001087983 */ /* 0x008ee40000300800 */
[----:B------:R-:W3:Y:S01]  /*3c510*/  LDL.LU R9, [R1+0x634] ;  /* 0x0006340001097983 */ /* 0x000ee20000300800 */
[----:B-1----:R-:W3:Y:S01]  /*3c520*/  LDL.LU R10, [R1+0x638] ;  /* 0x00063800010a7983 */ /* 0x002ee20000300800 */
[----:B------:R-:W3:Y:S02]  /*3c530*/  LDL.LU R11, [R1+0x63c] ;  /* 0x00063c00010b7983 */ /* 0x000ee40000300800 */
[----:B------:R-:W4:Y:S02]  /*3c540*/  LDL.64 R14, [R1+0x18] ;  /* 0x00001800010e7983 */ /* 0x000f240000100a00 */
[----:B------:R1:W-:Y:S01]  /*3c550*/  STL.64 [R1+0xba0], R4 ;  /* 0x000ba00401007387 */ /* 0x0003e20000100a00 */
[----:B------:R2:W-:Y:S01]  /*3c560*/  STL.64 [R1+0xba8], R6 ;  /* 0x000ba80601007387 */ /* 0x0005e20000100a00 */
[----:B-1----:R-:W-:-:S03]  /*3c570*/  IMAD.MOV.U32 R5, RZ, RZ, R26 ;  /* 0x000000ffff057224 */ /* 0x002fc600078e001a */
        /* <DEDUP_REMOVED lines=25> */
[C---:B--2---:R-:W-:Y:S01]  /*3c710*/  HMMA.1688.F32.TF32 R24, R20.reuse, R18, R24 ;  /* 0x000000121418723c */ /* 0x044fe20000081018 */
[----:B------:R-:W-:Y:S01]  /*3c720*/  IMAD.MOV.U32 R0, RZ, RZ, R19 ;  /* 0x000000ffff007224 */ /* 0x000fe200078e0013 */
[----:B---3--:R-:W-:Y:S01]  /*3c730*/  STL.64 [R1+0x2da0], R6 ;  /* 0x002da00601007387 */ /* 0x008fe20000100a00 */
[----:B------:R1:W-:Y:S03]  /*3c740*/  STL.64 [R1+0x2d98], R4 ;  /* 0x002d980401007387 */ /* 0x0003e60000100a00 */
[----:B-1----:R-:W2:Y:S01]  /*3c750*/  LDL.LU R4, [R1+0x600] ;  /* 0x0006000001047983 */ /* 0x002ea20000300800 */
[----:B------:R-:W2:Y:S02]  /*3c760*/  LDL.LU R5, [R1+0x604] ;  /* 0x0006040001057983 */ /* 0x000ea40000300800 */
[----:B------:R-:W2:Y:S02]  /*3c770*/  LDL.LU R6, [R1+0x608] ;  /* 0x0006080001067983 */ /* 0x000ea40000300800 */
[----:B------:R-:W2:Y:S11]  /*3c780*/  LDL.LU R7, [R1+0x60c] ;  /* 0x00060c0001077983 */ /* 0x000eb60000300800 */
[----:B------:R-:W-:Y:S01]  /*3c790*/  @!UPT UIADD3 URZ, URZ, URZ, URZ ;  /* 0x0000003f3f3ff290 */ /* 0x000fe2000fffe03f */
[----:B------:R1:W-:Y:S01]  /*3c7a0*/  STL.64 [R1+0xb70], R24 ;  /* 0x000b701801007387 */ /* 0x0003e20000100a00 */
[----:B------:R3:W-:Y:S03]  /*3c7b0*/  STL.64 [R1+0xb78], R26 ;  /* 0x000b781a01007387 */ /* 0x0007e60000100a00 */
[----:B-1----:R-:W2:Y:S01]  /*3c7c0*/  LDL.LU R25, [R1+0x2df0] ;  /* 0x002df00001197983 */ /* 0x002ea20000300800 */
[----:B---3--:R-:W-:Y:S02]  /*3c7d0*/  IMAD.MOV.U32 R27, RZ, RZ, R18 ;  /* 0x000000ffff1b7224 */ /* 0x008fe400078e0012 */
        /* <DEDUP_REMOVED lines=11> */
[----:B------:R-:W-:Y:S11]  /*3c890*/  IMAD.MOV.U32 R3, RZ, RZ, R11 ;  /* 0x000000ffff037224 */ /* 0x000ff600078e000b */
[----:B------:R-:W-:Y:S11]  /*3c8a0*/  @!UPT UIADD3 URZ, URZ, URZ, URZ ;  /* 0x0000003f3f3ff290 */ /* 0x000ff6000fffe03f */
[----:B------:R1:W-:Y:S01]  /*3c8b0*/  STL.64 [R1+0xb50], R16 ;  /* 0x000b501001007387 */ /* 0x0003e20000100a00 */
[----:B------:R3:W-:Y:S02]  /*3c8c0*/  STL.64 [R1+0xb58], R18 ;  /* 0x000b581201007387 */ /* 0x0007e40000100a00 */
[----:B-1----:R-:W-:Y:S01]  /*3c8d0*/  IMAD.MOV.U32 R17, RZ, RZ, R10 ;  /* 0x000000ffff117224 */ /* 0x002fe200078e000a */
[----:B---3--:R-:W3:Y:S01]  /*3c8e0*/  LDL.LU.64 R18, [R1+0x2dc8] ;  /* 0x002dc80001127983 */ /* 0x008ee20000300a00 */
        /* <DEDUP_REMOVED lines=8> */
[----:B----4-:R-:W4:Y:S01]  /*3c970*/  LDL.LU R10, [R1+0x2db0] ;  /* 0x002db000010a7983 */ /* 0x010f220000300800 */
        /* <DEDUP_REMOVED lines=11> */
[----:B------:R-:W3:Y:S01]  /*3ca30*/  LDL.LU.64 R12, [R1+0x2d88] ;  /* 0x002d8800010c7983 */ /* 0x000ee20000300a00 */
        /* <DEDUP_REMOVED lines=8> */
[----:B---3--:R3:W-:Y:S02]  /*3cac0*/  STL.64 [R1+0x2c00], R12 ;  /* 0x002c000c01007387 */ /* 0x0087e40000100a00 */
[----:B-1----:R-:W-:-:S02]  /*3cad0*/  IMAD.MOV.U32 R14, RZ, RZ, R11 ;  /* 0x000000ffff0e7224 */ /* 0x002fc400078e000b */
[----:B------:R-:W-:Y:S01]  /*3cae0*/  IMAD.MOV.U32 R15, RZ, RZ, R16 ;  /* 0x000000ffff0f7224 */ /* 0x000fe200078e0010 */
[----:B------:R-:W4:Y:S01]  /*3caf0*/  LDL.LU R11, [R1+0x2d70] ;  /* 0x002d7000010b7983 */ /* 0x000f220000300800 */
[----:B------:R-:W2:Y:S03]  /*3cb00*/  LDL.LU R16, [R1+0x2d6c] ;  /* 0x002d6c0001107983 */ /* 0x000ea60000300800 */
[----:B------:R1:W-:Y:S01]  /*3cb10*/  STL.64 [R1+0x2c20], R14 ;  /* 0x002c200e01007387 */ /* 0x0003e20000100a00 */
[----:B---3--:R-:W4:Y:S02]  /*3cb20*/  LDL.LU R12, [R1+0x5e0] ;  /* 0x0005e000010c7983 */ /* 0x008f240000300800 */
[----:B------:R-:W4:Y:S01]  /*3cb30*/  LDL.LU R13, [R1+0x5e4] ;  /* 0x0005e400010d7983 */ /* 0x000f220000300800 */
[----:B-1----:R-:W4:Y:S01]  /*3cb40*/  LDL.LU R14, [R1+0x5e8] ;  /* 0x0005e800010e7983 */ /* 0x002f220000300800 */
[----:B------:R-:W4:Y:S02]  /*3cb50*/  LDL.LU R15, [R1+0x5ec] ;  /* 0x0005ec00010f7983 */ /* 0x000f240000300800 */
[----:B----4-:R-:W-:Y:S11]  /*3cb60*/  HMMA.1688.F32.TF32 R12, R20, R10, R12 ;  /* 0x0000000a140c723c */ /* 0x010ff6000008100c */
        /* <DEDUP_REMOVED lines=8> */
[----:B------:R-:W3:Y:S02]  /*3cbf0*/  LDL.LU R8, [R1+0x4f0] ;  /* 0x0004f00001087983 */ /* 0x000ee40000300800 */
[----:B------:R-:W3:Y:S01]  /*3cc00*/  LDL.LU R9, [R1+0x4f4] ;  /* 0x0004f40001097983 */ /* 0x000ee20000300800 */
[----:B-1----:R-:W4:Y:S01]  /*3cc10*/  LDL.LU R10, [R1+0x4f8] ;  /* 0x0004f800010a7983 */ /* 0x002f220000300800 */
[----:B------:R-:W4:Y:S02]  /*3cc20*/  LDL.LU R11, [R1+0x4fc] ;  /* 0x0004fc00010b7983 */ /* 0x000f240000300800 */
[----:B------:R-:W-:Y:S02]  /*3cc30*/  IMAD.MOV.U32 R14, RZ, RZ, R17 ;  /* 0x000000ffff0e7224 */ /* 0x000fe400078e0011 */
[----:B------:R-:W-:Y:S01]  /*3cc40*/  IMAD.MOV.U32 R15, RZ, RZ, R3 ;  /* 0x000000ffff0f7224 */ /* 0x000fe200078e0003 */
[----:B------:R-:W2:Y:S01]  /*3cc50*/  LDL.LU R17, [R1+0x2d68] ;  /* 0x002d680001117983 */ /* 0x000ea20000300800 */
[----:B------:R-:W2:Y:S03]  /*3cc60*/  LDL.LU R3, [R1+0x2d64] ;  /* 0x002d640001037983 */ /* 0x000ea60000300800 */
[----:B------:R-:W-:Y:S04]  /*3cc70*/  STL.64 [R1+0x2c50], R14 ;  /* 0x002c500e01007387 */ /* 0x000fe80000100a00 */
[----:B----4-:R-:W-:Y:S01]  /*3cc80*/  STL.64 [R1+0x2c18], R10 ;  /* 0x002c180a01007387 */ /* 0x010fe20000100a00 */
[----:B---3--:R1:W-:Y:S03]  /*3cc90*/  STL.64 [R1+0x2c10], R8 ;  /* 0x002c100801007387 */ /* 0x0083e60000100a00 */
[----:B-1----:R-:W3:Y:S01]  /*3cca0*/  LDL.LU R8, [R1+0x500] ;  /* 0x0005000001087983 */ /* 0x002ee20000300800 */
[----:B------:R-:W3:Y:S02]  /*3ccb0*/  LDL.LU R9, [R1+0x504] ;  /* 0x0005040001097983 */ /* 0x000ee40000300800 */
[----:B------:R-:W4:Y:S02]  /*3ccc0*/  LDL.LU R10, [R1+0x508] ;  /* 0x00050800010a7983 */ /* 0x000f240000300800 */
[----:B------:R-:W4:Y:S02]  /*3ccd0*/  LDL.LU R11, [R1+0x50c] ;  /* 0x00050c00010b7983 */ /* 0x000f240000300800 */
[----:B------:R-:W-:-:S02]  /*3cce0*/  IMAD.MOV.U32 R14, RZ, RZ, R24 ;  /* 0x000000ffff0e7224 */ /* 0x000fc400078e0018 */
        /* <DEDUP_REMOVED lines=22> */
[----:B--2---:R-:W-:Y:S01]  /*3ce50*/  IMAD.MOV.U32 R15, RZ, RZ, R6 ;  /* 0x000000ffff0f7224 */ /* 0x004fe200078e0006 */
[----:B------:R-:W2:Y:S01]  /*3ce60*/  LDL.LU R2, [R1+0x2d50] ;  /* 0x002d500001027983 */ /* 0x000ea20000300800 */
[----:B------:R-:W2:Y:S03]  /*3ce70*/  LDL.LU R6, [R1+0x2d4c] ;  /* 0x002d4c0001067983 */ /* 0x000ea60000300800 */
[----:B------:R1:W-:Y:S02]  /*3ce80*/  STL.64 [R1+0x2c98], R14 ;  /* 0x002c980e01007387 */ /* 0x0003e40000100a00 */
[----:B-1----:R-:W-:Y:S02]  /*3ce90*/  IMAD.MOV.U32 R14, RZ, RZ, R7 ;  /* 0x000000ffff0e7224 */ /* 0x002fe400078e0007 */
        /* <DEDUP_REMOVED lines=12> */
[----:B------:R-:W2:Y:S04]  /*3cf60*/  LDL.LU R5, [R1+0x2d40] ;  /* 0x002d400001057983 */ /* 0x000ea80000300800 */
        /* <DEDUP_REMOVED lines=8> */
[----:B------:R-:W-:-:S05]  /*3cff0*/  IMAD.MOV.U32 R15, RZ, RZ, R25 ;  /* 0x000000ffff0f7224 */ /* 0x000fca00078e0019 */
        /* <DEDUP_REMOVED lines=28> */
[----:B------:R-:W2:Y:S02]  /*3d1c0*/  LDL.LU R17, [R1+0x5d4] ;  /* 0x0005d40001117983 */ /* 0x000ea40000300800 */
[----:B------:R-:W2:Y:S02]  /*3d1d0*/  LDL.LU R18, [R1+0x5d8] ;  /* 0x0005d80001127983 */ /* 0x000ea40000300800 */
[----:B------:R-:W2:Y:S01]  /*3d1e0*/  LDL.LU R19, [R1+0x5dc] ;  /* 0x0005dc0001137983 */ /* 0x000ea20000300800 */
[----:B------:R1:W-:Y:S01]  /*3d1f0*/  STL.64 [R1+0x2d28], R14 ;  /* 0x002d280e01007387 */ /* 0x0003e20000100a00 */
[----:B------:R-:W2:Y:S02]  /*3d200*/  LDL.LU R12, [R1+0x5c0] ;  /* 0x0005c000010c7983 */ /* 0x000ea40000300800 */
[----:B------:R-:W2:Y:S01]  /*3d210*/  LDL.LU R13, [R1+0x5c4] ;  /* 0x0005c400010d7983 */ /* 0x000ea20000300800 */
[----:B-1----:R-:W2:Y:S01]  /*3d220*/  LDL.LU R14, [R1+0x5c8] ;  /* 0x0005c800010e7983 */ /* 0x002ea20000300800 */
[----:B------:R-:W2:Y:S03]  /*3d230*/  LDL.LU R15, [R1+0x5cc] ;  /* 0x0005cc00010f7983 */ /* 0x000ea60000300800 */
[----:B----4-:R-:W-:Y:S01]  /*3d240*/  STL.64 [R1+0x2cd8], R10 ;  /* 0x002cd80a01007387 */ /* 0x010fe20000100a00 */
[----:B---3--:R1:W-:Y:S03]  /*3d250*/  STL.64 [R1+0x2cd0], R8 ;  /* 0x002cd00801007387 */ /* 0x0083e60000100a00 */
        /* <DEDUP_REMOVED lines=23> */
[----:B------:R-:W3:Y:S01]  /*3d3d0*/  LDL.LU.64 R18, [R1+0x2d38] ;  /* 0x002d380001127983 */ /* 0x000ee20000300a00 */
[----:B------:R-:W3:Y:S02]  /*3d3e0*/  LDL.LU.64 R16, [R1+0x2d30] ;  /* 0x002d300001107983 */ /* 0x000ee40000300a00 */
[----:B------:R-:W-:Y:S02]  /*3d3f0*/  STL.64 [R1+0x2bf0], R6 ;  /* 0x002bf00601007387 */ /* 0x000fe40000100a00 */
[----:B------:R1:W-:Y:S07]  /*3d400*/  STL.64 [R1+0x2be8], R4 ;  /* 0x002be80401007387 */ /* 0x0003ee0000100a00 */
[----:B------:R-:W-:Y:S01]  /*3d410*/  STL.64 [R1+0x720], R20 ;  /* 0x0007201401007387 */ /* 0x000fe20000100a00 */
[----:B------:R-:W-:Y:S02]  /*3d420*/  STL.64 [R1+0x728], R22 ;  /* 0x0007281601007387 */ /* 0x000fe40000100a00 */
[----:B------:R-:W-:Y:S04]  /*3d430*/  LDS R20, [R2+0x14400] ;  /* 0x0144000002147984 */ /* 0x000fe80000000800 */
[----:B------:R-:W-:Y:S01]  /*3d440*/  LDS R22, [R2+0x16400] ;  /* 0x0164000002167984 */ /* 0x000fe20000000800 */
[----:B------:R-:W-:Y:S04]  /*3d450*/  LDS R21, [R0+0x14400] ;  /* 0x0144000000157984 */ /* 0x000fe80000000800 */
[----:B------:R-:W4:Y:S04]  /*3d460*/  LDS R23, [R0+0x16400] ;  /* 0x0164000000177984 */ /* 0x000f280000000800 */
[----:B-1----:R-:W2:Y:S01]  /*3d470*/  LDL.LU R4, [R1+0x4e0] ;  /* 0x0004e00001047983 */ /* 0x002ea20000300800 */
[----:B------:R-:W2:Y:S02]  /*3d480*/  LDL.LU R5, [R1+0x4e4] ;  /* 0x0004e40001057983 */ /* 0x000ea40000300800 */
[----:B------:R-:W2:Y:S02]  /*3d490*/  LDL.LU R6, [R1+0x4e8] ;  /* 0x0004e80001067983 */ /* 0x000ea40000300800 */
[----:B------:R-:W2:Y:S01]  /*3d4a0*/  LDL.LU R7, [R1+0x4ec] ;  /* 0x0004ec0001077983 */ /* 0x000ea20000300800 */
        /* <DEDUP_REMOVED lines=107> */
[----:B------:R1:W-:Y:S03]  /*3db60*/  STL.64 [R1+0xa28], R6 ;  /* 0x000a280601007387 */ /* 0x0003e60000100a00 */
[----:B-1----:R-:W3:Y:S01]  /*3db70*/  LDL.LU.64 R6, [R1+0x2bf0] ;  /* 0x002bf00001067983 */ /* 0x002ee20000300a00 */
[----:B------:R-:W2:Y:S02]  /*3db80*/  LDL.LU.64 R4, [R1+0x2be8] ;  /* 0x002be80001047983 */ /* 0x000ea40000300a00 */
[----:B------:R1:W-:Y:S02]  /*3db90*/  STL.64 [R1+0x2bc0], R10 ;  /* 0x002bc00a01007387 */ /* 0x0003e40000100a00 */
[----:B------:R-:W2:Y:S01]  /*3dba0*/  LDL.LU R8, [R1+0x4a0] ;  /* 0x0004a00001087983 */ /* 0x000ea20000300800 */
[----:B---3--:R-:W-:Y:S01]  /*3dbb0*/  HMMA.1688.F32.TF32 R12, R16, R6, R12 ;  /* 0x00000006100c723c */ /* 0x008fe2000008100c */
[----:B------:R-:W-:Y:S04]  /*3dbc0*/  LDS R18, [R2+0x16500] ;  /* 0x0165000002127984 */ /* 0x000fe80000000800 */
[----:B------:R-:W3:Y:S04]  /*3dbd0*/  LDS R19, [R0+0x16500] ;  /* 0x0165000000137984 */ /* 0x000ee80000000800 */
[----:B------:R-:W-:Y:S04]  /*3dbe0*/  LDS R16, [R2+0x14500] ;  /* 0x0145000002107984 */ /* 0x000fe80000000800 */
[----:B------:R-:W2:Y:S10]  /*3dbf0*/  LDS R17, [R0+0x14500] ;  /* 0x0145000000117984 */ /* 0x000eb40000000800 */
[----:B------:R-:W-:Y:S01]  /*3dc00*/  STL.64 [R1+0x710], R12 ;  /* 0x0007100c01007387 */ /* 0x000fe20000100a00 */
[----:B------:R-:W-:Y:S02]  /*3dc10*/  STL.64 [R1+0x718], R14 ;  /* 0x0007180e01007387 */ /* 0x000fe40000100a00 */
[----:B------:R-:W2:Y:S02]  /*3dc20*/  LDL.LU R9, [R1+0x4a4] ;  /* 0x0004a40001097983 */ /* 0x000ea40000300800 */
[----:B-1----:R-:W2:Y:S01]  /*3dc30*/  LDL.LU R10, [R1+0x4a8] ;  /* 0x0004a800010a7983 */ /* 0x002ea20000300800 */
[----:B------:R-:W2:Y:S04]  /*3dc40*/  LDL.LU R11, [R1+0x4ac] ;  /* 0x0004ac00010b7983 */ /* 0x000ea80000300800 */
[----:B--2---:R1:W-:Y:S01]  /*3dc50*/  STL.64 [R1+0x2bd0], R10 ;  /* 0x002bd00a01007387 */ /* 0x0043e20000100a00 */
[----:B------:R2:W-:Y:S03]  /*3dc60*/  STL.64 [R1+0x2bc8], R8 ;  /* 0x002bc80801007387 */ /* 0x0005e60000100a00 */
[----:B-1----:R-:W2:Y:S04]  /*3dc70*/  LDL.64 R10, [R1+0xb8] ;  /* 0x0000b800010a7983 */ /* 0x002ea80000100a00 */
[----:B--2---:R1:W-:Y:S01]  /*3dc80*/  STL.64 [R1+0x2be0], R10 ;  /* 0x002be00a01007387 */ /* 0x0043e20000100a00 */
[----:B------:R-:W4:Y:S02]  /*3dc90*/  LDL.LU R8, [R1+0x4c0] ;  /* 0x0004c00001087983 */ /* 0x000f240000300800 */
[----:B------:R-:W4:Y:S01]  /*3dca0*/  LDL.LU R9, [R1+0x4c4] ;  /* 0x0004c40001097983 */ /* 0x000f220000300800 */
[----:B-1----:R-:W4:Y:S01]  /*3dcb0*/  LDL.LU R10, [R1+0x4c8] ;  /* 0x0004c800010a7983 */ /* 0x002f220000300800 */
[----:B------:R-:W4:Y:S02]  /*3dcc0*/  LDL.LU R11, [R1+0x4cc] ;  /* 0x0004cc00010b7983 */ /* 0x000f240000300800 */
[----:B------:R-:W2:Y:S02]  /*3dcd0*/  LDL.64 R14, [R1+0x68] ;  /* 0x00006800010e7983 */ /* 0x000ea40000100a00 */
[----:B--2---:R1:W-:Y:S04]  /*3dce0*/  STL.64 [R1+0x2b88], R14 ;  /* 0x002b880e01007387 */ /* 0x0043e80000100a00 */
[----:B-1----:R-:W2:Y:S04]  /*3dcf0*/  LDL.64 R14, [R1+0x88] ;  /* 0x00008800010e7983 */ /* 0x002ea80000100a00 */
[----:B--2---:R1:W-:Y:S04]  /*3dd00*/  STL.64 [R1+0x2ba0], R14 ;  /* 0x002ba00e01007387 */ /* 0x0043e80000100a00 */
[----:B-1----:R-:W2:Y:S04]  /*3dd10*/  LDL.64 R14, [R1+0x98] ;  /* 0x00009800010e7983 */ /* 0x002ea80000100a00 */
[----:B--2---:R1:W-:Y:S04]  /*3dd20*/  STL.64 [R1+0x2bb8], R14 ;  /* 0x002bb80e01007387 */ /* 0x0043e80000100a00 */
[----:B-1----:R-:W2:Y:S04]  /*3dd30*/  LDL.64 R14, [R1+0xa8] ;  /* 0x0000a800010e7983 */ /* 0x002ea80000100a00 */
[----:B--2---:R1:W-:Y:S01]  /*3dd40*/  STL.64 [R1+0x2bd8], R14 ;  /* 0x002bd80e01007387 */ /* 0x0043e20000100a00 */
[----:B------:R-:W2:Y:S02]  /*3dd50*/  LDL.LU R12, [R1+0x4b0] ;  /* 0x0004b000010c7983 */ /* 0x000ea40000300800 */
[----:B------:R-:W2:Y:S01]  /*3dd60*/  LDL.LU R13, [R1+0x4b4] ;  /* 0x0004b400010d7983 */ /* 0x000ea20000300800 */
[----:B-1----:R-:W2:Y:S01]  /*3dd70*/  LDL.LU R14, [R1+0x4b8] ;  /* 0x0004b800010e7983 */ /* 0x002ea20000300800 */
[----:B------:R-:W2:Y:S02]  /*3dd80*/  LDL.LU R15, [R1+0x4bc] ;  /* 0x0004bc00010f7983 */ /* 0x000ea40000300800 */
[----:B------:R-:W-:Y:S02]  /*3dd90*/  STL.64 [R1+0x2ad8], R6 ;  /* 0x002ad80601007387 */ /* 0x000fe40000100a00 */
[----:B------:R1:W-:Y:S02]  /*3dda0*/  STL.64 [R1+0x2ad0], R4 ;  /* 0x002ad00401007387 */ /* 0x0003e40000100a00 */
[----:B-1----:R-:W2:Y:S01]  /*3ddb0*/  LDL.LU R4, [R1+0x460] ;  /* 0x0004600001047983 */ /* 0x002ea20000300800 */
[----:B------:R-:W2:Y:S02]  /*3ddc0*/  LDL.LU R5, [R1+0x464] ;  /* 0x0004640001057983 */ /* 0x000ea40000300800 */
[----:B------:R-:W2:Y:S02]  /*3ddd0*/  LDL.LU R6, [R1+0x468] ;  /* 0x0004680001067983 */ /* 0x000ea40000300800 */
[----:B------:R-:W2:Y:S01]  /*3dde0*/  LDL.LU R7, [R1+0x46c] ;  /* 0x00046c0001077983 */ /* 0x000ea20000300800 */
[C---:B----4-:R-:W-:Y:S01]  /*3ddf0*/  HMMA.1688.F32.TF32 R8, R20.reuse, R26, R8 ;  /* 0x0000001a1408723c */ /* 0x050fe20000081008 */
[----:B--2---:R-:W-:Y:S01]  /*3de00*/  STL.64 [R1+0x2b98], R6 ;  /* 0x002b980601007387 */ /* 0x004fe20000100a00 */
[----:B------:R1:W-:Y:S03]  /*3de10*/  STL.64 [R1+0x2b90], R4 ;  /* 0x002b900401007387 */ /* 0x0003e60000100a00 */
        /* <DEDUP_REMOVED lines=10> */
[----:B---3--:R1:W-:Y:S01]  /*3dec0*/  STL.64 [R1+0x2ac8], R18 ;  /* 0x002ac81201007387 */ /* 0x0083e20000100a00 */
[----:B------:R-:W-:Y:S03]  /*3ded0*/  STL.64 [R1+0x2ac0], R16 ;  /* 0x002ac01001007387 */ /* 0x000fe60000100a00 */
[----:B-1----:R-:W3:Y:S01]  /*3dee0*/  LDL.64 R18, [R1+0x78] ;  /* 0x0000780001127983 */ /* 0x002ee20000100a00 */
[----:B------:R-:W-:Y:S02]  /*3def0*/  STL.64 [R1+0xa10], R8 ;  /* 0x000a100801007387 */ /* 0x000fe40000100a00 */
[----:B------:R1:W-:Y:S02]  /*3df00*/  STL.64 [R1+0xa18], R10 ;  /* 0x000a180a01007387 */ /* 0x0003e40000100a00 */
[----:B-1----:R-:W4:Y:S02]  /*3df10*/  LDL.LU.64 R10, [R1+0x2be0] ;  /* 0x002be000010a7983 */ /* 0x002f240000300a00 */
        /* <DEDUP_REMOVED lines=23> */
[----:B------:R-:W2:Y:S03]  /*3e090*/  LDL.LU.64 R14, [R1+0x2bb8] ;  /* 0x002bb800010e7983 */ /* 0x000ea60000300a00 */
        /* <DEDUP_REMOVED lines=21> */
[----:B------:R-:W2:Y:S01]  /*3e1f0*/  LDL.LU.64 R14, [R1+0x2b88] ;  /* 0x002b8800010e7983 */ /* 0x000ea20000300a00 */
[----:B---3--:R-:W-:Y:S01]  /*3e200*/  HMMA.1688.F32.TF32 R24, R20, R18, R24 ;  /* 0x000000121418723c */ /* 0x008fe20000081018 */
[----:B------:R-:W-:Y:S01]  /*3e210*/  IMAD.MOV.U32 R8, RZ, RZ, R19 ;  /* 0x000000ffff087224 */ /* 0x000fe200078e0013 */
[----:B------:R-:W-:Y:S01]  /*3e220*/  STL [R1+0x2a94], R3 ;  /* 0x002a940301007387 */ /* 0x000fe20000100800 */
[----:B------:R-:W-:-:S02]  /*3e230*/  IMAD.MOV.U32 R29, RZ, RZ, R18 ;  /* 0x000000ffff1d7224 */ /* 0x000fc400078e0012 */
[----:B------:R-:W-:Y:S11]  /*3e240*/  STL [R1+0x2a90], R9 ;  /* 0x002a900901007387 */ /* 0x000ff60000100800 */
[----:B------:R-:W-:Y:S07]  /*3e250*/  @!UPT UIADD3 URZ, URZ, URZ, URZ ;  /* 0x0000003f3f3ff290 */ /* 0x000fee000fffe03f */
[----:B------:R1:W-:Y:S01]  /*3e260*/  STL.64 [R1+0x790], R24 ;  /* 0x0007901801007387 */ /* 0x0003e20000100a00 */
[----:B------:R3:W-:Y:S02]  /*3e270*/  STL.64 [R1+0x798], R26 ;  /* 0x0007981a01007387 */ /* 0x0007e40000100a00 */
[----:B------:R-:W-:Y:S02]  /*3e280*/  STL [R1+0x2a9c], R8 ;  /* 0x002a9c0801007387 */ /* 0x000fe40000100800 */
[----:B------:R-:W-:Y:S01]  /*3e290*/  STL [R1+0x2a98], R29 ;  /* 0x002a981d01007387 */ /* 0x000fe20000100800 */
[----:B--2---:R-:W-:Y:S11]  /*3e2a0*/  HMMA.1688.F32.TF32 R4, R20, R14, R4 ;  /* 0x0000000e1404723c */ /* 0x004ff60000081004 */
[----:B------:R-:W-:Y:S11]  /*3e2b0*/  @!UPT UIADD3 URZ, URZ, URZ, URZ ;  /* 0x0000003f3f3ff290 */ /* 0x000ff6000fffe03f */
[----:B------:R-:W-:Y:S01]  /*3e2c0*/  @!UPT UIADD3 URZ, URZ, URZ, URZ ;  /* 0x0000003f3f3ff290 */ /* 0x000fe2000fffe03f */
[----:B------:R-:W-:Y:S01]  /*3e2d0*/  STL.64 [R1+0x780], R4 ;  /* 0x0007800401007387 */ /* 0x000fe20000100a00 */
[----:B------:R-:W-:Y:S02]  /*3e2e0*/  STL.64 [R1+0x788], R6 ;  /* 0x0007880601007387 */ /* 0x000fe40000100a00 */
[----:B-1----:R-:W2:Y:S02]  /*3e2f0*/  LDL.LU R24, [R1+0x310] ;  /* 0x0003100001187983 */ /* 0x002ea40000300800 */
[----:B------:R-:W2:Y:S01]  /*3e300*/  LDL.LU R25, [R1+0x314] ;  /* 0x0003140001197983 */ /* 0x000ea20000300800 */
[----:B---3--:R-:W3:Y:S01]  /*3e310*/  LDL.LU R26, [R1+0x318] ;  /* 0x00031800011a7983 */ /* 0x008ee20000300800 */
[----:B------:R-:W3:Y:S02]  /*3e320*/  LDL.LU R27, [R1+0x31c] ;  /* 0x00031c00011b7983 */ /* 0x000ee40000300800 */
[----:B------:R-:W-:Y:S02]  /*3e330*/  IMAD.MOV.U32 R9, RZ, RZ, R14 ;  /* 0x000000ffff097224 */ /* 0x000fe400078e000e */
[----:B------:R-:W-:Y:S01]  /*3e340*/  IMAD.MOV.U32 R28, RZ, RZ, R15 ;  /* 0x000000ffff1c7224 */ /* 0x000fe200078e000f */
[----:B---3--:R-:W-:Y:S01]  /*3e350*/  STL.64 [R1+0x2b08], R26 ;  /* 0x002b081a01007387 */ /* 0x008fe20000100a00 */
[----:B--2---:R-:W-:Y:S02]  /*3e360*/  STL.64 [R1+0x2b00], R24 ;  /* 0x002b001801007387 */ /* 0x004fe40000100a00 */
[----:B------:R-:W2:Y:S02]  /*3e370*/  LDL R14, [R1+0x8] ;  /* 0x00000800010e7983 */ /* 0x000ea40000100800 */
[----:B------:R-:W2:Y:S02]  /*3e380*/  LDL R15, [R1+0xc] ;  /* 0x00000c00010f7983 */ /* 0x000ea40000100800 */
[----:B--2---:R1:W-:Y:S04]  /*3e390*/  STL.64 [R1+0x2b10], R14 ;  /* 0x002b100e01007387 */ /* 0x0043e80000100a00 */
[----:B-1----:R-:W2:Y:S04]  /*3e3a0*/  LDL.64 R14, [R1+0x18] ;  /* 0x00001800010e7983 */ /* 0x002ea80000100a00 */
[----:B--2---:R1:W-:Y:S01]  /*3e3b0*/  STL.64 [R1+0x2b28], R14 ;  /* 0x002b280e01007387 */ /* 0x0043e20000100a00 */
[----:B------:R-:W2:Y:S02]  /*3e3c0*/  LDL.LU R24, [R1+0x320] ;  /* 0x0003200001187983 */ /* 0x000ea40000300800 */
[----:B------:R-:W2:Y:S02]  /*3e3d0*/  LDL.LU R25, [R1+0x324] ;  /* 0x0003240001197983 */ /* 0x000ea40000300800 */
[----:B------:R-:W3:Y:S01]  /*3e3e0*/  LDL.LU R26, [R1+0x328] ;  /* 0x00032800011a7983 */ /* 0x000ee20000300800 */
[----:B------:R-:W3:Y:S04]  /*3e3f0*/  LDL.LU R27, [R1+0x32c] ;  /* 0x00032c00011b7983 */ /* 0x000ee80000300800 */
[----:B-1----:R-:W2:Y:S04]  /*3e400*/  LDL.64 R14, [R1+0x28] ;  /* 0x00002800010e7983 */ /* 0x002ea80000100a00 */
[----:B--2---:R1:W-:Y:S04]  /*3e410*/  STL.64 [R1+0x2b40], R14 ;  /* 0x002b400e01007387 */ /* 0x0043e80000100a00 */
[----:B-1----:R-:W2:Y:S04]  /*3e420*/  LDL.64 R14, [R1+0x38] ;  /* 0x00003800010e7983 */ /* 0x002ea80000100a00 */
[----:B--2---:R1:W-:Y:S04]  /*3e430*/  STL.64 [R1+0x2b58], R14 ;  /* 0x002b580e01007387 */ /* 0x0043e80000100a00 */
[----:B-1----:R-:W2:Y:S04]  /*3e440*/  LDL.64 R14, [R1+0x48] ;  /* 0x00004800010e7983 */ /* 0x002ea80000100a00 */
[----:B--2---:R1:W-:Y:S04]  /*3e450*/  STL.64 [R1+0x2b70], R14 ;  /* 0x002b700e01007387 */ /* 0x0043e80000100a00 */
[----:B-1----:R-:W2:Y:S01]  /*3e460*/  LDL.64 R14, [R1+0x58] ;  /* 0x00005800010e7983 */ /* 0x002ea20000100a00 */
[----:B---3--:R-:W-:Y:S02]  /*3e470*/  STL.64 [R1+0x2b20], R26 ;  /* 0x002b201a01007387 */ /* 0x008fe40000100a00 */
[----:B------:R1:W-:Y:S02]  /*3e480*/  STL.64 [R1+0x2b18], R24 ;  /* 0x002b181801007387 */ /* 0x0003e40000100a00 */
        /* <DEDUP_REMOVED lines=38> */
[----:B------:R-:W-:-:S02]  /*3e6f0*/  IMAD.MOV.U32 R29, RZ, RZ, R14 ;  /* 0x000000ffff1d7224 */ /* 0x000fc400078e000e */
        /* <DEDUP_REMOVED lines=57> */
[----:B------:R-:W3:Y:S01]  /*3ea90*/  LDL.LU.64 R12, [R1+0x2af0] ;  /* 0x002af000010c7983 */ /* 0x000ee20000300a00 */
[C---:B----4-:R-:W-:Y:S08]  /*3eaa0*/  HMMA.1688.F32.TF32 R4, R20.reuse, R10, R4 ;  /* 0x0000000a1404723c */ /* 0x050ff00000081004 */
[C---:B--2---:R-:W-:Y:S11]  /*3eab0*/  HMMA.1688.F32.TF32 R24, R20.reuse, R14, R24 ;  /* 0x0000000e1418723c */ /* 0x044ff60000081018 */
[----:B------:R-:W-:Y:S11]  /*3eac0*/  @!UPT UIADD3 URZ, URZ, URZ, URZ ;  /* 0x0000003f3f3ff290 */ /* 0x000ff6000fffe03f */
[----:B------:R-:W-:Y:S01]  /*3ead0*/  @!UPT UIADD3 URZ, URZ, URZ, URZ ;  /* 0x0000003f3f3ff290 */ /* 0x000fe2000fffe03f */
[----:B------:R-:W-:Y:S01]  /*3eae0*/  STL.64 [R1+0x320], R24 ;  /* 0x0003201801007387 */ /* 0x000fe20000100a00 */
[----:B------:R1:W-:Y:S03]  /*3eaf0*/  STL.64 [R1+0x328], R26 ;  /* 0x0003281a01007387 */ /* 0x0003e60000100a00 */
[----:B-1----:R-:W2:Y:S01]  /*3eb00*/  LDL.LU.64 R26, [R1+0x2ae8] ;  /* 0x002ae800011a7983 */ /* 0x002ea20000300a00 */
[----:B------:R-:W4:Y:S02]  /*3eb10*/  LDL.LU.64 R24, [R1+0x2ae0] ;  /* 0x002ae00001187983 */ /* 0x000f240000300a00 */
[----:B------:R-:W-:Y:S02]  /*3eb20*/  STL.64 [R1+0x2968], R14 ;  /* 0x0029680e01007387 */ /* 0x000fe40000100a00 */
[----:B---3--:R-:W-:Y:S01]  /*3eb30*/  STL.64 [R1+0x2960], R12 ;  /* 0x0029600c01007387 */ /* 0x008fe20000100a00 */
        /* <DEDUP_REMOVED lines=8> */
[----:B------:R-:W-:Y:S02]  /*3ebc0*/  STL.64 [R1+0x2950], R6 ;  /* 0x0029500601007387 */ /* 0x000fe40000100a00 */
[----:B--2---:R1:W-:Y:S11]  /*3ebd0*/  STL.64 [R1+0x2948], R4 ;  /* 0x0029480401007387 */ /* 0x0043f60000100a00 */
[----:B------:R-:W-:Y:S06]  /*3ebe0*/  @!UPT UIADD3 URZ, URZ, URZ, URZ ;  /* 0x0000003f3f3ff290 */ /* 0x000fec000fffe03f */
[----:B------:R-:W-:Y:S01]  /*3ebf0*/  STL.64 [R1+0x300], R20 ;  /* 0x0003001401007387 */ /* 0x000fe20000100a00 */
[----:B------:R-:W-:Y:S02]  /*3ec00*/  STL.64 [R1+0x308], R22 ;  /* 0x0003081601007387 */ /* 0x000fe40000100a00 */
[----:B------:R-:W-:Y:S04]  /*3ec10*/  LDS R22, [R2+0x16600] ;  /* 0x0166000002167984 */ /* 0x000fe80000000800 */
[----:B------:R-:W2:Y:S01]  /*3ec20*/  LDS R23, [R0+0x16600] ;  /* 0x0166000000177984 */ /* 0x000ea20000000800 */
[----:B------:R-:W-:Y:S04]  /*3ec30*/  LDS R20, [R2+0x14600] ;  /* 0x0146000002147984 */ /* 0x000fe80000000800 */
[----:B------:R-:W4:Y:S04]  /*3ec40*/  LDS R21, [R0+0x14600] ;  /* 0x0146000000157984 */ /* 0x000f280000000800 */
[----:B-1----:R-:W3:Y:S01]  /*3ec50*/  LDL.LU R4, [R1+0x430] ;  /* 0x0004300001047983 */ /* 0x002ee20000300800 */
[----:B------:R-:W3:Y:S02]  /*3ec60*/  LDL.LU R5, [R1+0x434] ;  /* 0x0004340001057983 */ /* 0x000ee40000300800 */
[----:B------:R-:W3:Y:S02]  /*3ec70*/  LDL.LU R6, [R1+0x438] ;  /* 0x0004380001067983 */ /* 0x000ee40000300800 */
[----:B------:R-:W3:Y:S01]  /*3ec80*/  LDL.LU R7, [R1+0x43c] ;  /* 0x00043c0001077983 */ /* 0x000ee20000300800 */
[----:B--2---:R-:W-:Y:S01]  /*3ec90*/  STL.64 [R1+0x2940], R22 ;  /* 0x0029401601007387 */ /* 0x004fe20000100a00 */
[----:B----4-:R1:W-:Y:S03]  /*3eca0*/  STL.64 [R1+0x2938], R20 ;  /* 0x0029381401007387 */ /* 0x0103e60000100a00 */
[----:B-1----:R-:W2:Y:S01]  /*3ecb0*/  LDL.LU R20, [R1+0x2f0] ;  /* 0x0002f00001147983 */ /* 0x002ea20000300800 */
[----:B------:R-:W2:Y:S02]  /*3ecc0*/  LDL.LU R21, [R1+0x2f4] ;  /* 0x0002f40001157983 */ /* 0x000ea40000300800 */
[----:B------:R-:W2:Y:S02]  /*3ecd0*/  LDL.LU R22, [R1+0x2f8] ;  /* 0x0002f80001167983 */ /* 0x000ea40000300800 */
[----:B------:R-:W2:Y:S02]  /*3ece0*/  LDL.LU R23, [R1+0x2fc] ;  /* 0x0002fc0001177983 */ /* 0x000ea40000300800 */
[----:B------:R-:W-:-:S02]  /*3ecf0*/  IMAD.MOV.U32 R14, RZ, RZ, R25 ;  /* 0x000000ffff0e7224 */ /* 0x000fc400078e0019 */
[----:B------:R-:W-:Y:S01]  /*3ed00*/  IMAD.MOV.U32 R15, RZ, RZ, R24 ;  /* 0x000000ffff0f7224 */ /* 0x000fe200078e0018 */
[----:B------:R-:W-:Y:S04]  /*3ed10*/  LDS R25, [R0+0x14700] ;  /* 0x0147000000197984 */ /* 0x000fe80000000800 */
[----:B------:R-:W-:Y:S02]  /*3ed20*/  LDS R24, [R2+0x14700] ;  /* 0x0147000002187984 */ /* 0x000fe40000000800 */
[C---:B---3--:R-:W-:Y:S08]  /*3ed30*/  HMMA.1688.F32.TF32 R12, R16.reuse, R14, R4 ;  /* 0x0000000e100c723c */ /* 0x048ff00000081004 */
[----:B--2---:R-:W-:Y:S01]  /*3ed40*/  HMMA.1688.F32.TF32 R20, R16, R26, R20 ;  /* 0x0000001a1014723c */ /* 0x004fe20000081014 */
[----:B------:R-:W-:Y:S04]  /*3ed50*/  LDS R26, [R2+0x16700] ;  /* 0x01670000021a7984 */ /* 0x000fe80000000800 */
[----:B------:R-:W1:Y:S11]  /*3ed60*/  LDS R27, [R0+0x16700] ;  /* 0x01670000001b7984 */ /* 0x000e760000000800 */
[----:B------:R-:W-:Y:S07]  /*3ed70*/  @!UPT UIADD3 URZ, URZ, URZ, URZ ;  /* 0x0000003f3f3ff290 */ /* 0x000fee000fffe03f */
[----:B------:R-:W-:Y:S01]  /*3ed80*/  STL.64 [R1+0x2f0], R20 ;  /* 0x0002f01401007387 */ /* 0x000fe20000100a00 */
[----:B------:R-:W-:Y:S02]  /*3ed90*/  STL.64 [R1+0x2f8], R22 ;  /* 0x0002f81601007387 */ /* 0x000fe40000100a00 */
[----:B------:R-:W-:Y:S02]  /*3eda0*/  STL [R1+0x2818], R2 ;  /* 0x0028180201007387 */ /* 0x000fe40000100800 */
[----:B------:R-:W-:Y:S01]  /*3edb0*/  STL [R1+0x281c], R0 ;  /* 0x00281c0001007387 */ /* 0x000fe20000100800 */
[----:B-1----:R-:W-:Y:S01]  /*3edc0*/  STL.64 [R1+0x27f0], R26 ;  /* 0x0027f01a01007387 */ /* 0x002fe20000100a00 */
[----:B------:R-:W-:Y:S02]  /*3edd0*/  STL.64 [R1+0x27e8], R24 ;  /* 0x0027e81801007387 */ /* 0x000fe40000100a00 */
[----:B------:R-:W2:Y:S02]  /*3ede0*/  LDL.LU R4, [R1+0x360] ;  /* 0x0003600001047983 */ /* 0x000ea40000300800 */
[----:B------:R-:W-:Y:S01]  /*3edf0*/  STL.64 [R1+0xea0], R12 ;  /* 0x000ea00c01007387 */ /* 0x000fe20000100a00 */
[----:B------:R-:W-:Y:S01]  /*3ee00*/  STL.64 [R1+0xea8], R14 ;  /* 0x000ea80e01007387 */ /* 0x000fe20000100a00 */
        /* <DEDUP_REMOVED lines=9> */
[----:B---3--:R1:W-:Y:S01]  /*3eea0*/  STL.64 [R1+0x2988], R6 ;  /* 0x0029880601007387 */ /* 0x0083e20000100a00 */
[----:B--2---:R-:W-:Y:S02]  /*3eeb0*/  STL.64 [R1+0x2980], R4 ;  /* 0x0029800401007387 */ /* 0x004fe40000100a00 */
[----:B-1----:R-:W-:-:S02]  /*3eec0*/  IMAD.MOV.U32 R6, RZ, RZ, R29 ;  /* 0x000000ffff067224 */ /* 0x002fc400078e001d */
[----:B------:R-:W-:Y:S01]  /*3eed0*/  IMAD.MOV.U32 R7, RZ, RZ, R8 ;  /* 0x000000ffff077224 */ /* 0x000fe200078e0008 */
[----:B------:R-:W2:Y:S01]  /*3eee0*/  LDL.LU R29, [R1+0x2ab8] ;  /* 0x002ab800011d7983 */ /* 0x000ea20000300800 */
[----:B------:R-:W3:Y:S03]  /*3eef0*/  LDL.LU R8, [R1+0x2ab4] ;  /* 0x002ab40001087983 */ /* 0x000ee60000300800 */
[----:B------:R1:W-:Y:S02]  /*3ef00*/  STL.64 [R1+0x2998], R6 ;  /* 0x0029980601007387 */ /* 0x0003e40000100a00 */
[----:B-1----:R-:W-:Y:S02]  /*3ef10*/  IMAD.MOV.U32 R6, RZ, RZ, R9 ;  /* 0x000000ffff067224 */ /* 0x002fe400078e0009 */
[----:B------:R-:W-:Y:S01]  /*3ef20*/  IMAD.MOV.U32 R7, RZ, RZ, R3 ;  /* 0x000000ffff077224 */ /* 0x000fe200078e0003 */
[----:B------:R-:W4:Y:S01]  /*3ef30*/  LDL.LU R9, [R1+0x2ab0] ;  /* 0x002ab00001097983 */ /* 0x000f220000300800 */
[----:B------:R-:W2:Y:S03]  /*3ef40*/  LDL.LU R3, [R1+0x2aac] ;  /* 0x002aac0001037983 */ /* 0x000ea60000300800 */
[----:B------:R-:W-:Y:S01]  /*3ef50*/  STL.64 [R1+0x29b0], R6 ;  /* 0x0029b00601007387 */ /* 0x000fe20000100a00 */
[----:B------:R-:W2:Y:S03]  /*3ef60*/  LDL.LU.64 R14, [R1+0x8] ;  /* 0x00000800010e7983 */ /* 0x000ea60000300a00 */
[----:B--2---:R1:W-:Y:S01]  /*3ef70*/  STL.64 [R1+0x2990], R14 ;  /* 0x0029900e01007387 */ /* 0x0043e20000100a00 */
[----:B------:R-:W2:Y:S02]  /*3ef80*/  LDL.LU R12, [R1+0x390] ;  /* 0x00039000010c7983 */ /* 0x000ea40000300800 */
[----:B------:R-:W2:Y:S01]  /*3ef90*/  LDL.LU R13, [R1+0x394] ;  /* 0x00039400010d7983 */ /* 0x000ea20000300800 */
[----:B-1----:R-:W2:Y:S01]  /*3efa0*/  LDL.LU R14, [R1+0x398] ;  /* 0x00039800010e7983 */ /* 0x002ea20000300800 */
        /* <DEDUP_REMOVED lines=13> */
[----:B---3--:R-:W-:Y:S01]  /*3f080*/  IMAD.MOV.U32 R7, RZ, RZ, R8 ;  /* 0x000000ffff077224 */ /* 0x008fe200078e0008 */
[----:B------:R-:W3:Y:S01]  /*3f090*/  LDL.LU R9, [R1+0x2aa0] ;  /* 0x002aa00001097983 */ /* 0x000ee20000300800 */
[----:B------:R-:W4:Y:S03]  /*3f0a0*/  LDL.LU R8, [R1+0x2a9c] ;  /* 0x002a9c0001087983 */ /* 0x000f260000300800 */
        /* <DEDUP_REMOVED lines=18> */
[----:B---3--:R-:W-:-:S02]  /*3f1d0*/  IMAD.MOV.U32 R6, RZ, RZ, R9 ;  /* 0x000000ffff067224 */ /* 0x008fc400078e0009 */
        /* <DEDUP_REMOVED lines=11> */
[----:B----4-:R-:W-:Y:S01]  /*3f290*/  IMAD.MOV.U32 R7, RZ, RZ, R8 ;  /* 0x000000ffff077224 */ /* 0x010fe200078e0008 */
[----:B------:R-:W4:Y:S01]  /*3f2a0*/  LDL.LU R29, [R1+0x2a88] ;  /* 0x002a8800011d7983 */ /* 0x000f220000300800 */
[----:B------:R-:W4:Y:S03]  /*3f2b0*/  LDL.LU R8, [R1+0x2a84] ;  /* 0x002a840001087983 */ /* 0x000f260000300800 */
[----:B------:R3:W-:Y:S02]  /*3f2c0*/  STL.64 [R1+0x2a28], R6 ;  /* 0x002a280601007387 */ /* 0x0007e40000100a00 */
[----:B---3--:R-:W-:Y:S02]  /*3f2d0*/  IMAD.MOV.U32 R6, RZ, RZ, R9 ;  /* 0x000000ffff067224 */ /* 0x008fe400078e0009 */
        /* <DEDUP_REMOVED lines=12> */
[----:B------:R-:W4:Y:S01]  /*3f3a0*/  LDL.LU R29, [R1+0x2a78] ;  /* 0x002a7800011d7983 */ /* 0x000f220000300800 */
        /* <DEDUP_REMOVED lines=20> */
[----:B------:R-:W-:-:S02]  /*3f4f0*/  IMAD.MOV.U32 R7, RZ, RZ, R8 ;  /* 0x000000ffff077224 */ /* 0x000fc400078e0008 */
[----:B---3--:R-:W-:Y:S01]  /*3f500*/  IMAD.MOV.U32 R6, RZ, RZ, R9 ;  /* 0x000000ffff067224 */ /* 0x008fe200078e0009 */
[----:B--2---:R-:W-:Y:S01]  /*3f510*/  STL.64 [R1+0x2a68], R14 ;  /* 0x002a680e01007387 */ /* 0x004fe20000100a00 */
[----:B------:R1:W-:Y:S03]  /*3f520*/  STL.64 [R1+0x2a60], R12 ;  /* 0x002a600c01007387 */ /* 0x0003e60000100a00 */
        /* <DEDUP_REMOVED lines=8> */
[----:B------:R-:W2:Y:S01]  /*3f5b0*/  LDL.LU R20, [R1+0x2e0] ;  /* 0x0002e00001147983 */ /* 0x000ea20000300800 */
[----:B------:R-:W2:Y:S02]  /*3f5c0*/  LDL.LU R21, [R1+0x2e4] ;  /* 0x0002e40001157983 */ /* 0x000ea40000300800 */
[----:B------:R-:W2:Y:S02]  /*3f5d0*/  LDL.LU R22, [R1+0x2e8] ;  /* 0x0002e80001167983 */ /* 0x000ea40000300800 */
[----:B------:R-:W2:Y:S01]  /*3f5e0*/  LDL.LU R23, [R1+0x2ec] ;  /* 0x0002ec0001177983 */ /* 0x000ea20000300800 */
[----:B------:R-:W2:Y:S01]  /*3f5f0*/  LDL.LU R24, [R1+0x2b0] ;  /* 0x0002b00001187983 */ /* 0x000ea20000300800 */
[----:B------:R-:W2:Y:S02]  /*3f600*/  LDL.LU R25, [R1+0x2b4] ;  /* 0x0002b40001197983 */ /* 0x000ea40000300800 */
[----:B------:R-:W2:Y:S02]  /*3f610*/  LDL.LU R26, [R1+0x2b8] ;  /* 0x0002b800011a7983 */ /* 0x000ea40000300800 */
[----:B------:R-:W-:-:S02]  /*3f620*/  IMAD.MOV.U32 R27, RZ, RZ, R28 ;  /* 0x000000ffff1b7224 */ /* 0x000fc400078e001c */
[----:B------:R-:W3:Y:S04]  /*3f630*/  LDL.LU R28, [R1+0x2a70] ;  /* 0x002a7000011c7983 */ /* 0x000ee80000300800 */
[----:B--2---:R-:W-:Y:S01]  /*3f640*/  STL.64 [R1+0x2920], R26 ;  /* 0x0029201a01007387 */ /* 0x004fe20000100a00 */
[----:B------:R1:W-:Y:S03]  /*3f650*/  STL.64 [R1+0x2918], R24 ;  /* 0x0029181801007387 */ /* 0x0003e60000100a00 */
[----:B-1----:R-:W2:Y:S01]  /*3f660*/  LDL.LU R24, [R1+0x2c0] ;  /* 0x0002c00001187983 */ /* 0x002ea20000300800 */
[----:B------:R-:W2:Y:S02]  /*3f670*/  LDL.LU R25, [R1+0x2c4] ;  /* 0x0002c40001197983 */ /* 0x000ea40000300800 */
[----:B------:R-:W2:Y:S02]  /*3f680*/  LDL.LU R26, [R1+0x2c8] ;  /* 0x0002c800011a7983 */ /* 0x000ea40000300800 */
[----:B------:R-:W2:Y:S01]  /*3f690*/  LDL.LU R27, [R1+0x2cc] ;  /* 0x0002cc00011b7983 */ /* 0x000ea20000300800 */
[C---:B------:R-:W-:Y:S01]  /*3f6a0*/  HMMA.1688.F32.TF32 R4, R16.reuse, R6, R12 ;  /* 0x000000061004723c */ /* 0x040fe2000008100c */
[----:B--2---:R1:W-:Y:S01]  /*3f6b0*/  STL.64 [R1+0x2930], R26 ;  /* 0x0029301a01007387 */ /* 0x0043e20000100a00 */
[----:B------:R-:W-:Y:S03]  /*3f6c0*/  STL.64 [R1+0x2928], R24 ;  /* 0x0029281801007387 */ /* 0x000fe60000100a00 */
[----:B-1----:R-:W2:Y:S01]  /*3f6d0*/  LDL.LU.64 R26, [R1+0xc8] ;  /* 0x0000c800011a7983 */ /* 0x002ea20000300a00 */
[----:B------:R-:W2:Y:S02]  /*3f6e0*/  LDL.LU.64 R14, [R1+0x2a68] ;  /* 0x002a6800010e7983 */ /* 0x000ea40000300a00 */
[----:B------:R-:W2:Y:S11]  /*3f6f0*/  LDL.LU.64 R12, [R1+0x2a60] ;  /* 0x002a6000010c7983 */ /* 0x000eb60000300a00 */
[----:B------:R-:W-:Y:S04]  /*3f700*/  @!UPT UIADD3 URZ, URZ, URZ, URZ ;  /* 0x0000003f3f3ff290 */ /* 0x000fe8000fffe03f */
[----:B------:R-:W-:Y:S01]  /*3f710*/  STL.64 [R1+0xe90], R4 ;  /* 0x000e900401007387 */ /* 0x000fe20000100a00 */
[----:B------:R1:W-:Y:S04]  /*3f720*/  STL.64 [R1+0xe98], R6 ;  /* 0x000e980601007387 */ /* 0x0003e80000100a00 */
        /* <DEDUP_REMOVED lines=62> */
[----:B-1----:R-:W3:Y:S01]  /*3fb10*/  LDL.LU.64 R6, [R1+0x2988] ;  /* 0x0029880001067983 */ /* 0x002ee20000300a00 */
[----:B------:R-:W3:Y:S02]  /*3fb20*/  LDL.LU.64 R4, [R1+0x2980] ;  /* 0x0029800001047983 */ /* 0x000ee40000300a00 */
[----:B--2---:R-:W-:Y:S02]  /*3fb30*/  IMAD.MOV.U32 R2, RZ, RZ, R14 ;  /* 0x000000ffff027224 */ /* 0x004fe400078e000e */
[----:B------:R-:W-:Y:S01]  /*3fb40*/  IMAD.MOV.U32 R0, RZ, RZ, R15 ;  /* 0x000000ffff007224 */ /* 0x000fe200078e000f */
[C---:B---3--:R-:W-:Y:S11]  /*3fb50*/  HMMA.1688.F32.TF32 R4, R16.reuse, R14, R4 ;  /* 0x0000000e1004723c */ /* 0x048ff60000081004 */
[----:B------:R-:W-:Y:S11]  /*3fb60*/  @!UPT UIADD3 URZ, URZ, URZ, URZ ;  /* 0x0000003f3f3ff290 */ /* 0x000ff6000fffe03f */
[----:B------:R-:W-:Y:S01]  /*3fb70*/  @!UPT UIADD3 URZ, URZ, URZ, URZ ;  /* 0x0000003f3f3ff290 */ /* 0x000fe2000fffe03f */
[----:B------:R-:W-:Y:S01]  /*3fb80*/  STL.64 [R1+0xdf0], R4 ;  /* 0x000df00401007387 */ /* 0x000fe20000100a00 */
[----:B------:R1:W-:Y:S03]  /*3fb90*/  STL.64 [R1+0xdf8], R6 ;  /* 0x000df80601007387 */ /* 0x0003e60000100a00 */
[----:B-1----:R-:W2:Y:S01]  /*3fba0*/  LDL.LU.64 R6, [R1+0x2978] ;  /* 0x0029780001067983 */ /* 0x002ea20000300a00 */
[----:B------:R-:W2:Y:S02]  /*3fbb0*/  LDL.LU.64 R4, [R1+0x2970] ;  /* 0x0029700001047983 */ /* 0x000ea40000300a00 */
[----:B------:R-:W3:Y:S02]  /*3fbc0*/  LDL.LU.64 R14, [R1+0x2968] ;  /* 0x00296800010e7983 */ /* 0x000ee40000300a00 */
[----:B------:R-:W2:Y:S01]  /*3fbd0*/  LDL.LU.64 R12, [R1+0x2960] ;  /* 0x00296000010c7983 */ /* 0x000ea20000300a00 */
[C---:B---3--:R-:W-:Y:S11]  /*3fbe0*/  HMMA.1688.F32.TF32 R8, R16.reuse, R14, R8 ;  /* 0x0000000e1008723c */ /* 0x048ff60000081008 */
[----:B------:R-:W-:Y:S11]  /*3fbf0*/  @!UPT UIADD3 URZ, URZ, URZ, URZ ;  /* 0x0000003f3f3ff290 */ /* 0x000ff6000fffe03f */
[----:B------:R-:W-:Y:S01]  /*3fc00*/  @!UPT UIADD3 URZ, URZ, URZ, URZ ;  /* 0x0000003f3f3ff290 */ /* 0x000fe2000fffe03f */
[----:B------:R-:W-:Y:S01]  /*3fc10*/  STL.64 [R1+0xde0], R8 ;  /* 0x000de00801007387 */ /* 0x000fe20000100a00 */
[----:B------:R1:W-:Y:S03]  /*3fc20*/  STL.64 [R1+0xde8], R10 ;  /* 0x000de80a01007387 */ /* 0x0003e60000100a00 */
[----:B-1----:R-:W2:Y:S01]  /*3fc30*/  LDL.LU.64 R10, [R1+0x2958] ;  /* 0x00295800010a7983 */ /* 0x002ea20000300a00 */
[----:B------:R-:W-:Y:S01]  /*3fc40*/  STL.64 [R1+0x2898], R14 ;  /* 0x0028980e01007387 */ /* 0x000fe20000100a00 */
[C---:B--2---:R-:W-:Y:S11]  /*3fc50*/  HMMA.1688.F32.TF32 R4, R16.reuse, R10, R4 ;  /* 0x0000000a1004723c */ /* 0x044ff60000081004 */
[----:B------:R-:W-:Y:S11]  /*3fc60*/  @!UPT UIADD3 URZ, URZ, URZ, URZ ;  /* 0x0000003f3f3ff290 */ /* 0x000ff6000fffe03f */
[----:B------:R-:W-:Y:S01]  /*3fc70*/  @!UPT UIADD3 URZ, URZ, URZ, URZ ;  /* 0x0000003f3f3ff290 */ /* 0x000fe2000fffe03f */
[----:B------:R-:W-:Y:S01]  /*3fc80*/  STL.64 [R1+0xdd0], R4 ;  /* 0x000dd00401007387 */ /* 0x000fe20000100a00 */
[----:B------:R1:W-:Y:S03]  /*3fc90*/  STL.64 [R1+0xdd8], R6 ;  /* 0x000dd80601007387 */ /* 0x0003e60000100a00 */
[----:B-1----:R-:W2:Y:S01]  /*3fca0*/  LDL.LU.64 R6, [R1+0x2950] ;  /* 0x0029500001067983 */ /* 0x002ea20000300a00 */
[----:B------:R-:W3:Y:S02]  /*3fcb0*/  LDL.LU.64 R4, [R1+0x2948] ;  /* 0x0029480001047983 */ /* 0x000ee40000300a00 */
[----:B------:R-:W-:Y:S02]  /*3fcc0*/  STL [R1+0x2838], R10 ;  /* 0x0028380a01007387 */ /* 0x000fe40000100800 */
[----:B------:R1:W-:Y:S02]  /*3fcd0*/  STL [R1+0x2820], R11 ;  /* 0x0028200b01007387 */ /* 0x0003e40000100800 */
[----:B-1----:R-:W3:Y:S01]  /*3fce0*/  LDL.LU.64 R10, [R1+0xb8] ;  /* 0x0000b800010a7983 */ /* 0x002ee20000300a00 */
[----:B--2---:R-:W-:Y:S03]  /*3fcf0*/  HMMA.1688.F32.TF32 R16, R16, R6, R20 ;  /* 0x000000061010723c */ /* 0x004fe60000081014 */
[----:B------:R-:W2:Y:S01]  /*3fd00*/  LDL.LU.64 R22, [R1+0x2940] ;  /* 0x0029400001167983 */ /* 0x000ea20000300a00 */
[----:B------:R-:W2:Y:S11]  /*3fd10*/  LDL.LU.64 R20, [R1+0x2938] ;  /* 0x0029380001147983 */ /* 0x000eb60000300a00 */
[----:B------:R-:W-:Y:S08]  /*3fd20*/  @!UPT UIADD3 URZ, URZ, URZ, URZ ;  /* 0x0000003f3f3ff290 */ /* 0x000ff0000fffe03f */
        /* <DEDUP_REMOVED lines=8> */
[----:B------:R-:W-:-:S07]  /*3fdb0*/  IMAD.MOV.U32 R7, RZ, RZ, R28 ;  /* 0x000000ffff077224 */ /* 0x000fce00078e001c */
        /* <DEDUP_REMOVED lines=16> */
[----:B------:R-:W-:Y:S02]  /*3fec0*/  IMAD.MOV.U32 R7, RZ, RZ, R10 ;  /* 0x000000ffff077224 */ /* 0x000fe400078e000a */
[----:B------:R-:W-:-:S05]  /*3fed0*/  IMAD.MOV.U32 R6, RZ, RZ, R11 ;  /* 0x000000ffff067224 */ /* 0x000fca00078e000b */
[----:B------:R-:W-:Y:S01]  /*3fee0*/  STL.64 [R1+0x2830], R6 ;  /* 0x0028300601007387 */ /* 0x000fe20000100a00 */
[----:B------:R-:W-:Y:S02]  /*3fef0*/  STL.64 [R1+0x2828], R4 ;  /* 0x0028280401007387 */ /* 0x000fe40000100a00 */
[----:B------:R-:W-:Y:S01]  /*3ff00*/  IMAD.MOV.U32 R16, RZ, RZ, R13 ;  /* 0x000000ffff107224 */ /* 0x000fe200078e000d */
[----:B--2---:R-:W-:Y:S07]  /*3ff10*/  HMMA.1688.F32.TF32 R8, R20, R18, R24 ;  /* 0x000000121408723c */ /* 0x004fee0000081018 */
[----:B------:R-:W-:-:S02]  /*3ff20*/  IMAD.MOV.U32 R24, RZ, RZ, R19 ;  /* 0x000000ffff187224 */ /* 0x000fc400078e0013 */
[----:B------:R-:W-:Y:S11]  /*3ff30*/  IMAD.MOV.U32 R25, RZ, RZ, R18 ;  /* 0x000000ffff197224 */ /* 0x000ff600078e0012 */
[----:B------:R-:W-:Y:S03]  /*3ff40*/  @!UPT UIADD3 URZ, URZ, URZ, URZ ;  /* 0x0000003f3f3ff290 */ /* 0x000fe6000fffe03f */
[----:B------:R-:W-:Y:S01]  /*3ff50*/  STL.64 [R1+0x9b0], R8 ;  /* 0x0009b00801007387 */ /* 0x000fe20000100a00 */
[----:B------:R-:W-:Y:S02]  /*3ff60*/  STL [R1+0x9b8], R10 ;  /* 0x0009b80a01007387 */ /* 0x000fe40000100800 */
[----:B------:R-:W-:Y:S02]  /*3ff70*/  STL [R1+0x2840], R24 ;  /* 0x0028401801007387 */ /* 0x000fe40000100800 */
[----:B------:R-:W-:Y:S01]  /*3ff80*/  STL [R1+0x283c], R25 ;  /* 0x00283c1901007387 */ /* 0x000fe20000100800 */
[----:B------:R-:W2:Y:S01]  /*3ff90*/  LDL.LU R13, [R1+0x2910] ;  /* 0x00291000010d7983 */ /* 0x000ea20000300800 */
[----:B------:R-:W3:Y:S02]  /*3ffa0*/  LDL.LU R17, [R1+0xd4] ;  /* 0x0000d40001117983 */ /* 0x000ee40000300800 */
[----:B----4-:R-:W-:Y:S02]  /*3ffb0*/  IMAD.MOV.U32 R18, RZ, RZ, R29 ;  /* 0x000000ffff127224 */ /* 0x010fe400078e001d */
[----:B------:R-:W-:-:S05]  /*3ffc0*/  IMAD.MOV.U32 R19, RZ, RZ, R3 ;  /* 0x000000ffff137224 */ /* 0x000fca00078e0003 */
[----:B------:R-:W-:Y:S04]  /*3ffd0*/  STL.64 [R1+0x26a0], R18 ;  /* 0x0026a01201007387 */ /* 0x000fe80000100a00 */
[----:B---3--:R1:W-:Y:S04]  /*3ffe0*/  STL.64 [R1+0x2698], R16 ;  /* 0x0026981001007387 */ /* 0x0083e80000100a00 */
[----:B-1----:R-:W3:Y:S01]  /*3fff0*/  LDL.LU R16, [R1+0xf0] ;  /* 0x0000f00001107983 */ /* 0x002ee20000300800 */
[----:B------:R-:W3:Y:S02]  /*40000*/  LDL.LU R17, [R1+0xf4] ;  /* 0x0000f40001117983 */ /* 0x000ee40000300800 */
[----:B--2---:R-:W-:-:S02]  /*40010*/  IMAD.MOV.U32 R18, RZ, RZ, R13 ;  /* 0x000000ffff127224 */ /* 0x004fc400078e000d */
[----:B------:R-:W-:-:S05]  /*40020*/  IMAD.MOV.U32 R19, RZ, RZ, R12 ;  /* 0x000000ffff137224 */ /* 0x000fca00078e000c */
[----:B------:R1:W-:Y:S02]  /*40030*/  STL.64 [R1+0x26b0], R18 ;  /* 0x0026b01201007387 */ /* 0x0003e40000100a00 */
[----:B-1----:R-:W-:Y:S02]  /*40040*/  IMAD.MOV.U32 R18, RZ, RZ, R2 ;  /* 0x000000ffff127224 */ /* 0x002fe400078e0002 */
[----:B------:R-:W-:Y:S01]  /*40050*/  IMAD.MOV.U32 R19, RZ, RZ, R0 ;  /* 0x000000ffff137224 */ /* 0x000fe200078e0000 */
[----:B---3--:R-:W-:Y:S04]  /*40060*/  STL.64 [R1+0x26a8], R16 ;  /* 0x0026a81001007387 */ /* 0x008fe80000100a00 */
[----:B------:R-:W-:Y:S02]  /*40070*/  STL.64 [R1+0x2908], R18 ;  /* 0x0029081201007387 */ /* 0x000fe40000100a00 */
[----:B------:R-:W2:Y:S02]  /*40080*/  LDL.LU R4, [R1+0x200] ;  /* 0x0002000001047983 */ /* 0x000ea40000300800 */
[----:B------:R-:W2:Y:S01]  /*40090*/  LDL.LU R5, [R1+0x204] ;  /* 0x0002040001057983 */ /* 0x000ea20000300800 */
[----:B------:R-:W3:Y:S01]  /*400a0*/  LDL.LU R6, [R1+0x208] ;  /* 0x0002080001067983 */ /* 0x000ee20000300800 */
[----:B------:R-:W3:Y:S02]  /*400b0*/  LDL.LU R7, [R1+0x20c] ;  /* 0x00020c0001077983 */ /* 0x000ee40000300800 */
        /* <DEDUP_REMOVED lines=11> */
[----:B------:R-:W2:Y:S01]  /*40170*/  LDL.LU R8, [R1+0x270] ;  /* 0x0002700001087983 */ /* 0x000ea20000300800 */
[----:B------:R-:W2:Y:S02]  /*40180*/  LDL.LU R9, [R1+0x274] ;  /* 0x0002740001097983 */ /* 0x000ea40000300800 */
        /* <DEDUP_REMOVED lines=8> */
[----:B-1----:R-:W2:Y:S04]  /*40210*/  LDL.LU.64 R10, [R1+0x78] ;  /* 0x00007800010a7983 */ /* 0x002ea80000300a00 */
[----:B--2---:R-:W-:Y:S01]  /*40220*/  STL.64 [R1+0x28f0], R10 ;  /* 0x0028f00a01007387 */ /* 0x004fe20000100a00 */
[----:B------:R1:W-:Y:S02]  /*40230*/  STL.64 [R1+0x28a8], R14 ;  /* 0x0028a80e01007387 */ /* 0x0003e40000100a00 */
[----:B----4-:R-:W-:Y:S01]  /*40240*/  STL.64 [R1+0x28a0], R12 ;  /* 0x0028a00c01007387 */ /* 0x010fe20000100a00 */
[----:B-1----:R-:W2:Y:S04]  /*40250*/  LDL.LU.64 R14, [R1+0x48] ;  /* 0x00004800010e7983 */ /* 0x002ea80000300a00 */
[----:B--2---:R1:W-:Y:S04]  /*40260*/  STL.64 [R1+0x28b8], R14 ;  /* 0x0028b80e01007387 */ /* 0x0043e80000100a00 */
[----:B-1----:R-:W2:Y:S04]  /*40270*/  LDL.LU.64 R14, [R1+0x58] ;  /* 0x00005800010e7983 */ /* 0x002ea80000300a00 */
[----:B--2---:R1:W-:Y:S04]  /*40280*/  STL.64 [R1+0x28d0], R14 ;  /* 0x0028d00e01007387 */ /* 0x0043e80000100a00 */
[----:B-1----:R-:W2:Y:S04]  /*40290*/  LDL.LU.64 R14, [R1+0x68] ;  /* 0x00006800010e7983 */ /* 0x002ea80000300a00 */
[----:B--2---:R1:W-:Y:S01]  /*402a0*/  STL.64 [R1+0x28e8], R14 ;  /* 0x0028e80e01007387 */ /* 0x0043e20000100a00 */
[----:B------:R-:W2:Y:S02]  /*402b0*/  LDL.LU R12, [R1+0x280] ;  /* 0x00028000010c7983 */ /* 0x000ea40000300800 */
[----:B------:R-:W2:Y:S01]  /*402c0*/  LDL.LU R13, [R1+0x284] ;  /* 0x00028400010d7983 */ /* 0x000ea20000300800 */
[----:B-1----:R-:W4:Y:S01]  /*402d0*/  LDL.LU R14, [R1+0x288] ;  /* 0x00028800010e7983 */ /* 0x002f220000300800 */
[----:B------:R-:W4:Y:S03]  /*402e0*/  LDL.LU R15, [R1+0x28c] ;  /* 0x00028c00010f7983 */ /* 0x000f260000300800 */
[----:B----4-:R1:W-:Y:S01]  /*402f0*/  STL.64 [R1+0x2900], R14 ;  /* 0x0029000e01007387 */ /* 0x0103e20000100a00 */
[----:B--2---:R-:W-:Y:S03]  /*40300*/  STL.64 [R1+0x28f8], R12 ;  /* 0x0028f80c01007387 */ /* 0x004fe60000100a00 */
[----:B-1----:R-:W2:Y:S01]  /*40310*/  LDL.LU.64 R14, [R1+0x98] ;  /* 0x00009800010e7983 */ /* 0x002ea20000300a00 */
[----:B------:R-:W4:Y:S02]  /*40320*/  LDL.LU R24, [R1+0x290] ;  /* 0x0002900001187983 */ /* 0x000f240000300800 */
[----:B------:R-:W4:Y:S02]  /*40330*/  LDL.LU R25, [R1+0x294] ;  /* 0x0002940001197983 */ /* 0x000f240000300800 */
[----:B------:R-:W4:Y:S01]  /*40340*/  LDL.LU R26, [R1+0x298] ;  /* 0x00029800011a7983 */ /* 0x000f220000300800 */
[----:B------:R-:W4:Y:S01]  /*40350*/  LDL.LU R27, [R1+0x29c] ;  /* 0x00029c00011b7983 */ /* 0x000f220000300800 */
[----:B------:R-:W4:Y:S02]  /*40360*/  LDL.LU.64 R10, [R1+0x88] ;  /* 0x00008800010a7983 */ /* 0x000f240000300a00 */
[----:B---3--:R1:W-:Y:S02]  /*40370*/  STL.64 [R1+0x2860], R6 ;  /* 0x0028600601007387 */ /* 0x0083e40000100a00 */
[----:B------:R-:W-:Y:S01]  /*40380*/  STL.64 [R1+0x2858], R4 ;  /* 0x0028580401007387 */ /* 0x000fe20000100a00 */
[----:B-1----:R-:W3:Y:S04]  /*40390*/  LDL.LU.64 R6, [R1+0x18] ;  /* 0x0000180001067983 */ /* 0x002ee80000300a00 */
[----:B---3--:R1:W-:Y:S04]  /*403a0*/  STL.64 [R1+0x2878], R6 ;  /* 0x0028780601007387 */ /* 0x0083e80000100a00 */
[----:B-1----:R-:W3:Y:S04]  /*403b0*/  LDL.LU.64 R6, [R1+0x28] ;  /* 0x0000280001067983 */ /* 0x002ee80000300a00 */
[----:B---3--:R1:W-:Y:S04]  /*403c0*/  STL.64 [R1+0x2890], R6 ;  /* 0x0028900601007387 */ /* 0x0083e80000100a00 */
[----:B-1----:R-:W3:Y:S01]  /*403d0*/  LDL.LU.64 R6, [R1+0x38] ;  /* 0x0000380001067983 */ /* 0x002ee20000300a00 */
[----:B--2---:R-:W-:Y:S03]  /*403e0*/  HMMA.1688.F32.TF32 R16, R20, R14, R16 ;  /* 0x0000000e1410723c */ /* 0x004fe60000081010 */
[----:B---3--:R1:W-:Y:S01]  /*403f0*/  STL.64 [R1+0x28b0], R6 ;  /* 0x0028b00601007387 */ /* 0x0083e20000100a00 */
[----:B------:R-:W2:Y:S02]  /*40400*/  LDL.LU R4, [R1+0x250] ;  /* 0x0002500001047983 */ /* 0x000ea40000300800 */
[----:B------:R-:W2:Y:S01]  /*40410*/  LDL.LU R5, [R1+0x254] ;  /* 0x0002540001057983 */ /* 0x000ea20000300800 */
[----:B-1----:R-:W3:Y:S01]  /*40420*/  LDL.LU R6, [R1+0x258] ;  /* 0x0002580001067983 */ /* 0x002ee20000300800 */
[----:B------:R-:W3:Y:S03]  /*40430*/  LDL.LU R7, [R1+0x25c] ;  /* 0x00025c0001077983 */ /* 0x000ee60000300800 */
[----:B---3--:R-:W-:Y:S01]  /*40440*/  STL.64 [R1+0x28c8], R6 ;  /* 0x0028c80601007387 */ /* 0x008fe20000100a00 */
[----:B--2---:R1:W-:Y:S03]  /*40450*/  STL.64 [R1+0x28c0], R4 ;  /* 0x0028c00401007387 */ /* 0x0043e60000100a00 */
[----:B-1----:R-:W2:Y:S01]  /*40460*/  LDL.LU R4, [R1+0x260] ;  /* 0x0002600001047983 */ /* 0x002ea20000300800 */
[----:B------:R-:W2:Y:S02]  /*40470*/  LDL.LU R5, [R1+0x264] ;  /* 0x0002640001057983 */ /* 0x000ea40000300800 */
[----:B------:R-:W2:Y:S02]  /*40480*/  LDL.LU R6, [R1+0x268] ;  /* 0x0002680001067983 */ /* 0x000ea40000300800 */
[----:B------:R-:W2:Y:S01]  /*40490*/  LDL.LU R7, [R1+0x26c] ;  /* 0x00026c0001077983 */ /* 0x000ea20000300800 */
[----:B------:R-:W-:Y:S02]  /*404a0*/  STL [R1+0x2090], R28 ;  /* 0x0020901c01007387 */ /* 0x000fe40000100800 */
[----:B------:R-:W-:Y:S02]  /*404b0*/  STL.64 [R1+0x9a0], R16 ;  /* 0x0009a01001007387 */ /* 0x000fe40000100a00 */
[----:B------:R1:W-:Y:S02]  /*404c0*/  STL.64 [R1+0x9a8], R18 ;  /* 0x0009a81201007387 */ /* 0x0003e40000100a00 */
[----:B-1----:R-:W3:Y:S01]  /*404d0*/  LDL.LU.64 R18, [R1+0x2908] ;  /* 0x0029080001127983 */ /* 0x002ee20000300a00 */
[----:B------:R-:W-:-:S02]  /*404e0*/  IMAD.MOV.U32 R17, RZ, RZ, R14 ;  /* 0x000000ffff117224 */ /* 0x000fc400078e000e */
[----:B------:R-:W-:Y:S02]  /*404f0*/  IMAD.MOV.U32 R16, RZ, RZ, R15 ;  /* 0x000000ffff107224 */ /* 0x000fe400078e000f */
[----:B------:R-:W2:Y:S01]  /*40500*/  LDL.LU.64 R14, [R1+0x2900] ;  /* 0x00290000010e7983 */ /* 0x000ea20000300a00 */
[----:B------:R-:W2:Y:S02]  /*40510*/  LDL.LU.64 R12, [R1+0x28f8] ;  /* 0x0028f800010c7983 */ /* 0x000ea40000300a00 */
[----:B------:R-:W-:Y:S01]  /*40520*/  STL [R1+0x2844], R17 ;  /* 0x0028441101007387 */ /* 0x000fe20000100800 */
[----:B----4-:R-:W-:Y:S01]  /*40530*/  HMMA.1688.F32.TF32 R24, R20, R10, R24 ;  /* 0x0000000a1418723c */ /* 0x010fe20000081018 */
[----:B---3--:R-:W-:Y:S01]  /*40540*/  STL.64 [R1+0x2870], R18 ;  /* 0x0028701201007387 */ /* 0x008fe20000100a00 */
[----:B------:R1:W-:Y:S03]  /*40550*/  STL [R1+0x2868], R16 ;  /* 0x0028681001007387 */ /* 0x0003e60000100800 */
        /* <DEDUP_REMOVED lines=9> */
[----:B------:R-:W3:Y:S02]  /*405f0*/  LDL.LU R19, [R1+0x23c] ;  /* 0x00023c0001137983 */ /* 0x000ee40000300800 */
[----:B------:R-:W-:Y:S01]  /*40600*/  STL.64 [R1+0x990], R24 ;  /* 0x0009901801007387 */ /* 0x000fe20000100a00 */
[----:B------:R1:W-:Y:S02]  /*40610*/  STL.64 [R1+0x998], R26 ;  /* 0x0009981a01007387 */ /* 0x0003e40000100a00 */
[----:B-1----:R-:W-:-:S02]  /*40620*/  IMAD.MOV.U32 R27, RZ, RZ, R10 ;  /* 0x000000ffff1b7224 */ /* 0x002fc400078e000a */
[----:B------:R-:W-:Y:S02]  /*40630*/  IMAD.MOV.U32 R26, RZ, RZ, R11 ;  /* 0x000000ffff1a7224 */ /* 0x000fe400078e000b */
        /* <DEDUP_REMOVED lines=11> */
[----:B------:R-:W-:Y:S11]  /*406f0*/  IMAD.MOV.U32 R29, RZ, RZ, R15 ;  /* 0x000000ffff1d7224 */ /* 0x000ff600078e000f */
[----:B------:R-:W-:Y:S11]  /*40700*/  @!UPT UIADD3 URZ, URZ, URZ, URZ ;  /* 0x0000003f3f3ff290 */ /* 0x000ff6000fffe03f */
[----:B------:R1:W-:Y:S01]  /*40710*/  STL.64 [R1+0x970], R8 ;  /* 0x0009700801007387 */ /* 0x0003e20000100a00 */
[----:B------:R-:W-:Y:S02]  /*40720*/  STL.64 [R1+0x978], R10 ;  /* 0x0009780a01007387 */ /* 0x000fe40000100a00 */
        /* <DEDUP_REMOVED lines=45> */
[----:B------:R-:W4:Y:S02]  /*40a00*/  LDL.LU R16, [R1+0x2868] ;  /* 0x0028680001107983 */ /* 0x000f240000300800 */
[----:B------:R-:W3:Y:S02]  /*40a10*/  LDL.LU.64 R6, [R1+0x2860] ;  /* 0x0028600001067983 */ /* 0x000ee40000300a00 */
[----:B------:R-:W3:Y:S02]  /*40a20*/  LDL.LU.64 R4, [R1+0x2858] ;  /* 0x0028580001047983 */ /* 0x000ee40000300a00 */
[----:B---3--:R-:W-:Y:S11]  /*40a30*/  HMMA.1688.F32.TF32 R4, R20, R18, R4 ;  /* 0x000000121404723c */ /* 0x008ff60000081004 */
        /* <DEDUP_REMOVED lines=8> */
[----:B------:R-:W-:Y:S01]  /*40ac0*/  IMAD.MOV.U32 R19, RZ, RZ, R24 ;  /* 0x000000ffff137224 */ /* 0x000fe200078e0018 */
[----:B------:R-:W3:Y:S01]  /*40ad0*/  LDL.LU R17, [R1+0x2844] ;  /* 0x0028440001117983 */ /* 0x000ee20000300800 */
[----:B------:R-:W3:Y:S03]  /*40ae0*/  LDL.LU R24, [R1+0x2840] ;  /* 0x0028400001187983 */ /* 0x000ee60000300800 */
[----:B------:R1:W-:Y:S02]  /*40af0*/  STL.64 [R1+0x26d8], R18 ;  /* 0x0026d81201007387 */ /* 0x0003e40000100a00 */
[----:B-1----:R-:W-:-:S02]  /*40b00*/  IMAD.MOV.U32 R18, RZ, RZ, R25 ;  /* 0x000000ffff127224 */ /* 0x002fc400078e0019 */
[----:B------:R-:W-:Y:S01]  /*40b10*/  IMAD.MOV.U32 R19, RZ, RZ, R10 ;  /* 0x000000ffff137224 */ /* 0x000fe200078e000a */
[----:B------:R-:W3:Y:S01]  /*40b20*/  LDL.LU R25, [R1+0x283c] ;  /* 0x00283c0001197983 */ /* 0x000ee20000300800 */
[----:B------:R-:W3:Y:S03]  /*40b30*/  LDL.LU R10, [R1+0x2838] ;  /* 0x00283800010a7983 */ /* 0x000ee60000300800 */
[----:B------:R1:W-:Y:S02]  /*40b40*/  STL.64 [R1+0x26f0], R18 ;  /* 0x0026f01201007387 */ /* 0x0003e40000100a00 */
[----:B-1----:R-:W-:Y:S02]  /*40b50*/  IMAD.MOV.U32 R18, RZ, RZ, R13 ;  /* 0x000000ffff127224 */ /* 0x002fe400078e000d */
        /* <DEDUP_REMOVED lines=61> */
[----:B----4-:R-:W-:-:S05]  /*40f30*/  IMAD.MOV.U32 R19, RZ, RZ, R16 ;  /* 0x000000ffff137224 */ /* 0x010fca00078e0010 */
[----:B------:R-:W-:Y:S04]  /*40f40*/  STL.64 [R1+0x2798], R18 ;  /* 0x0027981201007387 */ /* 0x000fe80000100a00 */
[----:B--2---:R-:W-:Y:S01]  /*40f50*/  STL.64 [R1+0x2730], R14 ;  /* 0x0027300e01007387 */ /* 0x004fe20000100a00 */
[----:B------:R1:W-:Y:S03]  /*40f60*/  STL.64 [R1+0x2728], R12 ;  /* 0x0027280c01007387 */ /* 0x0003e60000100a00 */
        /* <DEDUP_REMOVED lines=24> */
[----:B------:R-:W4:Y:S02]  /*410f0*/  LDL.LU R26, [R1+0x1d8] ;  /* 0x0001d800011a7983 */ /* 0x000f240000300800 */
[----:B------:R-:W-:Y:S01]  /*41100*/  IMAD.MOV.U32 R19, RZ, RZ, R4 ;  /* 0x000000ffff137224 */ /* 0x000fe200078e0004 */
[----:B------:R-:W4:Y:S01]  /*41110*/  LDL.LU R27, [R1+0x1dc] ;  /* 0x0001dc00011b7983 */ /* 0x000f220000300800 */
[----:B------:R-:W-:-:S02]  /*41120*/  IMAD.MOV.U32 R18, RZ, RZ, R5 ;  /* 0x000000ffff127224 */ /* 0x000fc400078e0005 */
[----:B------:R-:W4:Y:S02]  /*41130*/  LDL.LU R4, [R1+0x1f0] ;  /* 0x0001f00001047983 */ /* 0x000f240000300800 */
[----:B------:R-:W4:Y:S01]  /*41140*/  LDL.LU R5, [R1+0x1f4] ;  /* 0x0001f40001057983 */ /* 0x000f220000300800 */
[----:B------:R-:W4:Y:S01]  /*41150*/  LDL.LU R6, [R1+0x1f8] ;  /* 0x0001f80001067983 */ /* 0x000f220000300800 */
[----:B------:R-:W4:Y:S03]  /*41160*/  LDL.LU R7, [R1+0x1fc] ;  /* 0x0001fc0001077983 */ /* 0x000f260000300800 */
        /* <DEDUP_REMOVED lines=34> */
[----:B------:R-:W4:Y:S01]  /*41390*/  LDL.LU.64 R4, [R1+0x27f8] ;  /* 0x0027f80001047983 */ /* 0x000f220000300a00 */
[----:B---3--:R-:W-:Y:S02]  /*413a0*/  HMMA.1688.F32.TF32 R20, R20, R6, R24 ;  /* 0x000000061414723c */ /* 0x008fe40000081018 */
[----:B------:R-:W2:Y:S01]  /*413b0*/  LDL.LU.64 R26, [R1+0x27f0] ;  /* 0x0027f000011a7983 */ /* 0x000ea20000300a00 */
[----:B------:R-:W2:Y:S11]  /*413c0*/  LDL.LU.64 R24, [R1+0x27e8] ;  /* 0x0027e80001187983 */ /* 0x000eb60000300a00 */
[----:B------:R-:W-:Y:S09]  /*413d0*/  @!UPT UIADD3 URZ, URZ, URZ, URZ ;  /* 0x0000003f3f3ff290 */ /* 0x000ff2000fffe03f */
[----:B------:R1:W-:Y:S01]  /*413e0*/  STL.64 [R1+0x8e0], R20 ;  /* 0x0008e01401007387 */ /* 0x0003e20000100a00 */
[----:B------:R3:W-:Y:S03]  /*413f0*/  STL.64 [R1+0x8e8], R22 ;  /* 0x0008e81601007387 */ /* 0x0007e60000100a00 */
[----:B-1----:R-:W4:Y:S01]  /*41400*/  LDL.LU R20, [R1+0xe0] ;  /* 0x0000e00001147983 */ /* 0x002f220000300800 */
[----:B------:R-:W4:Y:S02]  /*41410*/  LDL.LU R21, [R1+0xe4] ;  /* 0x0000e40001157983 */ /* 0x000f240000300800 */
[----:B---3--:R-:W-:Y:S02]  /*41420*/  IMAD.MOV.U32 R22, RZ, RZ, R3 ;  /* 0x000000ffff167224 */ /* 0x008fe400078e0003 */
        /* <DEDUP_REMOVED lines=92> */
[----:B------:R-:W-:Y:S01]  /*419f0*/  IMAD.MOV.U32 R23, RZ, RZ, R29 ;  /* 0x000000ffff177224 */ /* 0x000fe200078e001d */
[C---:B--2---:R-:W-:Y:S01]  /*41a00*/  HMMA.1688.F32.TF32 R12, R24.reuse, R14, R16 ;  /* 0x0000000e180c723c */ /* 0x044fe20000081010 */
[----:B------:R-:W2:Y:S01]  /*41a10*/  LDL.LU.64 R18, [R1+0x26a0] ;  /* 0x0026a00001127983 */ /* 0x000ea20000300a00 */
[----:B------:R-:W2:Y:S06]  /*41a20*/  LDL.LU.64 R16, [R1+0x2698] ;  /* 0x0026980001107983 */ /* 0x000eac0000300a00 */
[----:B----4-:R-:W-:Y:S11]  /*41a30*/  HMMA.1688.F32.TF32 R20, R24, R10, R20 ;  /* 0x0000000a1814723c */ /* 0x010ff60000081014 */
[----:B------:R-:W-:Y:S04]  /*41a40*/  @!UPT UIADD3 URZ, URZ, URZ, URZ ;  /* 0x0000003f3f3ff290 */ /* 0x000fe8000fffe03f */
[----:B------:R-:W-:Y:S01]  /*41a50*/  STL.64 [R1+0x7f0], R12 ;  /* 0x0007f00c01007387 */ /* 0x000fe20000100a00 */
[----:B------:R2:W-:Y:S02]  /*41a60*/  STL [R1+0x7f8], R14 ;  /* 0x0007f80e01007387 */ /* 0x0005e40000100800 */
[----:B------:R-:W-:-:S05]  /*41a70*/  IMAD.MOV.U32 R29, RZ, RZ, R15 ;  /* 0x000000ffff1d7224 */ /* 0x000fca00078e000f */
[----:B------:R1:W-:Y:S01]  /*41a80*/  STL [R1+0x1ed8], R29 ;  /* 0x001ed81d01007387 */ /* 0x0003e20000100800 */
[----:B--2---:R-:W-:Y:S03]  /*41a90*/  HMMA.1688.F32.TF32 R12, R24, R6, R16 ;  /* 0x00000006180c723c */ /* 0x004fe60000081010 */
[----:B---3--:R-:W-:Y:S04]  /*41aa0*/  LDSM.16.M88.4 R24, [R3+0x42080] ;  /* 0x042080000318783b */ /* 0x008fe80000000200 */
[----:B------:R-:W-:Y:S04]  /*41ab0*/  LDS R16, [R2+0x18000] ;  /* 0x0180000002107984 */ /* 0x000fe80000000800 */
[----:B------:R-:W-:Y:S04]  /*41ac0*/  LDS R18, [R2+0x1a000] ;  /* 0x01a0000002127984 */ /* 0x000fe80000000800 */
[----:B------:R-:W-:Y:S04]  /*41ad0*/  LDS R17, [R0+0x18000] ;  /* 0x0180000000117984 */ /* 0x000fe80000000800 */
[----:B------:R-:W-:Y:S04]  /*41ae0*/  LDS R19, [R0+0x1a000] ;  /* 0x01a0000000137984 */ /* 0x000fe80000000800 */
[----:B------:R-:W-:Y:S01]  /*41af0*/  STL.64 [R1+0x220], R12 ;  /* 0x0002200c01007387 */ /* 0x000fe20000100a00 */
[----:B------:R-:W-:Y:S02]  /*41b00*/  STL.64 [R1+0x7e0], R20 ;  /* 0x0007e01401007387 */ /* 0x000fe40000100a00 */
[----:B------:R-:W-:Y:S02]  /*41b10*/  STL.64 [R1+0x7e8], R22 ;  /* 0x0007e81601007387 */ /* 0x000fe40000100a00 */
[----:B------:R-:W2:Y:S04]  /*41b20*/  LDSM.16.M88.4 R20, [R3+0x40080] ;  /* 0x040080000314783b */ /* 0x000ea80000000200 */
[----:B------:R-:W-:Y:S01]  /*41b30*/  STL [R1+0x22c], R15 ;  /* 0x00022c0f01007387 */ /* 0x000fe20000100800 */
[----:B-1----:R-:W-:-:S02]  /*41b40*/  IMAD.MOV.U32 R29, RZ, RZ, R14 ;  /* 0x000000ffff1d7224 */ /* 0x002fc400078e000e */
[----:B------:R-:W1:Y:S03]  /*41b50*/  LDSM.16.M88.4 R12, [R3+0x44080] ;  /* 0x04408000030c783b */ /* 0x000e660000000200 */
[----:B------:R-:W-:Y:S04]  /*41b60*/  STL [R1+0x2094], R29 ;  /* 0x0020941d01007387 */ /* 0x000fe80000100800 */
[----:B--2---:R-:W-:Y:S01]  /*41b70*/  STL.64 [R1+0xc0], R20 ;  /* 0x0000c01401007387 */ /* 0x004fe20000100a00 */
[----:B------:R-:W-:Y:S02]  /*41b80*/  STL.64 [R1+0xc8], R22 ;  /* 0x0000c81601007387 */ /* 0x000fe40000100a00 */
[----:B------:R-:W-:Y:S02]  /*41b90*/  STL.64 [R1+0xb0], R24 ;  /* 0x0000b01801007387 */ /* 0x000fe40000100a00 */
[----:B------:R-:W2:Y:S01]  /*41ba0*/  LDSM.16.M88.4 R20, [R3+0x46080] ;  /* 0x046080000314783b */ /* 0x000ea20000000200 */
[----:B------:R-:W-:Y:S03]  /*41bb0*/  STL.64 [R1+0xb8], R26 ;  /* 0x0000b81a01007387 */ /* 0x000fe60000100a00 */
[----:B-1----:R-:W-:Y:S02]  /*41bc0*/  STL.64 [R1+0xa0], R12 ;  /* 0x0000a00c01007387 */ /* 0x002fe40000100a00 */
[----:B------:R-:W-:Y:S02]  /*41bd0*/  STL.64 [R1+0xa8], R14 ;  /* 0x0000a80e01007387 */ /* 0x000fe40000100a00 */
[----:B------:R-:W1:Y:S04]  /*41be0*/  LDSM.16.M88.4 R12, [R3+0x4a080] ;  /* 0x04a08000030c783b */ /* 0x000e680000000200 */
[----:B------:R-:W3:Y:S04]  /*41bf0*/  LDSM.16.M88.4 R24, [R3+0x48080] ;  /* 0x048080000318783b */ /* 0x000ee80000000200 */
[----:B--2---:R-:W-:Y:S01]  /*41c00*/  STL.64 [R1+0x90], R20 ;  /* 0x0000901401007387 */ /* 0x004fe20000100a00 */
[----:B------:R-:W-:Y:S02]  /*41c10*/  STL.64 [R1+0x98], R22 ;  /* 0x0000981601007387 */ /* 0x000fe40000100a00 */
[----:B------:R-:W2:Y:S01]  /*41c20*/  LDSM.16.M88.4 R20, [R3+0x4c080] ;  /* 0x04c080000314783b */ /* 0x000ea20000000200 */
[----:B-1----:R-:W-:Y:S03]  /*41c30*/  STL.64 [R1+0x70], R12 ;  /* 0x0000700c01007387 */ /* 0x002fe60000100a00 */
[----:B------:R-:W-:Y:S02]  /*41c40*/  STL.64 [R1+0x78], R14 ;  /* 0x0000780e01007387 */ /* 0x000fe40000100a00 */
[----:B------:R-:W1:Y:S04]  /*41c50*/  LDSM.16.M88.4 R12, [R3+0x4e080] ;  /* 0x04e08000030c783b */ /* 0x000e680000000200 */
[----:B---3--:R-:W-:Y:S01]  /*41c60*/  STL.64 [R1+0x80], R24 ;  /* 0x0000801801007387 */ /* 0x008fe20000100a00 */
[----:B--2---:R-:W-:Y:S01]  /*41c70*/  STL.64 [R1+0x60], R20 ;  /* 0x0000601401007387 */ /* 0x004fe20000100a00 */
[----:B------:R-:W-:Y:S02]  /*41c80*/  STL.64 [R1+0x68], R22 ;  /* 0x0000681601007387 */ /* 0x000fe40000100a00 */
[----:B------:R2:W-:Y:S02]  /*41c90*/  STL.64 [R1+0x88], R26 ;  /* 0x0000881a01007387 */ /* 0x0005e40000100a00 */
[----:B------:R-:W-:Y:S01]  /*41ca0*/  LDS R20, [R2+0x18100] ;  /* 0x0181000002147984 */ /* 0x000fe20000000800 */
[----:B-1----:R-:W-:Y:S03]  /*41cb0*/  STL.64 [R1+0x50], R12 ;  /* 0x0000500c01007387 */ /* 0x002fe60000100a00 */
[----:B------:R-:W-:Y:S02]  /*41cc0*/  STL.64 [R1+0x58], R14 ;  /* 0x0000580e01007387 */ /* 0x000fe40000100a00 */
[----:B------:R1:W-:Y:S02]  /*41cd0*/  STL.64 [R1+0x2690], R24 ;  /* 0x0026901801007387 */ /* 0x0003e40000100a00 */
[----:B------:R-:W-:Y:S01]  /*41ce0*/  LDSM.16.M88.4 R12, [R3+0x54080] ;  /* 0x05408000030c783b */ /* 0x000fe20000000200 */
[----:B------:R-:W-:Y:S04]  /*41cf0*/  LDS R22, [R2+0x1a100] ;  /* 0x01a1000002167984 */ /* 0x000fe80000000800 */
[----:B------:R-:W-:Y:S04]  /*41d00*/  LDS R21, [R0+0x18100] ;  /* 0x0181000000157984 */ /* 0x000fe80000000800 */
[----:B------:R-:W-:Y:S01]  /*41d10*/  LDS R23, [R0+0x1a100] ;  /* 0x01a1000000177984 */ /* 0x000fe20000000800 */
[----:B--2---:R-:W-:-:S02]  /*41d20*/  IMAD.MOV.U32 R26, RZ, RZ, R5 ;  /* 0x000000ffff1a7224 */ /* 0x004fc400078e0005 */
[----:B------:R-:W-:Y:S02]  /*41d30*/  IMAD.MOV.U32 R27, RZ, RZ, R4 ;  /* 0x000000ffff1b7224 */ /* 0x000fe400078e0004 */
[----:B------:R-:W-:Y:S01]  /*41d40*/  LDSM.16.M88.4 R4, [R3+0x52080] ;  /* 0x052080000304783b */ /* 0x000fe20000000200 */
[----:B-1----:R-:W-:Y:S02]  /*41d50*/  IMAD.MOV.U32 R24, RZ, RZ, R9 ;  /* 0x000000ffff187224 */ /* 0x002fe400078e0009 */
[----:B------:R-:W-:Y:S02]  /*41d60*/  IMAD.MOV.U32 R25, RZ, RZ, R8 ;  /* 0x000000ffff197224 */ /* 0x000fe400078e0008 */
[----:B------:R-:W1:Y:S04]  /*41d70*/  LDSM.16.M88.4 R8, [R3+0x50080] ;  /* 0x050080000308783b */ /* 0x000e680000000200 */
[----:B-1----:R-:W-:Y:S01]  /*41d80*/  STL.64 [R1+0x40], R8 ;  /* 0x0000400801007387 */ /* 0x002fe20000100a00 */
[----:B------:R-:W-:Y:S02]  /*41d90*/  STL.64 [R1+0x48], R10 ;  /* 0x0000480a01007387 */ /* 0x000fe40000100a00 */
[----:B------:R-:W-:Y:S02]  /*41da0*/  STL.64 [R1+0x30], R4 ;  /* 0x0000300401007387 */ /* 0x000fe40000100a00 */
[----:B------:R-:W-:Y:S01]  /*41db0*/  STL.64 [R1+0x38], R6 ;  /* 0x0000380601007387 */ /* 0x000fe20000100a00 */
[----:B------:R-:W1:Y:S04]  /*41dc0*/  LDSM.16.M88.4 R8, [R3+0x56080] ;  /* 0x056080000308783b */ /* 0x000e680000000200 */
[----:B------:R-:W-:Y:S01]  /*41dd0*/  STL.64 [R1+0x20], R12 ;  /* 0x0000200c01007387 */ /* 0x000fe20000100a00 */
[----:B------:R-:W-:Y:S02]  /*41de0*/  STL.64 [R1+0x28], R14 ;  /* 0x0000280e01007387 */ /* 0x000fe40000100a00 */
[----:B------:R-:W2:Y:S01]  /*41df0*/  LDSM.16.M88.4 R12, [R3+0x5a080] ;  /* 0x05a08000030c783b */ /* 0x000ea20000000200 */
[----:B------:R-:W3:Y:S04]  /*41e00*/  LDSM.16.M88.4 R4, [R3+0x58080] ;  /* 0x058080000304783b */ /* 0x000ee80000000200 */
[----:B-1----:R-:W-:Y:S01]  /*41e10*/  STL.64 [R1+0x10], R8 ;  /* 0x0000100801007387 */ /* 0x002fe20000100a00 */
[----:B------:R-:W-:Y:S02]  /*41e20*/  STL.64 [R1+0x18], R10 ;  /* 0x0000180a01007387 */ /* 0x000fe40000100a00 */
[----:B--2---:R-:W-:Y:S02]  /*41e30*/  STL [R1+0x1ebc], R14 ;  /* 0x001ebc0e01007387 */ /* 0x004fe40000100800 */
[----:B------:R-:W1:Y:S01]  /*41e40*/  LDSM.16.M88.4 R8, [R3+0x5c080] ;  /* 0x05c080000308783b */ /* 0x000e620000000200 */
[----:B---3--:R-:W-:Y:S03]  /*41e50*/  STL.64 [R1], R4 ;  /* 0x0000000401007387 */ /* 0x008fe60000100a00 */
[----:B------:R-:W-:Y:S02]  /*41e60*/  STL.64 [R1+0x8], R6 ;  /* 0x0000080601007387 */ /* 0x000fe40000100a00 */
[----:B------:R-:W-:Y:S02]  /*41e70*/  STL [R1+0x1eb8], R15 ;  /* 0x001eb80f01007387 */ /* 0x000fe40000100800 */
[----:B------:R2:W-:Y:S01]  /*41e80*/  STL.64 [R1+0x25e0], R12 ;  /* 0x0025e00c01007387 */ /* 0x0005e20000100a00 */
[----:B------:R-:W3:Y:S04]  /*41e90*/  LDSM.16.M88.4 R4, [R3+0x5e080] ;  /* 0x05e080000304783b */ /* 0x000ee80000000200 */
[----:B--2---:R-:W2:Y:S04]  /*41ea0*/  LDL.64 R12, [R1+0xc0] ;  /* 0x0000c000010c7983 */ /* 0x004ea80000100a00 */
[----:B-1----:R-:W-:Y:S01]  /*41eb0*/  STL [R1+0x1bcc], R10 ;  /* 0x001bcc0a01007387 */ /* 0x002fe20000100800 */
[----:B------:R-:W-:Y:S03]  /*41ec0*/  STL [R1+0x1bc8], R11 ;  /* 0x001bc80b01007387 */ /* 0x000fe60000100800 */
[----:B---3--:R-:W-:Y:S01]  /*41ed0*/  STL [R1+0x1bc4], R6 ;  /* 0x001bc40601007387 */ /* 0x008fe20000100800 */
[----:B------:R-:W-:Y:S02]  /*41ee0*/  STL [R1+0x1bc0], R7 ;  /* 0x001bc00701007387 */ /* 0x000fe40000100800 */
[----:B------:R1:W-:Y:S02]  /*41ef0*/  STL [R1+0x2568], R20 ;  /* 0x0025681401007387 */ /* 0x0003e40000100800 */
[----:B------:R-:W-:Y:S01]  /*41f00*/  STL [R1+0x2570], R22 ;  /* 0x0025701601007387 */ /* 0x000fe20000100800 */
[----:B------:R-:W-:Y:S01]  /*41f10*/  STL [R1+0x256c], R2 ;  /* 0x00256c0201007387 */ /* 0x000fe20000100800 */
[----:B------:R3:W-:Y:S02]  /*41f20*/  STL [R1+0x2574], R21 ;  /* 0x0025741501007387 */ /* 0x0007e40000100800 */
[----:B------:R4:W-:Y:S01]  /*41f30*/  STL [R1+0x257c], R23 ;  /* 0x00257c1701007387 */ /* 0x0009e20000100800 */
[----:B-1----:R-:W2:Y:S01]  /*41f40*/  LDL.LU R20, [R1+0xdb0] ;  /* 0x000db00001147983 */ /* 0x002ea20000300800 */
[----:B---3--:R-:W3:Y:S02]  /*41f50*/  LDL.LU R21, [R1+0xdb4] ;  /* 0x000db40001157983 */ /* 0x008ee40000300800 */
[----:B------:R-:W3:Y:S01]  /*41f60*/  LDL.LU R22, [R1+0xdb8] ;  /* 0x000db80001167983 */ /* 0x000ee20000300800 */
[----:B----4-:R-:W3:Y:S01]  /*41f70*/  LDL.LU R23, [R1+0xdbc] ;  /* 0x000dbc0001177983 */ /* 0x010ee20000300800 */
[----:B------:R-:W-:Y:S01]  /*41f80*/  STL [R1+0x2578], R0 ;  /* 0x0025780001007387 */ /* 0x000fe20000100800 */
[C---:B--2---:R-:W-:Y:S01]  /*41f90*/  HMMA.1688.F32.TF32 R24, R16.reuse, R12, R24 ;  /* 0x0000000c1018723c */ /* 0x044fe20000081018 */
[----:B------:R-:W-:Y:S11]  /*41fa0*/  IMAD.MOV.U32 R3, RZ, RZ, R13 ;  /* 0x000000ffff037224 */ /* 0x000ff600078e000d */
[----:B------:R-:W-:Y:S11]  /*41fb0*/  @!UPT UIADD3 URZ, URZ, URZ, URZ ;  /* 0x0000003f3f3ff290 */ /* 0x000ff6000fffe03f */
[----:B------:R1:W-:Y:S01]  /*41fc0*/  STL.64 [R1+0x6f0], R24 ;  /* 0x0006f01801007387 */ /* 0x0003e20000100a00 */
[----:B------:R2:W-:Y:S03]  /*41fd0*/  STL.64 [R1+0x6f8], R26 ;  /* 0x0006f81a01007387 */ /* 0x0005e60000100a00 */
[----:B-1----:R-:W4:Y:S01]  /*41fe0*/  LDL.LU.64 R24, [R1+0x2690] ;  /* 0x0026900001187983 */ /* 0x002f220000300a00 */
[----:B--2---:R-:W-:Y:S02]  /*41ff0*/  IMAD.MOV.U32 R26, RZ, RZ, R12 ;  /* 0x000000ffff1a7224 */ /* 0x004fe400078e000c */
[----:B------:R-:W2:Y:S02]  /*42000*/  LDL.64 R12, [R1+0x40] ;  /* 0x00004000010c7983 */ /* 0x000ea40000100a00 */
[----:B--2---:R1:W-:Y:S04]  /*42010*/  STL.64 [R1+0x2618], R12 ;  /* 0x0026180c01007387 */ /* 0x0043e80000100a00 */
[----:B-1----:R-:W2:Y:S04]  /*42020*/  LDL.64 R12, [R1+0x50] ;  /* 0x00005000010c7983 */ /* 0x002ea80000100a00 */
[----:B--2---:R1:W-:Y:S04]  /*42030*/  STL.64 [R1+0x2630], R12 ;  /* 0x0026300c01007387 */ /* 0x0043e80000100a00 */
[----:B-1----:R-:W2:Y:S04]  /*42040*/  LDL.64 R12, [R1+0x60] ;  /* 0x00006000010c7983 */ /* 0x002ea80000100a00 */
[----:B--2---:R1:W-:Y:S04]  /*42050*/  STL.64 [R1+0x2648], R12 ;  /* 0x0026480c01007387 */ /* 0x0043e80000100a00 */
[----:B-1----:R-:W3:Y:S01]  /*42060*/  LDL.64 R12, [R1+0xb0] ;  /* 0x0000b000010c7983 */ /* 0x002ee20000100a00 */
[----:B------:R-:W-:Y:S02]  /*42070*/  STL [R1+0x2584], R3 ;  /* 0x0025840301007387 */ /* 0x000fe40000100800 */
[----:B------:R-:W-:Y:S02]  /*42080*/  STL [R1+0x2580], R26 ;  /* 0x0025801a01007387 */ /* 0x000fe40000100800 */
[----:B----4-:R-:W-:Y:S01]  /*42090*/  STL.64 [R1+0x2688], R24 ;  /* 0x0026881801007387 */ /* 0x010fe20000100a00 */
[----:B---3--:R-:W-:Y:S01]  /*420a0*/  HMMA.1688.F32.TF32 R20, R16, R12, R20 ;  /* 0x0000000c1014723c */ /* 0x008fe20000081014 */
[----:B------:R-:W-:-:S02]  /*420b0*/  IMAD.MOV.U32 R7, RZ, RZ, R12 ;  /* 0x000000ffff077224 */ /* 0x000fc400078e000c */
[----:B------:R-:W-:Y:S11]  /*420c0*/  IMAD.MOV.U32 R6, RZ, RZ, R13 ;  /* 0x000000ffff067224 */ /* 0x000ff600078e000d */
[----:B------:R-:W-:Y:S09]  /*420d0*/  @!UPT UIADD3 URZ, URZ, URZ, URZ ;  /* 0x0000003f3f3ff290 */ /* 0x000ff2000fffe03f */
[----:B------:R-:W-:Y:S01]  /*420e0*/  STL.64 [R1+0x6e0], R20 ;  /* 0x0006e01401007387 */ /* 0x000fe20000100a00 */
[----:B------:R-:W2:Y:S02]  /*420f0*/  LDL.64 R12, [R1+0x70] ;  /* 0x00007000010c7983 */ /* 0x000ea40000100a00 */
[----:B------:R-:W-:Y:S02]  /*42100*/  IMAD.MOV.U32 R10, RZ, RZ, R22 ;  /* 0x000000ffff0a7224 */ /* 0x000fe400078e0016 */
[----:B------:R-:W-:Y:S01]  /*42110*/  IMAD.MOV.U32 R11, RZ, RZ, R23 ;  /* 0x000000ffff0b7224 */ /* 0x000fe200078e0017 */
[----:B--2---:R1:W-:Y:S04]  /*42120*/  STL.64 [R1+0x2660], R12 ;  /* 0x0026600c01007387 */ /* 0x0043e80000100a00 */
        /* <DEDUP_REMOVED lines=14> */
[----:B-1----:R-:W4:Y:S01]  /*42210*/  LDL.64 R12, [R1+0xa0] ;  /* 0x0000a000010c7983 */ /* 0x002f220000100a00 */
[----:B------:R-:W-:Y:S02]  /*42220*/  STL [R1+0x258c], R6 ;  /* 0x00258c0601007387 */ /* 0x000fe40000100800 */
[----:B------:R-:W-:Y:S02]  /*42230*/  STL [R1+0x2588], R7 ;  /* 0x0025880701007387 */ /* 0x000fe40000100800 */
[----:B------:R1:W-:Y:S02]  /*42240*/  STL.64 [R1+0x2610], R4 ;  /* 0x0026100401007387 */ /* 0x0003e40000100a00 */
        /* <DEDUP_REMOVED lines=22> */
[----:B----4-:R-:W-:Y:S01]  /*423b0*/  HMMA.1688.F32.TF32 R24, R16, R12, R24 ;  /* 0x0000000c1018723c */ /* 0x010fe20000081018 */
[----:B---3--:R-:W-:Y:S01]  /*423c0*/  STL.64 [R1+0x2680], R6 ;  /* 0x0026800601007387 */ /* 0x008fe20000100a00 */
[----:B--2---:R1:W-:Y:S03]  /*423d0*/  STL.64 [R1+0x2678], R4 ;  /* 0x0026780401007387 */ /* 0x0043e60000100a00 */
[----:B-1----:R-:W2:Y:S01]  /*423e0*/  LDL.64 R4, [R1+0x90] ;  /* 0x0000900001047983 */ /* 0x002ea20000100a00 */
[----:B------:R-:W-:Y:S02]  /*423f0*/  STL [R1+0x1d04], R11 ;  /* 0x001d040b01007387 */ /* 0x000fe40000100800 */
[----:B------:R-:W-:Y:S11]  /*42400*/  STL [R1+0x1d00], R10 ;  /* 0x001d000a01007387 */ /* 0x000ff60000100800 */
[----:B------:R-:W-:Y:S04]  /*42410*/  @!UPT UIADD3 URZ, URZ, URZ, URZ ;  /* 0x0000003f3f3ff290 */ /* 0x000fe8000fffe03f */
[----:B------:R1:W-:Y:S01]  /*42420*/  STL.64 [R1+0x6d0], R24 ;  /* 0x0006d01801007387 */ /* 0x0003e20000100a00 */
[----:B------:R3:W-:Y:S01]  /*42430*/  STL.64 [R1+0x6d8], R26 ;  /* 0x0006d81a01007387 */ /* 0x0007e20000100a00 */
[----:B------:R-:W-:-:S03]  /*42440*/  IMAD.MOV.U32 R28, RZ, RZ, R12 ;  /* 0x000000ffff1c7224 */ /* 0x000fc600078e000c */
[----:B-1----:R-:W4:Y:S01]  /*42450*/  LDL.LU.64 R24, [R1+0x2688] ;  /* 0x0026880001187983 */ /* 0x002f220000300a00 */
[----:B---3--:R-:W-:Y:S02]  /*42460*/  IMAD.MOV.U32 R27, RZ, RZ, R13 ;  /* 0x000000ffff1b7224 */ /* 0x008fe400078e000d */
[----:B------:R-:W-:Y:S02]  /*42470*/  STL [R1+0x2590], R28 ;  /* 0x0025901c01007387 */ /* 0x000fe40000100800 */
[----:B------:R-:W3:Y:S01]  /*42480*/  LDL.LU.64 R6, [R1+0x2680] ;  /* 0x0026800001067983 */ /* 0x000ee20000300a00 */
[----:B--2---:R-:W-:Y:S01]  /*42490*/  HMMA.1688.F32.TF32 R12, R16, R4, R20 ;  /* 0x00000004100c723c */ /* 0x004fe20000081014 */
[----:B------:R-:W-:-:S06]  /*424a0*/  IMAD.MOV.U32 R29, RZ, RZ, R5 ;  /* 0x000000ffff1d7224 */ /* 0x000fcc00078e0005 */
[----:B------:R-:W-:Y:S02]  /*424b0*/  IMAD.MOV.U32 R20, RZ, RZ, R4 ;  /* 0x000000ffff147224 */ /* 0x000fe400078e0004 */
[----:B------:R-:W3:Y:S11]  /*424c0*/  LDL.LU.64 R4, [R1+0x2678] ;  /* 0x0026780001047983 */ /* 0x000ef60000300a00 */
[----:B------:R-:W-:Y:S03]  /*424d0*/  @!UPT UIADD3 URZ, URZ, URZ, URZ ;  /* 0x0000003f3f3ff290 */ /* 0x000fe6000fffe03f */
[----:B------:R-:W-:Y:S01]  /*424e0*/  STL [R1+0x6c4], R13 ;  /* 0x0006c40d01007387 */ /* 0x000fe20000100800 */
[----:B------:R1:W-:Y:S02]  /*424f0*/  STL.64 [R1+0x6c8], R14 ;  /* 0x0006c80e01007387 */ /* 0x0003e40000100a00 */
[----:B------:R-:W-:Y:S01]  /*42500*/  IMAD.MOV.U32 R10, RZ, RZ, R12 ;  /* 0x000000ffff0a7224 */ /* 0x000fe200078e000c */
[----:B-1----:R-:W4:Y:S01]  /*42510*/  LDL.LU.64 R14, [R1+0x2670] ;  /* 0x00267000010e7983 */ /* 0x002f220000300a00 */
[----:B------:R-:W4:Y:S03]  /*42520*/  LDL.LU.64 R12, [R1+0x2668] ;  /* 0x00266800010c7983 */ /* 0x000f260000300a00 */
[----:B------:R-:W-:Y:S01]  /*42530*/  STL [R1+0x1d08], R10 ;  /* 0x001d080a01007387 */ /* 0x000fe20000100800 */
[C---:B----4-:R-:W-:Y:S11]  /*42540*/  HMMA.1688.F32.TF32 R12, R16.reuse, R24, R12 ;  /* 0x00000018100c723c */ /* 0x050ff6000008100c */
[----:B------:R-:W-:Y:S11]  /*42550*/  @!UPT UIADD3 URZ, URZ, URZ, URZ ;  /* 0x0000003f3f3ff290 */ /* 0x000ff6000fffe03f */
[----:B------:R-:W-:Y:S01]  /*42560*/  @!UPT UIADD3 URZ, URZ, URZ, URZ ;  /* 0x0000003f3f3ff290 */ /* 0x000fe2000fffe03f */
[----:B------:R1:W-:Y:S01]  /*42570*/  STL.64 [R1+0x6b0], R12 ;  /* 0x0006b00c01007387 */ /* 0x0003e20000100a00 */
[----:B------:R-:W-:Y:S03]  /*42580*/  STL.64 [R1+0x6b8], R14 ;  /* 0x0006b80e01007387 */ /* 0x000fe60000100a00 */
[----:B-1----:R-:W3:Y:S01]  /*42590*/  LDL.LU.64 R12, [R1+0x2660] ;  /* 0x00266000010c7983 */ /* 0x002ee20000300a00 */
[----:B------:R1:W-:Y:S01]  /*425a0*/  STL.64 [R1+0x2510], R24 ;  /* 0x0025101801007387 */ /* 0x0003e20000100a00 */
[C---:B---3--:R-:W-:Y:S01]  /*425b0*/  HMMA.1688.F32.TF32 R4, R16.reuse, R12, R4 ;  /* 0x0000000c1004723c */ /* 0x048fe20000081004 */
[----:B-1----:R-:W-:Y:S02]  /*425c0*/  IMAD.MOV.U32 R25, RZ, RZ, R12 ;  /* 0x000000ffff197224 */ /* 0x002fe400078e000c */
        /* <DEDUP_REMOVED lines=29> */
[----:B------:R-:W-:Y:S01]  /*427a0*/  STL [R1+0x674], R5 ;  /* 0x0006740501007387 */ /* 0x000fe20000100800 */
[----:B------:R-:W-:Y:S02]  /*427b0*/  STL [R1+0x678], R6 ;  /* 0x0006780601007387 */ /* 0x000fe40000100800 */
[----:B------:R-:W-:Y:S02]  /*427c0*/  STL.64 [R1+0x25b0], R22 ;  /* 0x0025b01601007387 */ /* 0x000fe40000100a00 */
[----:B------:R1:W-:Y:S02]  /*427d0*/  STL.64 [R1+0x25a8], R20 ;  /* 0x0025a81401007387 */ /* 0x0003e40000100a00 */
        /* <DEDUP_REMOVED lines=9> */
[----:B------:R-:W3:Y:S01]  /*42870*/  LDL.LU R4, [R1+0xd40] ;  /* 0x000d400001047983 */ /* 0x000ee20000300800 */
[----:B------:R-:W3:Y:S02]  /*42880*/  LDL.LU R5, [R1+0xd44] ;  /* 0x000d440001057983 */ /* 0x000ee40000300800 */
[----:B------:R-:W-:Y:S02]  /*42890*/  IMAD.MOV.U32 R11, RZ, RZ, R7 ;  /* 0x000000ffff0b7224 */ /* 0x000fe400078e0007 */
[----:B------:R-:W3:Y:S01]  /*428a0*/  LDL.LU R6, [R1+0xd48] ;  /* 0x000d480001067983 */ /* 0x000ee20000300800 */
[----:B------:R-:W3:Y:S04]  /*428b0*/  LDL.LU R7, [R1+0xd4c] ;  /* 0x000d4c0001077983 */ /* 0x000ee80000300800 */
        /* <DEDUP_REMOVED lines=8> */
[----:B-1----:R-:W2:Y:S01]  /*42940*/  LDL.64 R12, [R1+0x30] ;  /* 0x00003000010c7983 */ /* 0x002ea20000100a00 */
[----:B---3--:R-:W-:Y:S02]  /*42950*/  STL.64 [R1+0x25c0], R22 ;  /* 0x0025c01601007387 */ /* 0x008fe40000100a00 */
[----:B------:R1:W-:Y:S02]  /*42960*/  STL.64 [R1+0x25b8], R20 ;  /* 0x0025b81401007387 */ /* 0x0003e40000100a00 */
[----:B-1----:R-:W3:Y:S04]  /*42970*/  LDL R20, [R1] ;  /* 0x0000000001147983 */ /* 0x002ee80000100800 */
[----:B------:R-:W3:Y:S04]  /*42980*/  LDL R21, [R1+0x4] ;  /* 0x0000040001157983 */ /* 0x000ee80000100800 */
[----:B---3--:R1:W-:Y:S04]  /*42990*/  STL.64 [R1+0x25d8], R20 ;  /* 0x0025d81401007387 */ /* 0x0083e80000100a00 */
[----:B-1----:R-:W3:Y:S01]  /*429a0*/  LDL.64 R20, [R1+0x10] ;  /* 0x0000100001147983 */ /* 0x002ee20000100a00 */
[----:B--2---:R-:W-:Y:S03]  /*429b0*/  HMMA.1688.F32.TF32 R4, R16, R12, R4 ;  /* 0x0000000c1004723c */ /* 0x004fe60000081004 */
[----:B---3--:R1:W-:Y:S04]  /*429c0*/  STL.64 [R1+0x25f8], R20 ;  /* 0x0025f81401007387 */ /* 0x0083e80000100a00 */
[----:B-1----:R-:W2:Y:S01]  /*429d0*/  LDL.64 R20, [R1+0x20] ;  /* 0x0000200001147983 */ /* 0x002ea20000100a00 */
[----:B------:R-:W-:Y:S02]  /*429e0*/  STL.64 [R1+0x25a0], R26 ;  /* 0x0025a01a01007387 */ /* 0x000fe40000100a00 */
[----:B------:R1:W-:Y:S02]  /*429f0*/  STL.64 [R1+0x2598], R24 ;  /* 0x0025981801007387 */ /* 0x0003e40000100a00 */
[----:B-1----:R-:W3:Y:S01]  /*42a00*/  LDL.LU R24, [R1+0xcf0] ;  /* 0x000cf00001187983 */ /* 0x002ee20000300800 */
[----:B------:R-:W3:Y:S02]  /*42a10*/  LDL.LU R25, [R1+0xcf4] ;  /* 0x000cf40001197983 */ /* 0x000ee40000300800 */
[----:B------:R-:W4:Y:S02]  /*42a20*/  LDL.LU R26, [R1+0xcf8] ;  /* 0x000cf800011a7983 */ /* 0x000f240000300800 */
[----:B------:R-:W4:Y:S02]  /*42a30*/  LDL.LU R27, [R1+0xcfc] ;  /* 0x000cfc00011b7983 */ /* 0x000f240000300800 */
        /* <DEDUP_REMOVED lines=9> */
[----:B------:R1:W-:Y:S02]  /*42ad0*/  STL.64 [R1+0x660], R4 ;  /* 0x0006600401007387 */ /* 0x0003e40000100a00 */
[----:B------:R4:W-:Y:S01]  /*42ae0*/  STL.64 [R1+0x668], R6 ;  /* 0x0006680601007387 */ /* 0x0009e20000100a00 */
[----:B-1----:R-:W3:Y:S01]  /*42af0*/  LDL.LU.64 R4, [R1+0x2610] ;  /* 0x0026100001047983 */ /* 0x002ee20000300a00 */
[----:B----4-:R-:W-:-:S02]  /*42b00*/  IMAD.MOV.U32 R7, RZ, RZ, R12 ;  /* 0x000000ffff077224 */ /* 0x010fc400078e000c */
[----:B------:R-:W4:Y:S02]  /*42b10*/  LDL.LU.64 R14, [R1+0x2608] ;  /* 0x00260800010e7983 */ /* 0x000f240000300a00 */
[----:B------:R-:W4:Y:S02]  /*42b20*/  LDL.LU.64 R12, [R1+0x2600] ;  /* 0x00260000010c7983 */ /* 0x000f240000300a00 */
[----:B--2---:R-:W-:Y:S02]  /*42b30*/  IMAD.MOV.U32 R28, RZ, RZ, R20 ;  /* 0x000000ffff1c7224 */ /* 0x004fe400078e0014 */
[----:B------:R-:W-:Y:S01]  /*42b40*/  IMAD.MOV.U32 R6, RZ, RZ, R21 ;  /* 0x000000ffff067224 */ /* 0x000fe200078e0015 */
[C---:B----4-:R-:W-:Y:S01]  /*42b50*/  HMMA.1688.F32.TF32 R12, R16.reuse, R20, R12 ;  /* 0x00000014100c723c */ /* 0x050fe2000008100c */
[----:B------:R-:W2:Y:S11]  /*42b60*/  LDL.LU.64 R20, [R1+0x25f8] ;  /* 0x0025f80001147983 */ /* 0x000eb60000300a00 */
[----:B------:R-:W-:Y:S11]  /*42b70*/  @!UPT UIADD3 URZ, URZ, URZ, URZ ;  /* 0x0000003f3f3ff290 */ /* 0x000ff6000fffe03f */
[----:B------:R1:W-:Y:S01]  /*42b80*/  STL.64 [R1+0x650], R12 ;  /* 0x0006500c01007387 */ /* 0x0003e20000100a00 */
[----:B------:R-:W-:Y:S02]  /*42b90*/  IMAD.MOV.U32 R11, RZ, RZ, R14 ;  /* 0x000000ffff0b7224 */ /* 0x000fe400078e000e */
[----:B------:R-:W-:Y:S02]  /*42ba0*/  IMAD.MOV.U32 R10, RZ, RZ, R15 ;  /* 0x000000ffff0a7224 */ /* 0x000fe400078e000f */
[----:B------:R-:W2:Y:S04]  /*42bb0*/  LDL.LU.64 R14, [R1+0x25f0] ;  /* 0x0025f000010e7983 */ /* 0x000ea80000300a00 */
[----:B-1----:R-:W2:Y:S01]  /*42bc0*/  LDL.LU.64 R12, [R1+0x25e8] ;  /* 0x0025e800010c7983 */ /* 0x002ea20000300a00 */
[----:B------:R-:W-:Y:S02]  /*42bd0*/  STL [R1+0x1d18], R10 ;  /* 0x001d180a01007387 */ /* 0x000fe40000100800 */
[----:B------:R-:W-:Y:S01]  /*42be0*/  STL [R1+0x1d14], R11 ;  /* 0x001d140b01007387 */ /* 0x000fe20000100800 */
[C---:B--2---:R-:W-:Y:S11]  /*42bf0*/  HMMA.1688.F32.TF32 R12, R16.reuse, R20, R12 ;  /* 0x00000014100c723c */ /* 0x044ff6000008100c */
[----:B------:R-:W-:Y:S11]  /*42c00*/  @!UPT UIADD3 URZ, URZ, URZ, URZ ;  /* 0x0000003f3f3ff290 */ /* 0x000ff6000fffe03f */
[----:B------:R-:W-:Y:S01]  /*42c10*/  @!UPT UIADD3 URZ, URZ, URZ, URZ ;  /* 0x0000003f3f3ff290 */ /* 0x000fe2000fffe03f */
[----:B------:R1:W-:Y:S01]  /*42c20*/  STL.64 [R1+0x640], R12 ;  /* 0x0006400c01007387 */ /* 0x0003e20000100a00 */
[----:B------:R2:W-:Y:S03]  /*42c30*/  STL.64 [R1+0x648], R14 ;  /* 0x0006480e01007387 */ /* 0x0005e60000100a00 */
[----:B-1----:R-:W4:Y:S01]  /*42c40*/  LDL.LU.64 R12, [R1+0x25e0] ;  /* 0x0025e000010c7983 */ /* 0x002f220000300a00 */
[----:B--2---:R-:W-:Y:S02]  /*42c50*/  IMAD.MOV.U32 R15, RZ, RZ, R20 ;  /* 0x000000ffff0f7224 */ /* 0x004fe400078e0014 */
[----:B------:R-:W-:Y:S02]  /*42c60*/  IMAD.MOV.U32 R14, RZ, RZ, R21 ;  /* 0x000000ffff0e7224 */ /* 0x000fe400078e0015 */
[----:B------:R-:W3:Y:S02]  /*42c70*/  LDL.LU.64 R20, [R1+0x25d8] ;  /* 0x0025d80001147983 */ /* 0x000ee40000300a00 */
[C---:B---3--:R-:W-:Y:S02]  /*42c80*/  HMMA.1688.F32.TF32 R20, R16.reuse, R20, R24 ;  /* 0x000000141014723c */ /* 0x048fe40000081018 */
[----:B------:R-:W2:Y:S01]  /*42c90*/  LDL.LU.64 R26, [R1+0x25d0] ;  /* 0x0025d000011a7983 */ /* 0x000ea20000300a00 */
[----:B------:R-:W2:Y:S11]  /*42ca0*/  LDL.LU.64 R24, [R1+0x25c8] ;  /* 0x0025c80001187983 */ /* 0x000eb60000300a00 */
[----:B------:R-:W-:Y:S09]  /*42cb0*/  @!UPT UIADD3 URZ, URZ, URZ, URZ ;  /* 0x0000003f3f3ff290 */ /* 0x000ff2000fffe03f */
[----:B------:R1:W-:Y:S01]  /*42cc0*/  STL.64 [R1+0x630], R20 ;  /* 0x0006301401007387 */ /* 0x0003e20000100a00 */
[----:B------:R-:W-:Y:S02]  /*42cd0*/  IMAD.MOV.U32 R10, RZ, RZ, R22 ;  /* 0x000000ffff0a7224 */ /* 0x000fe400078e0016 */
[----:B------:R-:W-:Y:S02]  /*42ce0*/  IMAD.MOV.U32 R11, RZ, RZ, R23 ;  /* 0x000000ffff0b7224 */ /* 0x000fe400078e0017 */
[----:B------:R-:W4:Y:S04]  /*42cf0*/  LDL.LU.64 R22, [R1+0x25c0] ;  /* 0x0025c00001167983 */ /* 0x000f280000300a00 */
[----:B-1----:R-:W4:Y:S01]  /*42d00*/  LDL.LU.64 R20, [R1+0x25b8] ;  /* 0x0025b80001147983 */ /* 0x002f220000300a00 */
[----:B------:R-:W-:Y:S02]  /*42d10*/  STL [R1+0x1e6c], R11 ;  /* 0x001e6c0b01007387 */ /* 0x000fe40000100800 */
[----:B------:R-:W-:Y:S01]  /*42d20*/  STL [R1+0x1e68], R10 ;  /* 0x001e680a01007387 */ /* 0x000fe20000100800 */
[C---:B--2---:R-:W-:Y:S08]  /*42d30*/  HMMA.1688.F32.TF32 R24, R16.reuse, R8, R24 ;  /* 0x000000081018723c */ /* 0x044ff00000081018 */
[C---:B----4-:R-:W-:Y:S11]  /*42d40*/  HMMA.1688.F32.TF32 R20, R16.reuse, R12, R20 ;  /* 0x0000000c1014723c */ /* 0x050ff60000081014 */
[----:B------:R-:W-:Y:S11]  /*42d50*/  @!UPT UIADD3 URZ, URZ, URZ, URZ ;  /* 0x0000003f3f3ff290 */ /* 0x000ff6000fffe03f */
[----:B------:R-:W-:Y:S01]  /*42d60*/  @!UPT UIADD3 URZ, URZ, URZ, URZ ;  /* 0x0000003f3f3ff290 */ /* 0x000fe2000fffe03f */
[----:B------:R-:W-:Y:S01]  /*42d70*/  STL.64 [R1+0x620], R20 ;  /* 0x0006201401007387 */ /* 0x000fe20000100a00 */
[----:B------:R1:W-:Y:S03]  /*42d80*/  STL.64 [R1+0x628], R22 ;  /* 0x0006281601007387 */ /* 0x0003e60000100a00 */
[----:B-1----:R-:W2:Y:S01]  /*42d90*/  LDL.LU.64 R22, [R1+0x25b0] ;  /* 0x0025b00001167983 */ /* 0x002ea20000300a00 */
[----:B------:R-:W3:Y:S02]  /*42da0*/  LDL.LU.64 R20, [R1+0x25a8] ;  /* 0x0025a80001147983 */ /* 0x000ee40000300a00 */
[----:B------:R-:W-:Y:S02]  /*42db0*/  STL.64 [R1+0x2450], R12 ;  /* 0x0024500c01007387 */ /* 0x000fe40000100a00 */
[----:B------:R-:W-:Y:S01]  /*42dc0*/  STL.64 [R1+0x610], R24 ;  /* 0x0006101801007387 */ /* 0x000fe20000100a00 */
[----:B------:R1:W-:Y:S04]  /*42dd0*/  STL.64 [R1+0x618], R26 ;  /* 0x0006181a01007387 */ /* 0x0003e80000100a00 */
[----:B-1----:R-:W4:Y:S01]  /*42de0*/  LDL.LU.64 R26, [R1+0x25a0] ;  /* 0x0025a000011a7983 */ /* 0x002f220000300a00 */
[----:B------:R-:W2:Y:S02]  /*42df0*/  LDL.LU.64 R24, [R1+0x2598] ;  /* 0x0025980001187983 */ /* 0x000ea40000300a00 */
[----:B------:R1:W-:Y:S02]  /*42e00*/  STL.64 [R1+0x2458], R8 ;  /* 0x0024580801007387 */ /* 0x0003e40000100a00 */
[----:B-1----:R-:W2:Y:S01]  /*42e10*/  LDL.LU R8, [R1+0x700] ;  /* 0x0007000001087983 */ /* 0x002ea20000300800 */
[----:B------:R-:W2:Y:S02]  /*42e20*/  LDL.LU R9, [R1+0x704] ;  /* 0x0007040001097983 */ /* 0x000ea40000300800 */
[----:B------:R-:W2:Y:S02]  /*42e30*/  LDL.LU R10, [R1+0x708] ;  /* 0x00070800010a7983 */ /* 0x000ea40000300800 */
[----:B------:R-:W2:Y:S01]  /*42e40*/  LDL.LU R11, [R1+0x70c] ;  /* 0x00070c00010b7983 */ /* 0x000ea20000300800 */
[----:B------:R-:W-:Y:S01]  /*42e50*/  STL.64 [R1+0x2530], R4 ;  /* 0x0025300401007387 */ /* 0x000fe20000100a00 */
[----:B--2---:R-:W-:Y:S03]  /*42e60*/  HMMA.1688.F32.TF32 R16, R16, R4, R8 ;  /* 0x000000041010723c */ /* 0x004fe60000081008 */
[----:B------:R-:W2:Y:S11]  /*42e70*/  LDL.LU R8, [R1+0xc20] ;  /* 0x000c200001087983 */ /* 0x000eb60000300800 */
[----:B------:R-:W-:Y:S09]  /*42e80*/  @!UPT UIADD3 URZ, URZ, URZ, URZ ;  /* 0x0000003f3f3ff290 */ /* 0x000ff2000fffe03f */
[----:B------:R-:W-:Y:S01]  /*42e90*/  STL.64 [R1+0x210], R16 ;  /* 0x0002101001007387 */ /* 0x000fe20000100a00 */
[----:B------:R-:W-:Y:S02]  /*42ea0*/  STL.64 [R1+0x218], R18 ;  /* 0x0002181201007387 */ /* 0x000fe40000100a00 */
[----:B------:R-:W2:Y:S02]  /*42eb0*/  LDL.LU R9, [R1+0xc24] ;  /* 0x000c240001097983 */ /* 0x000ea40000300800 */
[----:B------:R-:W2:Y:S01]  /*42ec0*/  LDL.LU R10, [R1+0xc28] ;  /* 0x000c2800010a7983 */ /* 0x000ea20000300800 */
[----:B------:R-:W2:Y:S04]  /*42ed0*/  LDL.LU R11, [R1+0xc2c] ;  /* 0x000c2c00010b7983 */ /* 0x000ea80000300800 */
[----:B--2---:R-:W-:Y:S01]  /*42ee0*/  STL.64 [R1+0x2468], R10 ;  /* 0x0024680a01007387 */ /* 0x004fe20000100a00 */
[----:B------:R1:W-:Y:S02]  /*42ef0*/  STL.64 [R1+0x2460], R8 ;  /* 0x0024600801007387 */ /* 0x0003e40000100a00 */
[----:B-1----:R-:W-:-:S02]  /*42f00*/  IMAD.MOV.U32 R8, RZ, RZ, R15 ;  /* 0x000000ffff087224 */ /* 0x002fc400078e000f */
[----:B------:R-:W-:-:S05]  /*42f10*/  IMAD.MOV.U32 R9, RZ, RZ, R14 ;  /* 0x000000ffff097224 */ /* 0x000fca00078e000e */
[----:B------:R-:W-:Y:S01]  /*42f20*/  STL.64 [R1+0x2478], R8 ;  /* 0x0024780801007387 */ /* 0x000fe20000100a00 */
[----:B------:R-:W2:Y:S03]  /*42f30*/  LDL.64 R12, [R1] ;  /* 0x00000000010c7983 */ /* 0x000ea60000100a00 */
[----:B--2---:R1:W-:Y:S04]  /*42f40*/  STL.64 [R1+0x2470], R12 ;  /* 0x0024700c01007387 */ /* 0x0043e80000100a00 */
        /* <DEDUP_REMOVED lines=9> */
[----:B------:R-:W2:Y:S01]  /*42fe0*/  LDL.LU R6, [R1+0x258c] ;  /* 0x00258c0001067983 */ /* 0x000ea20000300800 */
        /* <DEDUP_REMOVED lines=37> */
[----:B------:R-:W3:Y:S03]  /*43240*/  LDL.LU R2, [R1+0x256c] ;  /* 0x00256c0001027983 */ /* 0x000ee60000300800 */
[----:B------:R1:W-:Y:S01]  /*43250*/  STL.64 [R1+0x24f0], R8 ;  /* 0x0024f00801007387 */ /* 0x0003e20000100a00 */
[----:B------:R-:W4:Y:S02]  /*43260*/  LDL.LU R12, [R1+0xc70] ;  /* 0x000c7000010c7983 */ /* 0x000f240000300800 */
[----:B------:R-:W4:Y:S02]  /*43270*/  LDL.LU R13, [R1+0xc74] ;  /* 0x000c7400010d7983 */ /* 0x000f240000300800 */
[----:B------:R-:W4:Y:S01]  /*43280*/  LDL.LU R14, [R1+0xc78] ;  /* 0x000c7800010e7983 */ /* 0x000f220000300800 */
[----:B------:R-:W4:Y:S01]  /*43290*/  LDL.LU R15, [R1+0xc7c] ;  /* 0x000c7c00010f7983 */ /* 0x000f220000300800 */
[----:B-1----:R-:W-:-:S02]  /*432a0*/  IMAD.MOV.U32 R8, RZ, RZ, R25 ;  /* 0x000000ffff087224 */ /* 0x002fc400078e0019 */
[----:B------:R-:W-:Y:S02]  /*432b0*/  IMAD.MOV.U32 R9, RZ, RZ, R24 ;  /* 0x000000ffff097224 */ /* 0x000fe400078e0018 */
[----:B------:R-:W-:Y:S02]  /*432c0*/  IMAD.MOV.U32 R24, RZ, RZ, R20 ;  /* 0x000000ffff187224 */ /* 0x000fe400078e0014 */
[----:B------:R-:W-:Y:S01]  /*432d0*/  IMAD.MOV.U32 R25, RZ, RZ, R29 ;  /* 0x000000ffff197224 */ /* 0x000fe200078e001d */
[----:B------:R-:W4:Y:S04]  /*432e0*/  LDL.LU R20, [R1+0x2568] ;  /* 0x0025680001147983 */ /* 0x000f280000300800 */
[----:B------:R1:W-:Y:S01]  /*432f0*/  STL.64 [R1+0x2528], R24 ;  /* 0x0025281801007387 */ /* 0x0003e20000100a00 */
[----:B------:R1:W-:Y:S02]  /*43300*/  STL.64 [R1+0x2508], R8 ;  /* 0x0025080801007387 */ /* 0x0003e40000100a00 */
[----:B-1----:R-:W-:-:S02]  /*43310*/  IMAD.MOV.U32 R24, RZ, RZ, R28 ;  /* 0x000000ffff187224 */ /* 0x002fc400078e001c */
[----:B------:R-:W-:Y:S01]  /*43320*/  IMAD.MOV.U32 R25, RZ, RZ, R27 ;  /* 0x000000ffff197224 */ /* 0x000fe200078e001b */
[----:B------:R-:W4:Y:S01]  /*43330*/  LDL.LU R8, [R1+0xca0] ;  /* 0x000ca00001087983 */ /* 0x000f220000300800 */
[----:B------:R-:W4:Y:S02]  /*43340*/  LDL.LU R9, [R1+0xca4] ;  /* 0x000ca40001097983 */ /* 0x000f240000300800 */
[----:B------:R-:W4:Y:S02]  /*43350*/  LDL.LU R10, [R1+0xca8] ;  /* 0x000ca800010a7983 */ /* 0x000f240000300800 */
[----:B------:R-:W4:Y:S01]  /*43360*/  LDL.LU R11, [R1+0xcac] ;  /* 0x000cac00010b7983 */ /* 0x000f220000300800 */
[----:B------:R1:W-:Y:S02]  /*43370*/  STL.64 [R1+0x2538], R24 ;  /* 0x0025381801007387 */ /* 0x0003e40000100a00 */
[----:B-1----:R-:W-:Y:S02]  /*43380*/  IMAD.MOV.U32 R24, RZ, RZ, R7 ;  /* 0x000000ffff187224 */ /* 0x002fe400078e0007 */
[----:B------:R-:W-:-:S05]  /*43390*/  IMAD.MOV.U32 R25, RZ, RZ, R6 ;  /* 0x000000ffff197224 */ /* 0x000fca00078e0006 */
[----:B------:R-:W-:Y:S01]  /*433a0*/  STL.64 [R1+0x2550], R24 ;  /* 0x0025501801007387 */ /* 0x000fe20000100a00 */
[----:B------:R-:W4:Y:S02]  /*433b0*/  LDL.LU R4, [R1+0xcc0] ;  /* 0x000cc00001047983 */ /* 0x000f240000300800 */
[----:B------:R-:W4:Y:S02]  /*433c0*/  LDL.LU R5, [R1+0xcc4] ;  /* 0x000cc40001057983 */ /* 0x000f240000300800 */
[----:B------:R-:W4:Y:S01]  /*433d0*/  LDL.LU R6, [R1+0xcc8] ;  /* 0x000cc80001067983 */ /* 0x000f220000300800 */
[----:B------:R-:W4:Y:S04]  /*433e0*/  LDL.LU R7, [R1+0xccc] ;  /* 0x000ccc0001077983 */ /* 0x000f280000300800 */
[----:B--2---:R-:W-:Y:S04]  /*433f0*/  LDS R19, [R0+0x1a200] ;  /* 0x01a2000000137984 */ /* 0x004fe80000000800 */
[----:B------:R-:W-:Y:S04]  /*43400*/  LDS R17, [R0+0x18200] ;  /* 0x0182000000117984 */ /* 0x000fe80000000800 */
[----:B---3--:R-:W1:Y:S04]  /*43410*/  LDS R18, [R2+0x1a200] ;  /* 0x01a2000002127984 */ /* 0x008e680000000800 */
[----:B------:R-:W2:Y:S04]  /*43420*/  LDS R16, [R2+0x18200] ;  /* 0x0182000002107984 */ /* 0x000ea80000000800 */
[----:B----4-:R-:W-:Y:S01]  /*43430*/  STL.64 [R1+0x2548], R6 ;  /* 0x0025480601007387 */ /* 0x010fe20000100a00 */
[----:B------:R3:W-:Y:S03]  /*43440*/  STL.64 [R1+0x2540], R4 ;  /* 0x0025400401007387 */ /* 0x0007e60000100a00 */
[----:B---3--:R-:W3:Y:S01]  /*43450*/  LDL.LU R4, [R1+0xcd0] ;  /* 0x000cd00001047983 */ /* 0x008ee20000300800 */
[----:B------:R-:W3:Y:S02]  /*43460*/  LDL.LU R5, [R1+0xcd4] ;  /* 0x000cd40001057983 */ /* 0x000ee40000300800 */
[----:B------:R-:W4:Y:S02]  /*43470*/  LDL.LU R6, [R1+0xcd8] ;  /* 0x000cd80001067983 */ /* 0x000f240000300800 */
[----:B------:R-:W4:Y:S02]  /*43480*/  LDL.LU R7, [R1+0xcdc] ;  /* 0x000cdc0001077983 */ /* 0x000f240000300800 */
[----:B----4-:R-:W-:Y:S01]  /*43490*/  STL.64 [R1+0x2560], R6 ;  /* 0x0025600601007387 */ /* 0x010fe20000100a00 */
[----:B---3--:R3:W-:Y:S03]  /*434a0*/  STL.64 [R1+0x2558], R4 ;  /* 0x0025580401007387 */ /* 0x0087e60000100a00 */
[----:B---3--:R-:W3:Y:S01]  /*434b0*/  LDL.LU R4, [R1+0xce0] ;  /* 0x000ce00001047983 */ /* 0x008ee20000300800 */
[----:B------:R-:W3:Y:S02]  /*434c0*/  LDL.LU R5, [R1+0xce4] ;  /* 0x000ce40001057983 */ /* 0x000ee40000300800 */
[----:B------:R-:W3:Y:S02]  /*434d0*/  LDL.LU R6, [R1+0xce8] ;  /* 0x000ce80001067983 */ /* 0x000ee40000300800 */
[----:B------:R-:W3:Y:S01]  /*434e0*/  LDL.LU R7, [R1+0xcec] ;  /* 0x000cec0001077983 */ /* 0x000ee20000300800 */
[----:B------:R-:W-:Y:S01]  /*434f0*/  STL.64 [R1+0x2520], R10 ;  /* 0x0025200a01007387 */ /* 0x000fe20000100a00 */
[----:B------:R4:W-:Y:S03]  /*43500*/  STL.64 [R1+0x2518], R8 ;  /* 0x0025180801007387 */ /* 0x0009e60000100a00 */
[----:B----4-:R-:W4:Y:S01]  /*43510*/  LDL.LU R8, [R1+0xcb0] ;  /* 0x000cb00001087983 */ /* 0x010f220000300800 */
[----:B------:R-:W4:Y:S02]  /*43520*/  LDL.LU R9, [R1+0xcb4] ;  /* 0x000cb40001097983 */ /* 0x000f240000300800 */
[----:B------:R-:W4:Y:S02]  /*43530*/  LDL.LU R10, [R1+0xcb8] ;  /* 0x000cb800010a7983 */ /* 0x000f240000300800 */
[----:B------:R-:W4:Y:S01]  /*43540*/  LDL.LU R11, [R1+0xcbc] ;  /* 0x000cbc00010b7983 */ /* 0x000f220000300800 */
[----:B------:R-:W-:Y:S01]  /*43550*/  STL.64 [R1+0x24e8], R14 ;  /* 0x0024e80e01007387 */ /* 0x000fe20000100a00 */
[----:B------:R1:W-:Y:S03]  /*43560*/  STL.64 [R1+0x24e0], R12 ;  /* 0x0024e00c01007387 */ /* 0x0003e60000100a00 */
[----:B-1----:R-:W2:Y:S01]  /*43570*/  LDL.LU R12, [R1+0xc80] ;  /* 0x000c8000010c7983 */ /* 0x002ea20000300800 */
[----:B------:R-:W2:Y:S02]  /*43580*/  LDL.LU R13, [R1+0xc84] ;  /* 0x000c8400010d7983 */ /* 0x000ea40000300800 */
[----:B------:R-:W2:Y:S02]  /*43590*/  LDL.LU R14, [R1+0xc88] ;  /* 0x000c8800010e7983 */ /* 0x000ea40000300800 */
[----:B------:R-:W2:Y:S02]  /*435a0*/  LDL.LU R15, [R1+0xc8c] ;  /* 0x000c8c00010f7983 */ /* 0x000ea40000300800 */
[----:B------:R-:W-:-:S02]  /*435b0*/  IMAD.MOV.U32 R24, RZ, RZ, R26 ;  /* 0x000000ffff187224 */ /* 0x000fc400078e001a */
[----:B------:R-:W-:-:S07]  /*435c0*/  IMAD.MOV.U32 R25, RZ, RZ, R3 ;  /* 0x000000ffff197224 */ /* 0x000fce00078e0003 */
[C---:B---3--:R-:W-:Y:S01]  /*435d0*/  HMMA.1688.F32.TF32 R24, R20.reuse, R24, R4 ;  /* 0x000000181418723c */ /* 0x048fe20000081004 */
[----:B--2---:R-:W-:Y:S01]  /*435e0*/  STL.64 [R1+0x2500], R14 ;  /* 0x0025000e01007387 */ /* 0x004fe20000100a00 */
[----:B------:R1:W-:Y:S03]  /*435f0*/  STL.64 [R1+0x24f8], R12 ;  /* 0x0024f80c01007387 */ /* 0x0003e60000100a00 */
        /* <DEDUP_REMOVED lines=23> */
[----:B------:R-:W2:Y:S11]  /*43770*/  LDL.LU.64 R4, [R1+0x2530] ;  /* 0x0025300001047983 */ /* 0x000eb60000300a00 */
[----:B------:R-:W-:Y:S10]  /*43780*/  @!UPT UIADD3 URZ, URZ, URZ, URZ ;  /* 0x0000003f3f3ff290 */ /* 0x000ff4000fffe03f */
[----:B------:R1:W-:Y:S04]  /*43790*/  STL.64 [R1+0x5e0], R24 ;  /* 0x0005e01801007387 */ /* 0x0003e80000100a00 */
[----:B-1----:R-:W4:Y:S01]  /*437a0*/  LDL.LU.64 R24, [R1+0x2528] ;  /* 0x0025280001187983 */ /* 0x002f220000300a00 */
[----:B------:R-:W-:Y:S02]  /*437b0*/  IMAD.MOV.U32 R6, RZ, RZ, R26 ;  /* 0x000000ffff067224 */ /* 0x000fe400078e001a */
[----:B------:R-:W-:-:S05]  /*437c0*/  IMAD.MOV.U32 R7, RZ, RZ, R27 ;  /* 0x000000ffff077224 */ /* 0x000fca00078e001b */
[----:B------:R-:W-:Y:S01]  /*437d0*/  STL [R1+0x1bd4], R7 ;  /* 0x001bd40701007387 */ /* 0x000fe20000100800 */
[----:B------:R-:W-:Y:S01]  /*437e0*/  STL [R1+0x1bd0], R6 ;  /* 0x001bd00601007387 */ /* 0x000fe20000100800 */
[C---:B----4-:R-:W-:Y:S02]  /*437f0*/  HMMA.1688.F32.TF32 R24, R20.reuse, R24, R8 ;  /* 0x000000181418723c */ /* 0x050fe40000081008 */
[----:B------:R-:W4:Y:S01]  /*43800*/  LDL.LU.64 R10, [R1+0x2520] ;  /* 0x00252000010a7983 */ /* 0x000f220000300a00 */
[----:B------:R-:W4:Y:S11]  /*43810*/  LDL.LU.64 R8, [R1+0x2518] ;  /* 0x0025180001087983 */ /* 0x000f360000300a00 */
[----:B------:R-:W-:Y:S09]  /*43820*/  @!UPT UIADD3 URZ, URZ, URZ, URZ ;  /* 0x0000003f3f3ff290 */ /* 0x000ff2000fffe03f */
[----:B------:R1:W-:Y:S01]  /*43830*/  STL.64 [R1+0x5d0], R24 ;  /* 0x0005d01801007387 */ /* 0x0003e20000100a00 */
[----:B------:R-:W-:Y:S03]  /*43840*/  STL.64 [R1+0x5d8], R26 ;  /* 0x0005d81a01007387 */ /* 0x000fe60000100a00 */
[----:B-1----:R-:W4:Y:S02]  /*43850*/  LDL.LU.64 R24, [R1+0x2510] ;  /* 0x0025100001187983 */ /* 0x002f240000300a00 */
[C---:B----4-:R-:W-:Y:S11]  /*43860*/  HMMA.1688.F32.TF32 R8, R20.reuse, R24, R8 ;  /* 0x000000181408723c */ /* 0x050ff60000081008 */
[----:B------:R-:W-:Y:S11]  /*43870*/  @!UPT UIADD3 URZ, URZ, URZ, URZ ;  /* 0x0000003f3f3ff290 */ /* 0x000ff6000fffe03f */
[----:B------:R-:W-:Y:S01]  /*43880*/  @!UPT UIADD3 URZ, URZ, URZ, URZ ;  /* 0x0000003f3f3ff290 */ /* 0x000fe2000fffe03f */
[----:B------:R1:W-:Y:S04]  /*43890*/  STL.64 [R1+0x5c0], R8 ;  /* 0x0005c00801007387 */ /* 0x0003e80000100a00 */
[----:B-1----:R-:W4:Y:S01]  /*438a0*/  LDL.LU.64 R8, [R1+0x2508] ;  /* 0x0025080001087983 */ /* 0x002f220000300a00 */
[----:B------:R-:W-:Y:S02]  /*438b0*/  IMAD.MOV.U32 R7, RZ, RZ, R10 ;  /* 0x000000ffff077224 */ /* 0x000fe400078e000a */
[----:B------:R-:W-:Y:S02]  /*438c0*/  IMAD.MOV.U32 R6, RZ, RZ, R11 ;  /* 0x000000ffff067224 */ /* 0x000fe400078e000b */
[----:B------:R1:W-:Y:S02]  /*438d0*/  STL.64 [R1+0x2428], R24 ;  /* 0x0024281801007387 */ /* 0x0003e40000100a00 */
[----:B-1----:R-:W2:Y:S01]  /*438e0*/  LDL.LU R24, [R1+0x730] ;  /* 0x0007300001187983 */ /* 0x002ea20000300800 */
[----:B------:R-:W2:Y:S02]  /*438f0*/  LDL.LU R25, [R1+0x734] ;  /* 0x0007340001197983 */ /* 0x000ea40000300800 */
[----:B------:R-:W2:Y:S02]  /*43900*/  LDL.LU R26, [R1+0x738] ;  /* 0x00073800011a7983 */ /* 0x000ea40000300800 */
[----:B------:R-:W2:Y:S01]  /*43910*/  LDL.LU R27, [R1+0x73c] ;  /* 0x00073c00011b7983 */ /* 0x000ea20000300800 */
[----:B------:R-:W-:Y:S01]  /*43920*/  STL [R1+0x231c], R6 ;  /* 0x00231c0601007387 */ /* 0x000fe20000100800 */
[----:B------:R-:W-:Y:S01]  /*43930*/  STL [R1+0x2318], R7 ;  /* 0x0023180701007387 */ /* 0x000fe20000100800 */
[C---:B----4-:R-:W-:Y:S02]  /*43940*/  HMMA.1688.F32.TF32 R8, R20.reuse, R8, R12 ;  /* 0x000000081408723c */ /* 0x050fe4000008100c */
[----:B------:R-:W4:Y:S01]  /*43950*/  LDL.LU.64 R14, [R1+0x2500] ;  /* 0x00250000010e7983 */ /* 0x000f220000300a00 */
[----:B------:R-:W4:Y:S11]  /*43960*/  LDL.LU.64 R12, [R1+0x24f8] ;  /* 0x0024f800010c7983 */ /* 0x000f360000300a00 */
[----:B------:R-:W-:Y:S09]  /*43970*/  @!UPT UIADD3 URZ, URZ, URZ, URZ ;  /* 0x0000003f3f3ff290 */ /* 0x000ff2000fffe03f */
[----:B------:R1:W-:Y:S01]  /*43980*/  STL.64 [R1+0x5b0], R8 ;  /* 0x0005b00801007387 */ /* 0x0003e20000100a00 */
[----:B------:R4:W-:Y:S03]  /*43990*/  STL.64 [R1+0x5b8], R10 ;  /* 0x0005b80a01007387 */ /* 0x0009e60000100a00 */
[----:B-1----:R-:W4:Y:S02]  /*439a0*/  LDL.LU.64 R8, [R1+0x24f0] ;  /* 0x0024f00001087983 */ /* 0x002f240000300a00 */
        /* <DEDUP_REMOVED lines=36> */
[----:B------:R-:W4:Y:S11]  /*43bf0*/  LDL.LU.64 R12, [R1+0x2470] ;  /* 0x00247000010c7983 */ /* 0x000f360000300a00 */
[----:B------:R-:W-:Y:S10]  /*43c00*/  @!UPT UIADD3 URZ, URZ, URZ, URZ ;  /* 0x0000003f3f3ff290 */ /* 0x000ff4000fffe03f */
[----:B------:R-:W-:Y:S01]  /*43c10*/  STL.64 [R1+0x550], R8 ;  /* 0x0005500801007387 */ /* 0x000fe20000100a00 */
[----:B------:R1:W-:Y:S03]  /*43c20*/  STL.64 [R1+0x558], R10 ;  /* 0x0005580a01007387 */ /* 0x0003e60000100a00 */
[----:B-1----:R-:W2:Y:S01]  /*43c30*/  LDL.LU.64 R10, [R1+0x2468] ;  /* 0x00246800010a7983 */ /* 0x002ea20000300a00 */
[----:B------:R-:W2:Y:S02]  /*43c40*/  LDL.LU.64 R8, [R1+0x2460] ;  /* 0x0024600001087983 */ /* 0x000ea40000300a00 */
[----:B----4-:R-:W-:Y:S01]  /*43c50*/  IMAD.MOV.U32 R3, RZ, RZ, R13 ;  /* 0x000000ffff037224 */ /* 0x010fe200078e000d */
[C---:B--2---:R-:W-:Y:S11]  /*43c60*/  HMMA.1688.F32.TF32 R8, R20.reuse, R12, R8 ;  /* 0x0000000c1408723c */ /* 0x044ff60000081008 */
[----:B------:R-:W-:Y:S11]  /*43c70*/  @!UPT UIADD3 URZ, URZ, URZ, URZ ;  /* 0x0000003f3f3ff290 */ /* 0x000ff6000fffe03f */
[----:B------:R-:W-:Y:S01]  /*43c80*/  @!UPT UIADD3 URZ, URZ, URZ, URZ ;  /* 0x0000003f3f3ff290 */ /* 0x000fe2000fffe03f */
[----:B------:R1:W-:Y:S01]  /*43c90*/  STL.64 [R1+0x540], R8 ;  /* 0x0005400801007387 */ /* 0x0003e20000100a00 */
[----:B------:R2:W-:Y:S03]  /*43ca0*/  STL.64 [R1+0x548], R10 ;  /* 0x0005480a01007387 */ /* 0x0005e60000100a00 */
[----:B-1----:R-:W4:Y:S01]  /*43cb0*/  LDL.LU.64 R8, [R1+0x2458] ;  /* 0x0024580001087983 */ /* 0x002f220000300a00 */
[----:B--2---:R-:W-:Y:S02]  /*43cc0*/  IMAD.MOV.U32 R10, RZ, RZ, R12 ;  /* 0x000000ffff0a7224 */ /* 0x004fe400078e000c */
[----:B------:R-:W3:Y:S02]  /*43cd0*/  LDL.LU.64 R12, [R1+0x2450] ;  /* 0x00245000010c7983 */ /* 0x000ee40000300a00 */
[C---:B---3--:R-:W-:Y:S11]  /*43ce0*/  HMMA.1688.F32.TF32 R16, R20.reuse, R12, R16 ;  /* 0x0000000c1410723c */ /* 0x048ff60000081010 */
[----:B------:R-:W-:Y:S11]  /*43cf0*/  @!UPT UIADD3 URZ, URZ, URZ, URZ ;  /* 0x0000003f3f3ff290 */ /* 0x000ff6000fffe03f */
[----:B------:R-:W-:Y:S01]  /*43d00*/  @!UPT UIADD3 URZ, URZ, URZ, URZ ;  /* 0x0000003f3f3ff290 */ /* 0x000fe2000fffe03f */
[----:B------:R-:W-:Y:S01]  /*43d10*/  STL.64 [R1+0x530], R16 ;  /* 0x0005301001007387 */ /* 0x000fe20000100a00 */
[----:B------:R1:W-:Y:S03]  /*43d20*/  STL.64 [R1+0x538], R18 ;  /* 0x0005381201007387 */ /* 0x0003e60000100a00 */
[----:B-1----:R-:W2:Y:S01]  /*43d30*/  LDL.LU.64 R18, [R1+0x2448] ;  /* 0x0024480001127983 */ /* 0x002ea20000300a00 */
[----:B------:R-:W2:Y:S02]  /*43d40*/  LDL.LU.64 R16, [R1+0x2440] ;  /* 0x0024400001107983 */ /* 0x000ea40000300a00 */
[----:B------:R1:W-:Y:S02]  /*43d50*/  STL.64 [R1+0x2370], R12 ;  /* 0x0023700c01007387 */ /* 0x0003e40000100a00 */
[----:B-1----:R-:W3:Y:S01]  /*43d60*/  LDL.LU R12, [R1+0xc00] ;  /* 0x000c0000010c7983 */ /* 0x002ee20000300800 */
[----:B------:R-:W3:Y:S02]  /*43d70*/  LDL.LU R13, [R1+0xc04] ;  /* 0x000c0400010d7983 */ /* 0x000ee40000300800 */
[----:B------:R-:W3:Y:S02]  /*43d80*/  LDL.LU R14, [R1+0xc08] ;  /* 0x000c0800010e7983 */ /* 0x000ee40000300800 */
[----:B------:R-:W3:Y:S01]  /*43d90*/  LDL.LU R15, [R1+0xc0c] ;  /* 0x000c0c00010f7983 */ /* 0x000ee20000300800 */
[----:B----4-:R-:W-:Y:S01]  /*43da0*/  STL.64 [R1+0x2390], R8 ;  /* 0x0023900801007387 */ /* 0x010fe20000100a00 */
[----:B------:R1:W-:Y:S01]  /*43db0*/  STL [R1+0x2418], R10 ;  /* 0x0024180a01007387 */ /* 0x0003e20000100800 */
[C---:B---3--:R-:W-:Y:S08]  /*43dc0*/  HMMA.1688.F32.TF32 R12, R20.reuse, R8, R12 ;  /* 0x00000008140c723c */ /* 0x048ff0000008100c */
[----:B-1----:R-:W-:Y:S01]  /*43dd0*/  HMMA.1688.F32.TF32 R8, R20, R4, R24 ;  /* 0x000000041408723c */ /* 0x002fe20000081018 */
[----:B------:R-:W1:Y:S04]  /*43de0*/  LDS R20, [R2+0x18300] ;  /* 0x0183000002147984 */ /* 0x000e680000000800 */
[----:B------:R-:W3:Y:S04]  /*43df0*/  LDS R22, [R2+0x1a300] ;  /* 0x01a3000002167984 */ /* 0x000ee80000000800 */
[----:B------:R-:W4:Y:S04]  /*43e00*/  LDS R21, [R0+0x18300] ;  /* 0x0183000000157984 */ /* 0x000f280000000800 */
[----:B------:R-:W1:Y:S04]  /*43e10*/  LDS R23, [R0+0x1a300] ;  /* 0x01a3000000177984 */ /* 0x000e680000000800 */
[----:B------:R-:W-:Y:S01]  /*43e20*/  STL.64 [R1+0x520], R12 ;  /* 0x0005200c01007387 */ /* 0x000fe20000100a00 */
[----:B------:R-:W-:Y:S02]  /*43e30*/  STL.64 [R1+0x528], R14 ;  /* 0x0005280e01007387 */ /* 0x000fe40000100a00 */
[----:B------:R-:W2:Y:S02]  /*43e40*/  LDL.64 R24, [R1+0xc0] ;  /* 0x0000c00001187983 */ /* 0x000ea40000100a00 */
[----:B------:R3:W-:Y:S01]  /*43e50*/  STL.64 [R1+0x2420], R4 ;  /* 0x0024200401007387 */ /* 0x0007e20000100a00 */
[----:B------:R-:W-:Y:S01]  /*43e60*/  STL.64 [R1+0x200], R8 ;  /* 0x0002000801007387 */ /* 0x000fe20000100a00 */
[----:B------:R-:W-:Y:S03]  /*43e70*/  STL.64 [R1+0x208], R10 ;  /* 0x0002080a01007387 */ /* 0x000fe60000100a00 */
        /* <DEDUP_REMOVED lines=8> */
[----:B------:R-:W2:Y:S02]  /*43f00*/  LDL.LU R6, [R1+0xbf8] ;  /* 0x000bf80001067983 */ /* 0x000ea40000300800 */
[----:B------:R-:W2:Y:S01]  /*43f10*/  LDL.LU R7, [R1+0xbfc] ;  /* 0x000bfc0001077983 */ /* 0x000ea20000300800 */
[----:B------:R-:W3:Y:S04]  /*43f20*/  LDL.64 R12, [R1+0x70] ;  /* 0x00007000010c7983 */ /* 0x000ee80000100a00 */
[----:B------:R-:W2:Y:S04]  /*43f30*/  LDL.64 R8, [R1+0xb0] ;  /* 0x0000b00001087983 */ /* 0x000ea80000100a00 */
[----:B---3--:R3:W-:Y:S04]  /*43f40*/  STL.64 [R1+0x23f8], R12 ;  /* 0x0023f80c01007387 */ /* 0x0087e80000100a00 */
[----:B---3--:R-:W3:Y:S01]  /*43f50*/  LDL.LU R12, [R1+0xbb0] ;  /* 0x000bb000010c7983 */ /* 0x008ee20000300800 */
[----:B------:R-:W3:Y:S02]  /*43f60*/  LDL.LU R13, [R1+0xbb4] ;  /* 0x000bb400010d7983 */ /* 0x000ee40000300800 */
[----:B------:R-:W3:Y:S02]  /*43f70*/  LDL.LU R14, [R1+0xbb8] ;  /* 0x000bb800010e7983 */ /* 0x000ee40000300800 */
[----:B------:R-:W3:Y:S01]  /*43f80*/  LDL.LU R15, [R1+0xbbc] ;  /* 0x000bbc00010f7983 */ /* 0x000ee20000300800 */
[----:B--2---:R-:W-:Y:S01]  /*43f90*/  HMMA.1688.F32.TF32 R4, R16, R24, R4 ;  /* 0x000000181004723c */ /* 0x004fe20000081004 */
[----:B---3--:R-:W-:Y:S01]  /*43fa0*/  STL.64 [R1+0x2408], R14 ;  /* 0x0024080e01007387 */ /* 0x008fe20000100a00 */
[----:B------:R2:W-:Y:S03]  /*43fb0*/  STL.64 [R1+0x2400], R12 ;  /* 0x0024000c01007387 */ /* 0x0005e60000100a00 */
[----:B--2---:R-:W2:Y:S04]  /*43fc0*/  LDL.64 R12, [R1+0x90] ;  /* 0x00009000010c7983 */ /* 0x004ea80000100a00 */
[----:B--2---:R2:W-:Y:S04]  /*43fd0*/  STL.64 [R1+0x2410], R12 ;  /* 0x0024100c01007387 */ /* 0x0045e80000100a00 */
[----:B--2---:R-:W2:Y:S01]  /*43fe0*/  LDL.64 R12, [R1+0xa0] ;  /* 0x0000a000010c7983 */ /* 0x004ea20000100a00 */
[----:B-1----:R1:W-:Y:S02]  /*43ff0*/  STL [R1+0x2320], R20 ;  /* 0x0023201401007387 */ /* 0x0023e40000100800 */
[----:B------:R-:W-:Y:S02]  /*44000*/  STL [R1+0x2328], R22 ;  /* 0x0023281601007387 */ /* 0x000fe40000100800 */
[----:B------:R-:W-:Y:S01]  /*44010*/  STL [R1+0x2324], R2 ;  /* 0x0023240201007387 */ /* 0x000fe20000100800 */
[----:B----4-:R3:W-:Y:S01]  /*44020*/  STL [R1+0x232c], R21 ;  /* 0x00232c1501007387 */ /* 0x0107e20000100800 */
[----:B------:R4:W-:Y:S03]  /*44030*/  STL [R1+0x2334], R23 ;  /* 0x0023341701007387 */ /* 0x0009e60000100800 */
[----:B-1----:R-:W2:Y:S01]  /*44040*/  LDL.LU R20, [R1+0xbd0] ;  /* 0x000bd00001147983 */ /* 0x002ea20000300800 */
[----:B---3--:R-:W2:Y:S03]  /*44050*/  LDL.LU R21, [R1+0xbd4] ;  /* 0x000bd40001157983 */ /* 0x008ea60000300800 */
[----:B------:R-:W2:Y:S04]  /*44060*/  LDL.LU R22, [R1+0xbd8] ;  /* 0x000bd80001167983 */ /* 0x000ea80000300800 */
[----:B----4-:R-:W2:Y:S01]  /*44070*/  LDL.LU R23, [R1+0xbdc] ;  /* 0x000bdc0001177983 */ /* 0x010ea20000300800 */
[----:B------:R-:W-:Y:S02]  /*44080*/  STL [R1+0x2330], R0 ;  /* 0x0023300001007387 */ /* 0x000fe40000100800 */
[----:B------:R-:W-:Y:S02]  /*44090*/  STL.64 [R1+0x510], R4 ;  /* 0x0005100401007387 */ /* 0x000fe40000100a00 */
[----:B------:R1:W-:Y:S02]  /*440a0*/  STL.64 [R1+0x518], R6 ;  /* 0x0005180601007387 */ /* 0x0003e40000100a00 */
[----:B-1----:R-:W3:Y:S01]  /*440b0*/  LDL.LU.64 R6, [R1+0x2438] ;  /* 0x0024380001067983 */ /* 0x002ee20000300a00 */
[----:B------:R-:W3:Y:S02]  /*440c0*/  LDL.LU.64 R4, [R1+0x2430] ;  /* 0x0024300001047983 */ /* 0x000ee40000300a00 */
[----:B------:R-:W-:-:S02]  /*440d0*/  IMAD.MOV.U32 R27, RZ, RZ, R25 ;  /* 0x000000ffff1b7224 */ /* 0x000fc400078e0019 */
[----:B------:R-:W-:Y:S02]  /*440e0*/  IMAD.MOV.U32 R28, RZ, RZ, R24 ;  /* 0x000000ffff1c7224 */ /* 0x000fe400078e0018 */
[----:B------:R-:W4:Y:S01]  /*440f0*/  LDL.LU.64 R24, [R1+0x2428] ;  /* 0x0024280001187983 */ /* 0x000f220000300a00 */
[----:B------:R-:W-:Y:S02]  /*44100*/  STL [R1+0x233c], R27 ;  /* 0x00233c1b01007387 */ /* 0x000fe40000100800 */
[----:B------:R-:W-:Y:S01]  /*44110*/  STL [R1+0x2338], R28 ;  /* 0x0023381c01007387 */ /* 0x000fe20000100800 */
[C---:B---3--:R-:W-:Y:S11]  /*44120*/  HMMA.1688.F32.TF32 R4, R16.reuse, R8, R4 ;  /* 0x000000081004723c */ /* 0x048ff60000081004 */
[----:B------:R-:W-:Y:S11]  /*44130*/  @!UPT UIADD3 URZ, URZ, URZ, URZ ;  /* 0x0000003f3f3ff290 */ /* 0x000ff6000fffe03f */
[----:B------:R-:W-:Y:S01]  /*44140*/  @!UPT UIADD3 URZ, URZ, URZ, URZ ;  /* 0x0000003f3f3ff290 */ /* 0x000fe2000fffe03f */
[----:B------:R1:W-:Y:S01]  /*44150*/  STL.64 [R1+0x500], R4 ;  /* 0x0005000401007387 */ /* 0x0003e20000100a00 */
[----:B------:R3:W-:Y:S03]  /*44160*/  STL.64 [R1+0x508], R6 ;  /* 0x0005080601007387 */ /* 0x0007e60000100a00 */
[----:B-1----:R-:W4:Y:S01]  /*44170*/  LDL.LU.64 R4, [R1+0x2420] ;  /* 0x0024200001047983 */ /* 0x002f220000300a00 */
[C---:B--2---:R-:W-:Y:S01]  /*44180*/  HMMA.1688.F32.TF32 R20, R16.reuse, R12, R20 ;  /* 0x0000000c1014723c */ /* 0x044fe20000081014 */
[----:B------:R-:W-:Y:S02]  /*44190*/  IMAD.MOV.U32 R29, RZ, RZ, R9 ;  /* 0x000000ffff1d7224 */ /* 0x000fe400078e0009 */
[----:B---3--:R-:W-:Y:S01]  /*441a0*/  IMAD.MOV.U32 R7, RZ, RZ, R8 ;  /* 0x000000ffff077224 */ /* 0x008fe200078e0008 */
[----:B------:R-:W2:Y:S01]  /*441b0*/  LDL.LU R10, [R1+0x2418] ;  /* 0x00241800010a7983 */ /* 0x000ea20000300800 */
[----:B------:R-:W3:Y:S02]  /*441c0*/  LDL.64 R8, [R1+0x60] ;  /* 0x0000600001087983 */ /* 0x000ee40000100a00 */
[----:B------:R-:W-:Y:S02]  /*441d0*/  STL [R1+0x2344], R29 ;  /* 0x0023441d01007387 */ /* 0x000fe40000100800 */
[----:B------:R-:W-:Y:S01]  /*441e0*/  IMAD.MOV.U32 R6, RZ, RZ, R13 ;  /* 0x000000ffff067224 */ /* 0x000fe200078e000d */
[----:B------:R-:W-:Y:S11]  /*441f0*/  STL [R1+0x2340], R7 ;  /* 0x0023400701007387 */ /* 0x000ff60000100800 */
[----:B------:R-:W-:Y:S02]  /*44200*/  @!UPT UIADD3 URZ, URZ, URZ, URZ ;  /* 0x0000003f3f3ff290 */ /* 0x000fe4000fffe03f */
[----:B------:R1:W-:Y:S01]  /*44210*/  STL.64 [R1+0x4f0], R20 ;  /* 0x0004f01401007387 */ /* 0x0003e20000100a00 */
[----:B------:R-:W-:Y:S02]  /*44220*/  STL.64 [R1+0x4f8], R22 ;  /* 0x0004f81601007387 */ /* 0x000fe40000100a00 */
[----:B-1----:R-:W-:Y:S02]  /*44230*/  IMAD.MOV.U32 R20, RZ, RZ, R12 ;  /* 0x000000ffff147224 */ /* 0x002fe400078e000c */
[----:B------:R-:W2:Y:S01]  /*44240*/  LDL.LU.64 R12, [R1+0x2410] ;  /* 0x00241000010c7983 */ /* 0x000ea20000300a00 */
[----:B------:R-:W-:Y:S03]  /*44250*/  STL [R1+0x23d8], R6 ;  /* 0x0023d80601007387 */ /* 0x000fe60000100800 */
[----:B----4-:R1:W-:Y:S04]  /*44260*/  STL.64 [R1+0x23d0], R4 ;  /* 0x0023d00401007387 */ /* 0x0103e80000100a00 */
[----:B-1----:R-:W4:Y:S01]  /*44270*/  LDL.LU R4, [R1+0xba0] ;  /* 0x000ba00001047983 */ /* 0x002f220000300800 */
[----:B------:R-:W4:Y:S02]  /*44280*/  LDL.LU R5, [R1+0xba4] ;  /* 0x000ba40001057983 */ /* 0x000f240000300800 */
[----:B------:R-:W4:Y:S02]  /*44290*/  LDL.LU R6, [R1+0xba8] ;  /* 0x000ba80001067983 */ /* 0x000f240000300800 */
[----:B------:R-:W4:Y:S01]  /*442a0*/  LDL.LU R7, [R1+0xbac] ;  /* 0x000bac0001077983 */ /* 0x000f220000300800 */
[----:B------:R1:W-:Y:S04]  /*442b0*/  STL [R1+0x2348], R20 ;  /* 0x0023481401007387 */ /* 0x0003e80000100800 */
[----:B-1----:R-:W3:Y:S01]  /*442c0*/  LDL.LU R20, [R1+0xbc0] ;  /* 0x000bc00001147983 */ /* 0x002ee20000300800 */
[----:B------:R-:W3:Y:S02]  /*442d0*/  LDL.LU R21, [R1+0xbc4] ;  /* 0x000bc40001157983 */ /* 0x000ee40000300800 */
[----:B------:R-:W3:Y:S02]  /*442e0*/  LDL.LU R22, [R1+0xbc8] ;  /* 0x000bc80001167983 */ /* 0x000ee40000300800 */
[----:B------:R-:W3:Y:S02]  /*442f0*/  LDL.LU R23, [R1+0xbcc] ;  /* 0x000bcc0001177983 */ /* 0x000ee40000300800 */
[----:B--2---:R-:W-:Y:S01]  /*44300*/  IMAD.MOV.U32 R2, RZ, RZ, R13 ;  /* 0x000000ffff027224 */ /* 0x004fe200078e000d */
[C---:B---3--:R-:W-:Y:S11]  /*44310*/  HMMA.1688.F32.TF32 R20, R16.reuse, R12, R20 ;  /* 0x0000000c1014723c */ /* 0x048ff60000081014 */
[----:B------:R-:W-:Y:S11]  /*44320*/  @!UPT UIADD3 URZ, URZ, URZ, URZ ;  /* 0x0000003f3f3ff290 */ /* 0x000ff6000fffe03f */
[----:B------:R-:W-:Y:S01]  /*44330*/  @!UPT UIADD3 URZ, URZ, URZ, URZ ;  /* 0x0000003f3f3ff290 */ /* 0x000fe2000fffe03f */
[----:B------:R-:W-:Y:S01]  /*44340*/  STL.64 [R1+0x4e0], R20 ;  /* 0x0004e01401007387 */ /* 0x000fe20000100a00 */
[----:B------:R1:W-:Y:S02]  /*44350*/  STL.64 [R1+0x4e8], R22 ;  /* 0x0004e81601007387 */ /* 0x0003e40000100a00 */
[----:B------:R-:W2:Y:S02]  /*44360*/  LDL.LU.64 R14, [R1+0x2408] ;  /* 0x00240800010e7983 */ /* 0x000ea40000300a00 */
[----:B-1----:R-:W-:Y:S02]  /*44370*/  IMAD.MOV.U32 R22, RZ, RZ, R12 ;  /* 0x000000ffff167224 */ /* 0x002fe400078e000c */
[----:B------:R-:W2:Y:S02]  /*44380*/  LDL.LU.64 R12, [R1+0x2400] ;  /* 0x00240000010c7983 */ /* 0x000ea40000300a00 */
[C---:B--2---:R-:W-:Y:S11]  /*44390*/  HMMA.1688.F32.TF32 R12, R16.reuse, R24, R12 ;  /* 0x00000018100c723c */ /* 0x044ff6000008100c */
[----:B------:R-:W-:Y:S11]  /*443a0*/  @!UPT UIADD3 URZ, URZ, URZ, URZ ;  /* 0x0000003f3f3ff290 */ /* 0x000ff6000fffe03f */
[----:B------:R-:W-:Y:S01]  /*443b0*/  @!UPT UIADD3 URZ, URZ, URZ, URZ ;  /* 0x0000003f3f3ff290 */ /* 0x000fe2000fffe03f */
[----:B------:R1:W-:Y:S01]  /*443c0*/  STL.64 [R1+0x4d0], R12 ;  /* 0x0004d00c01007387 */ /* 0x0003e20000100a00 */
[----:B------:R-:W-:Y:S03]  /*443d0*/  STL.64 [R1+0x4d8], R14 ;  /* 0x0004d80e01007387 */ /* 0x000fe60000100a00 */
[----:B-1----:R-:W4:Y:S01]  /*443e0*/  LDL.LU.64 R12, [R1+0x23f8] ;  /* 0x0023f800010c7983 */ /* 0x002f220000300a00 */
[----:B------:R-:W-:Y:S01]  /*443f0*/  STL.64 [R1+0x22b8], R24 ;  /* 0x0022b81801007387 */ /* 0x000fe20000100a00 */
[----:B----4-:R-:W-:Y:S11]  /*44400*/  HMMA.1688.F32.TF32 R4, R16, R12, R4 ;  /* 0x0000000c1004723c */ /* 0x010ff60000081004 */
[----:B------:R-:W-:Y:S11]  /*44410*/  @!UPT UIADD3 URZ, URZ, URZ, URZ ;  /* 0x0000003f3f3ff290 */ /* 0x000ff6000fffe03f */
[----:B------:R-:W-:Y:S01]  /*44420*/  @!UPT UIADD3 URZ, URZ, URZ, URZ ;  /* 0x0000003f3f3ff290 */ /* 0x000fe2000fffe03f */
[----:B------:R1:W-:Y:S01]  /*44430*/  STL.64 [R1+0x4c0], R4 ;  /* 0x0004c00401007387 */ /* 0x0003e20000100a00 */
[----:B------:R2:W-:Y:S03]  /*44440*/  STL.64 [R1+0x4c8], R6 ;  /* 0x0004c80601007387 */ /* 0x0005e60000100a00 */
[----:B-1----:R-:W3:Y:S01]  /*44450*/  LDL.LU R4, [R1+0xb70] ;  /* 0x000b700001047983 */ /* 0x002ee20000300800 */
[----:B------:R-:W3:Y:S02]  /*44460*/  LDL.LU R5, [R1+0xb74] ;  /* 0x000b740001057983 */ /* 0x000ee40000300800 */
[----:B--2---:R-:W2:Y:S02]  /*44470*/  LDL.LU R6, [R1+0xb78] ;  /* 0x000b780001067983 */ /* 0x004ea40000300800 */
[----:B------:R-:W2:Y:S02]  /*44480*/  LDL.LU R7, [R1+0xb7c] ;  /* 0x000b7c0001077983 */ /* 0x000ea40000300800 */
[----:B------:R-:W-:-:S02]  /*44490*/  IMAD.MOV.U32 R25, RZ, RZ, R12 ;  /* 0x000000ffff197224 */ /* 0x000fc400078e000c */
[----:B------:R-:W-:Y:S01]  /*444a0*/  IMAD.MOV.U32 R24, RZ, RZ, R13 ;  /* 0x000000ffff187224 */ /* 0x000fe200078e000d */
[----:B--2---:R-:W-:Y:S01]  /*444b0*/  STL.64 [R1+0x23e8], R6 ;  /* 0x0023e80601007387 */ /* 0x004fe20000100a00 */
[----:B---3--:R1:W-:Y:S03]  /*444c0*/  STL.64 [R1+0x23e0], R4 ;  /* 0x0023e00401007387 */ /* 0x0083e60000100a00 */
[----:B-1----:R-:W2:Y:S01]  /*444d0*/  LDL.64 R4, [R1+0x50] ;  /* 0x0000500001047983 */ /* 0x002ea20000100a00 */
[----:B------:R1:W-:Y:S03]  /*444e0*/  STL.64 [R1+0x23c8], R24 ;  /* 0x0023c81801007387 */ /* 0x0003e60000100a00 */
[----:B-1----:R-:W3:Y:S01]  /*444f0*/  LDL.64 R24, [R1+0x40] ;  /* 0x0000400001187983 */ /* 0x002ee20000100a00 */
[----:B------:R-:W-:-:S02]  /*44500*/  IMAD.MOV.U32 R12, RZ, RZ, R10 ;  /* 0x000000ffff0c7224 */ /* 0x000fc400078e000a */
[----:B------:R-:W-:Y:S01]  /*44510*/  IMAD.MOV.U32 R13, RZ, RZ, R3 ;  /* 0x000000ffff0d7224 */ /* 0x000fe200078e0003 */
[----:B---3--:R1:W-:Y:S04]  /*44520*/  STL.64 [R1+0x23f0], R24 ;  /* 0x0023f01801007387 */ /* 0x0083e80000100a00 */
        /* <DEDUP_REMOVED lines=8> */
[----:B------:R-:W3:Y:S02]  /*445b0*/  LDL.LU R15, [R1+0xb9c] ;  /* 0x000b9c00010f7983 */ /* 0x000ee40000300800 */
[----:B------:R-:W-:-:S02]  /*445c0*/  IMAD.MOV.U32 R0, RZ, RZ, R8 ;  /* 0x000000ffff007224 */ /* 0x000fc400078e0008 */
[----:B------:R-:W-:Y:S01]  /*445d0*/  IMAD.MOV.U32 R21, RZ, RZ, R9 ;  /* 0x000000ffff157224 */ /* 0x000fe200078e0009 */
[C---:B---3--:R-:W-:Y:S11]  /*445e0*/  HMMA.1688.F32.TF32 R12, R16.reuse, R8, R12 ;  /* 0x00000008100c723c */ /* 0x048ff6000008100c */
[----:B------:R-:W-:Y:S11]  /*445f0*/  @!UPT UIADD3 URZ, URZ, URZ, URZ ;  /* 0x0000003f3f3ff290 */ /* 0x000ff6000fffe03f */
[----:B------:R-:W-:Y:S01]  /*44600*/  @!UPT UIADD3 URZ, URZ, URZ, URZ ;  /* 0x0000003f3f3ff290 */ /* 0x000fe2000fffe03f */
[----:B------:R-:W-:Y:S01]  /*44610*/  STL.64 [R1+0x4b0], R12 ;  /* 0x0004b00c01007387 */ /* 0x000fe20000100a00 */
[----:B------:R-:W-:Y:S02]  /*44620*/  STL.64 [R1+0x4b8], R14 ;  /* 0x0004b80e01007387 */ /* 0x000fe40000100a00 */
[----:B------:R-:W3:Y:S02]  /*44630*/  LDL.LU R8, [R1+0xb40] ;  /* 0x000b400001087983 */ /* 0x000ee40000300800 */
[----:B------:R-:W3:Y:S01]  /*44640*/  LDL.LU R9, [R1+0xb44] ;  /* 0x000b440001097983 */ /* 0x000ee20000300800 */
[----:B------:R-:W4:Y:S01]  /*44650*/  LDL.LU R10, [R1+0xb48] ;  /* 0x000b4800010a7983 */ /* 0x000f220000300800 */
[----:B------:R-:W4:Y:S03]  /*44660*/  LDL.LU R11, [R1+0xb4c] ;  /* 0x000b4c00010b7983 */ /* 0x000f260000300800 */
[----:B----4-:R-:W-:Y:S01]  /*44670*/  STL.64 [R1+0x23a0], R10 ;  /* 0x0023a00a01007387 */ /* 0x010fe20000100a00 */
[----:B---3--:R1:W-:Y:S03]  /*44680*/  STL.64 [R1+0x2398], R8 ;  /* 0x0023980801007387 */ /* 0x0083e60000100a00 */
[----:B-1----:R-:W3:Y:S04]  /*44690*/  LDL.64 R8, [R1+0x20] ;  /* 0x0000200001087983 */ /* 0x002ee80000100a00 */
[----:B---3--:R1:W-:Y:S01]  /*446a0*/  STL.64 [R1+0x23b0], R8 ;  /* 0x0023b00801007387 */ /* 0x0083e20000100a00 */
[----:B------:R-:W3:Y:S03]  /*446b0*/  LDL.64 R12, [R1+0x10] ;  /* 0x00001000010c7983 */ /* 0x000ee60000100a00 */
[----:B-1----:R-:W4:Y:S01]  /*446c0*/  LDL.64 R8, [R1+0x30] ;  /* 0x0000300001087983 */ /* 0x002f220000100a00 */
[----:B--2---:R-:W-:Y:S03]  /*446d0*/  HMMA.1688.F32.TF32 R24, R16, R4, R24 ;  /* 0x000000041018723c */ /* 0x004fe60000081018 */
[----:B---3--:R1:W-:Y:S04]  /*446e0*/  STL.64 [R1+0x23a8], R12 ;  /* 0x0023a80c01007387 */ /* 0x0083e80000100a00 */
        /* <DEDUP_REMOVED lines=12> */
[----:B------:R1:W-:Y:S01]  /*447b0*/  STL.64 [R1+0x4a0], R24 ;  /* 0x0004a01801007387 */ /* 0x0003e20000100a00 */
[----:B------:R-:W-:Y:S03]  /*447c0*/  STL.64 [R1+0x4a8], R26 ;  /* 0x0004a81a01007387 */ /* 0x000fe60000100a00 */
[----:B-1----:R-:W2:Y:S01]  /*447d0*/  LDL.LU.64 R24, [R1+0x23f0] ;  /* 0x0023f00001187983 */ /* 0x002ea20000300a00 */
[----:B------:R-:W2:Y:S02]  /*447e0*/  LDL.LU.64 R6, [R1+0x23e8] ;  /* 0x0023e80001067983 */ /* 0x000ea40000300a00 */
[----:B------:R-:W2:Y:S02]  /*447f0*/  LDL.LU.64 R4, [R1+0x23e0] ;  /* 0x0023e00001047983 */ /* 0x000ea40000300a00 */
[C---:B--2---:R-:W-:Y:S11]  /*44800*/  HMMA.1688.F32.TF32 R4, R16.reuse, R24, R4 ;  /* 0x000000181004723c */ /* 0x044ff60000081004 */
[----:B------:R-:W-:Y:S11]  /*44810*/  @!UPT UIADD3 URZ, URZ, URZ, URZ ;  /* 0x0000003f3f3ff290 */ /* 0x000ff6000fffe03f */
[----:B------:R-:W-:Y:S01]  /*44820*/  @!UPT UIADD3 URZ, URZ, URZ, URZ ;  /* 0x0000003f3f3ff290 */ /* 0x000fe2000fffe03f */
[----:B------:R-:W-:Y:S01]  /*44830*/  STL.64 [R1+0x490], R4 ;  /* 0x0004900401007387 */ /* 0x000fe20000100a00 */
[----:B------:R1:W-:Y:S03]  /*44840*/  STL.64 [R1+0x498], R6 ;  /* 0x0004980601007387 */ /* 0x0003e60000100a00 */
[----:B-1----:R-:W2:Y:S01]  /*44850*/  LDL.LU R6, [R1+0x23d8] ;  /* 0x0023d80001067983 */ /* 0x002ea20000300800 */
[----:B------:R-:W3:Y:S02]  /*44860*/  LDL.LU.64 R4, [R1+0x23d0] ;  /* 0x0023d00001047983 */ /* 0x000ee40000300a00 */
[----:B------:R-:W-:Y:S02]  /*44870*/  IMAD.MOV.U32 R7, RZ, RZ, R24 ;  /* 0x000000ffff077224 */ /* 0x000fe400078e0018 */
[----:B------:R-:W-:Y:S02]  /*44880*/  IMAD.MOV.U32 R27, RZ, RZ, R25 ;  /* 0x000000ffff1b7224 */ /* 0x000fe400078e0019 */
[----:B------:R-:W4:Y:S04]  /*44890*/  LDL.LU.64 R24, [R1+0x23c8] ;  /* 0x0023c80001187983 */ /* 0x000f280000300a00 */
        /* <DEDUP_REMOVED lines=39> */
[----:B------:R3:W-:Y:S03]  /*44b10*/  STL.64 [R1+0x468], R10 ;  /* 0x0004680a01007387 */ /* 0x0007e60000100a00 */
[----:B-1----:R-:W4:Y:S01]  /*44b20*/  LDL.LU.64 R8, [R1+0x2390] ;  /* 0x0023900001087983 */ /* 0x002f220000300a00 */
[----:B---3--:R-:W-:Y:S02]  /*44b30*/  IMAD.MOV.U32 R11, RZ, RZ, R12 ;  /* 0x000000ffff0b7224 */ /* 0x008fe400078e000c */
[----:B------:R-:W-:Y:S02]  /*44b40*/  IMAD.MOV.U32 R10, RZ, RZ, R13 ;  /* 0x000000ffff0a7224 */ /* 0x000fe400078e000d */
[----:B------:R-:W2:Y:S02]  /*44b50*/  LDL.LU.64 R12, [R1+0x2388] ;  /* 0x00238800010c7983 */ /* 0x000ea40000300a00 */
        /* <DEDUP_REMOVED lines=10> */
[----:B------:R-:W-:Y:S01]  /*44c00*/  STL.64 [R1+0x440], R4 ;  /* 0x0004400401007387 */ /* 0x000fe20000100a00 */
[----:B------:R1:W-:Y:S03]  /*44c10*/  STL.64 [R1+0x448], R6 ;  /* 0x0004480601007387 */ /* 0x0003e60000100a00 */
[----:B-1----:R-:W4:Y:S01]  /*44c20*/  LDL.LU.64 R6, [R1+0x2368] ;  /* 0x0023680001067983 */ /* 0x002f220000300a00 */
[----:B------:R-:W4:Y:S02]  /*44c30*/  LDL.LU.64 R4, [R1+0x2360] ;  /* 0x0023600001047983 */ /* 0x000f240000300a00 */
        /* <DEDUP_REMOVED lines=8> */
[----:B------:R-:W-:Y:S01]  /*44cc0*/  STL.64 [R1+0x430], R4 ;  /* 0x0004300401007387 */ /* 0x000fe20000100a00 */
[----:B------:R1:W-:Y:S03]  /*44cd0*/  STL.64 [R1+0x438], R6 ;  /* 0x0004380601007387 */ /* 0x0003e60000100a00 */
[----:B-1----:R-:W3:Y:S01]  /*44ce0*/  LDL.LU.64 R6, [R1+0x2358] ;  /* 0x0023580001067983 */ /* 0x002ee20000300a00 */
[----:B------:R-:W2:Y:S02]  /*44cf0*/  LDL.LU.64 R4, [R1+0x2350] ;  /* 0x0023500001047983 */ /* 0x000ea40000300a00 */
[----:B------:R-:W-:Y:S01]  /*44d00*/  STL.64 [R1+0x2210], R8 ;  /* 0x0022100801007387 */ /* 0x000fe20000100a00 */
[----:B--2---:R-:W-:Y:S01]  /*44d10*/  HMMA.1688.F32.TF32 R16, R16, R4, R12 ;  /* 0x000000041010723c */ /* 0x004fe2000008100c */
[----:B------:R-:W2:Y:S11]  /*44d20*/  LDL.LU R12, [R1+0xa40] ;  /* 0x000a4000010c7983 */ /* 0x000eb60000300800 */
[----:B------:R-:W-:Y:S11]  /*44d30*/  @!UPT UIADD3 URZ, URZ, URZ, URZ ;  /* 0x0000003f3f3ff290 */ /* 0x000ff6000fffe03f */
[----:B------:R-:W-:Y:S01]  /*44d40*/  STL.64 [R1+0x1f0], R16 ;  /* 0x0001f01001007387 */ /* 0x000fe20000100a00 */
[----:B------:R-:W-:Y:S02]  /*44d50*/  STL.64 [R1+0x1f8], R18 ;  /* 0x0001f81201007387 */ /* 0x000fe40000100a00 */
[----:B------:R-:W2:Y:S02]  /*44d60*/  LDL.LU R13, [R1+0xa44] ;  /* 0x000a4400010d7983 */ /* 0x000ea40000300800 */
[----:B------:R-:W4:Y:S01]  /*44d70*/  LDL.LU R14, [R1+0xa48] ;  /* 0x000a4800010e7983 */ /* 0x000f220000300800 */
[----:B------:R-:W4:Y:S04]  /*44d80*/  LDL.LU R15, [R1+0xa4c] ;  /* 0x000a4c00010f7983 */ /* 0x000f280000300800 */
[----:B----4-:R-:W-:Y:S01]  /*44d90*/  STL.64 [R1+0x2228], R14 ;  /* 0x0022280e01007387 */ /* 0x010fe20000100a00 */
[----:B--2---:R1:W-:Y:S02]  /*44da0*/  STL.64 [R1+0x2220], R12 ;  /* 0x0022200c01007387 */ /* 0x0043e40000100a00 */
[----:B-1----:R-:W-:-:S02]  /*44db0*/  IMAD.MOV.U32 R12, RZ, RZ, R11 ;  /* 0x000000ffff0c7224 */ /* 0x002fc400078e000b */
[----:B------:R-:W-:-:S05]  /*44dc0*/  IMAD.MOV.U32 R13, RZ, RZ, R10 ;  /* 0x000000ffff0d7224 */ /* 0x000fca00078e000a */
[----:B------:R-:W-:Y:S01]  /*44dd0*/  STL.64 [R1+0x2238], R12 ;  /* 0x0022380c01007387 */ /* 0x000fe20000100a00 */
[----:B------:R-:W2:Y:S03]  /*44de0*/  LDL.64 R8, [R1] ;  /* 0x0000000001087983 */ /* 0x000ea60000100a00 */
[----:B--2---:R1:W-:Y:S04]  /*44df0*/  STL.64 [R1+0x2230], R8 ;  /* 0x0022300801007387 */ /* 0x0043e80000100a00 */
[----:B-1----:R-:W2:Y:S01]  /*44e00*/  LDL.LU R8, [R1+0xa50] ;  /* 0x000a500001087983 */ /* 0x002ea20000300800 */
[----:B------:R-:W2:Y:S02]  /*44e10*/  LDL.LU R9, [R1+0xa54] ;  /* 0x000a540001097983 */ /* 0x000ea40000300800 */
[----:B------:R-:W4:Y:S02]  /*44e20*/  LDL.LU R10, [R1+0xa58] ;  /* 0x000a5800010a7983 */ /* 0x000f240000300800 */
[----:B------:R-:W4:Y:S02]  /*44e30*/  LDL.LU R11, [R1+0xa5c] ;  /* 0x000a5c00010b7983 */ /* 0x000f240000300800 */
[----:B------:R-:W-:-:S02]  /*44e40*/  IMAD.MOV.U32 R12, RZ, RZ, R20 ;  /* 0x000000ffff0c7224 */ /* 0x000fc400078e0014 */
[----:B------:R-:W-:Y:S01]  /*44e50*/  IMAD.MOV.U32 R13, RZ, RZ, R29 ;  /* 0x000000ffff0d7224 */ /* 0x000fe200078e001d */
[----:B----4-:R-:W-:Y:S01]  /*44e60*/  STL.64 [R1+0x2248], R10 ;  /* 0x0022480a01007387 */ /* 0x010fe20000100a00 */
[----:B--2---:R-:W-:Y:S02]  /*44e70*/  STL.64 [R1+0x2240], R8 ;  /* 0x0022400801007387 */ /* 0x004fe40000100a00 */
[----:B------:R-:W2:Y:S02]  /*44e80*/  LDL.LU R20, [R1+0x2348] ;  /* 0x0023480001147983 */ /* 0x000ea40000300800 */
[----:B------:R-:W4:Y:S01]  /*44e90*/  LDL.LU R29, [R1+0x2344] ;  /* 0x00234400011d7983 */ /* 0x000f220000300800 */
[----:B------:R3:W-:Y:S02]  /*44ea0*/  STL.64 [R1+0x2250], R12 ;  /* 0x0022500c01007387 */ /* 0x0007e40000100a00 */
[----:B---3--:R-:W-:Y:S02]  /*44eb0*/  IMAD.MOV.U32 R12, RZ, RZ, R7 ;  /* 0x000000ffff0c7224 */ /* 0x008fe400078e0007 */
[----:B------:R-:W-:Y:S01]  /*44ec0*/  IMAD.MOV.U32 R13, RZ, RZ, R27 ;  /* 0x000000ffff0d7224 */ /* 0x000fe200078e001b */
[----:B------:R-:W3:Y:S01]  /*44ed0*/  LDL.LU R7, [R1+0x2340] ;  /* 0x0023400001077983 */ /* 0x000ee20000300800 */
        /* <DEDUP_REMOVED lines=20> */
[----:B------:R-:W4:Y:S03]  /*45020*/  LDL.LU R21, [R1+0x232c] ;  /* 0x00232c0001157983 */ /* 0x000f260000300800 */
[----:B------:R1:W-:Y:S02]  /*45030*/  STL.64 [R1+0x2298], R12 ;  /* 0x0022980c01007387 */ /* 0x0003e40000100a00 */
[----:B-1----:R-:W-:Y:S02]  /*45040*/  IMAD.MOV.U32 R12, RZ, RZ, R25 ;  /* 0x000000ffff0c7224 */ /* 0x002fe400078e0019 */
[----:B------:R-:W-:Y:S02]  /*45050*/  IMAD.MOV.U32 R13, RZ, RZ, R24 ;  /* 0x000000ffff0d7224 */ /* 0x000fe400078e0018 */
[----:B------:R-:W-:-:S02]  /*45060*/  IMAD.MOV.U32 R24, RZ, RZ, R22 ;  /* 0x000000ffff187224 */ /* 0x000fc400078e0016 */
[----:B------:R-:W-:Y:S01]  /*45070*/  IMAD.MOV.U32 R25, RZ, RZ, R2 ;  /* 0x000000ffff197224 */ /* 0x000fe200078e0002 */
[----:B--2---:R-:W-:Y:S01]  /*45080*/  STL.64 [R1+0x2278], R10 ;  /* 0x0022780a01007387 */ /* 0x004fe20000100a00 */
[----:B------:R1:W-:Y:S03]  /*45090*/  STL.64 [R1+0x2270], R8 ;  /* 0x0022700801007387 */ /* 0x0003e60000100a00 */
[----:B---3--:R-:W-:Y:S04]  /*450a0*/  LDS R19, [R0+0x1a400] ;  /* 0x01a4000000137984 */ /* 0x008fe80000000800 */
[----:B------:R-:W-:Y:S04]  /*450b0*/  LDS R17, [R0+0x18400] ;  /* 0x0184000000117984 */ /* 0x000fe80000000800 */
[----:B-1----:R-:W2:Y:S01]  /*450c0*/  LDL.LU R8, [R1+0xa90] ;  /* 0x000a900001087983 */ /* 0x002ea20000300800 */
[----:B------:R-:W2:Y:S02]  /*450d0*/  LDL.LU R9, [R1+0xa94] ;  /* 0x000a940001097983 */ /* 0x000ea40000300800 */
[----:B------:R-:W3:Y:S02]  /*450e0*/  LDL.LU R10, [R1+0xa98] ;  /* 0x000a9800010a7983 */ /* 0x000ee40000300800 */
[----:B------:R-:W3:Y:S01]  /*450f0*/  LDL.LU R11, [R1+0xa9c] ;  /* 0x000a9c00010b7983 */ /* 0x000ee20000300800 */
[----:B------:R-:W2:Y:S01]  /*45100*/  LDL.LU R22, [R1+0x2328] ;  /* 0x0023280001167983 */ /* 0x000ea20000300800 */
[----:B------:R-:W2:Y:S02]  /*45110*/  LDL.LU R2, [R1+0x2324] ;  /* 0x0023240001027983 */ /* 0x000ea40000300800 */
[----:B------:R-:W-:Y:S02]  /*45120*/  STL.64 [R1+0x22d0], R24 ;  /* 0x0022d01801007387 */ /* 0x000fe40000100a00 */
[----:B------:R1:W-:Y:S02]  /*45130*/  STL.64 [R1+0x22b0], R12 ;  /* 0x0022b00c01007387 */ /* 0x0003e40000100a00 */
[----:B-1----:R-:W3:Y:S01]  /*45140*/  LDL.LU R12, [R1+0xac0] ;  /* 0x000ac000010c7983 */ /* 0x002ee20000300800 */
[----:B------:R-:W3:Y:S02]  /*45150*/  LDL.LU R13, [R1+0xac4] ;  /* 0x000ac400010d7983 */ /* 0x000ee40000300800 */
[----:B------:R-:W3:Y:S02]  /*45160*/  LDL.LU R14, [R1+0xac8] ;  /* 0x000ac800010e7983 */ /* 0x000ee40000300800 */
[----:B------:R-:W3:Y:S02]  /*45170*/  LDL.LU R15, [R1+0xacc] ;  /* 0x000acc00010f7983 */ /* 0x000ee40000300800 */
[----:B------:R-:W-:-:S02]  /*45180*/  IMAD.MOV.U32 R24, RZ, RZ, R20 ;  /* 0x000000ffff187224 */ /* 0x000fc400078e0014 */
[----:B------:R-:W-:Y:S01]  /*45190*/  IMAD.MOV.U32 R25, RZ, RZ, R6 ;  /* 0x000000ffff197224 */ /* 0x000fe200078e0006 */
[----:B------:R-:W4:Y:S01]  /*451a0*/  LDL.LU R20, [R1+0x2320] ;  /* 0x0023200001147983 */ /* 0x000f220000300800 */
[----:B------:R-:W4:Y:S03]  /*451b0*/  LDL.LU R6, [R1+0x231c] ;  /* 0x00231c0001067983 */ /* 0x000f260000300800 */
[----:B------:R-:W-:Y:S04]  /*451c0*/  STL.64 [R1+0x22e8], R24 ;  /* 0x0022e81801007387 */ /* 0x000fe80000100a00 */
[----:B--2---:R-:W1:Y:S04]  /*451d0*/  LDS R18, [R2+0x1a400] ;  /* 0x01a4000002127984 */ /* 0x004e680000000800 */
[----:B------:R-:W2:Y:S04]  /*451e0*/  LDS R16, [R2+0x18400] ;  /* 0x0184000002107984 */ /* 0x000ea80000000800 */
[----:B---3--:R-:W-:Y:S01]  /*451f0*/  STL.64 [R1+0x22c8], R14 ;  /* 0x0022c80e01007387 */ /* 0x008fe20000100a00 */
[----:B------:R3:W-:Y:S03]  /*45200*/  STL.64 [R1+0x22c0], R12 ;  /* 0x0022c00c01007387 */ /* 0x0007e60000100a00 */
[----:B---3--:R-:W3:Y:S01]  /*45210*/  LDL.LU R12, [R1+0xad0] ;  /* 0x000ad000010c7983 */ /* 0x008ee20000300800 */
[----:B------:R-:W3:Y:S02]  /*45220*/  LDL.LU R13, [R1+0xad4] ;  /* 0x000ad400010d7983 */ /* 0x000ee40000300800 */
[----:B------:R-:W2:Y:S02]  /*45230*/  LDL.LU R14, [R1+0xad8] ;  /* 0x000ad800010e7983 */ /* 0x000ea40000300800 */
[----:B------:R-:W2:Y:S02]  /*45240*/  LDL.LU R15, [R1+0xadc] ;  /* 0x000adc00010f7983 */ /* 0x000ea40000300800 */
[----:B------:R-:W-:-:S02]  /*45250*/  IMAD.MOV.U32 R24, RZ, RZ, R7 ;  /* 0x000000ffff187224 */ /* 0x000fc400078e0007 */
[----:B----4-:R-:W-:Y:S01]  /*45260*/  IMAD.MOV.U32 R25, RZ, RZ, R29 ;  /* 0x000000ffff197224 */ /* 0x010fe200078e001d */
[----:B------:R-:W4:Y:S04]  /*45270*/  LDL.LU R7, [R1+0x2318] ;  /* 0x0023180001077983 */ /* 0x000f280000300800 */
[----:B------:R-:W-:Y:S04]  /*45280*/  STL.64 [R1+0x2300], R24 ;  /* 0x0023001801007387 */ /* 0x000fe80000100a00 */
        /* <DEDUP_REMOVED lines=22> */
[----:B------:R-:W2:Y:S02]  /*453f0*/  LDL.LU R10, [R1+0xaa8] ;  /* 0x000aa800010a7983 */ /* 0x000ea40000300800 */
[----:B------:R-:W2:Y:S02]  /*45400*/  LDL.LU R11, [R1+0xaac] ;  /* 0x000aac00010b7983 */ /* 0x000ea40000300800 */
[----:B------:R-:W-:-:S02]  /*45410*/  IMAD.MOV.U32 R24, RZ, RZ, R28 ;  /* 0x000000ffff187224 */ /* 0x000fc400078e001c */
[----:B------:R-:W-:Y:S01]  /*45420*/  IMAD.MOV.U32 R25, RZ, RZ, R27 ;  /* 0x000000ffff197224 */ /* 0x000fe200078e001b */
[----:B--2---:R-:W-:Y:S01]  /*45430*/  STL.64 [R1+0x22a8], R10 ;  /* 0x0022a80a01007387 */ /* 0x004fe20000100a00 */
[----:B---3--:R2:W-:Y:S03]  /*45440*/  STL.64 [R1+0x22a0], R8 ;  /* 0x0022a00801007387 */ /* 0x0085e60000100a00 */
[----:B--2---:R-:W2:Y:S01]  /*45450*/  LDL.LU R8, [R1+0xab0] ;  /* 0x000ab00001087983 */ /* 0x004ea20000300800 */
[----:B------:R-:W2:Y:S02]  /*45460*/  LDL.LU R9, [R1+0xab4] ;  /* 0x000ab40001097983 */ /* 0x000ea40000300800 */
[----:B------:R-:W2:Y:S02]  /*45470*/  LDL.LU R10, [R1+0xab8] ;  /* 0x000ab800010a7983 */ /* 0x000ea40000300800 */
[----:B------:R-:W2:Y:S01]  /*45480*/  LDL.LU R11, [R1+0xabc] ;  /* 0x000abc00010b7983 */ /* 0x000ea20000300800 */
[----:B----4-:R-:W-:Y:S01]  /*45490*/  STL.64 [R1+0x2208], R6 ;  /* 0x0022080601007387 */ /* 0x010fe20000100a00 */
[----:B------:R3:W-:Y:S02]  /*454a0*/  STL.64 [R1+0x2200], R4 ;  /* 0x0022000401007387 */ /* 0x0007e40000100a00 */
[----:B---3--:R-:W-:-:S02]  /*454b0*/  IMAD.MOV.U32 R4, RZ, RZ, R26 ;  /* 0x000000ffff047224 */ /* 0x008fc400078e001a */
[C---:B------:R-:W-:Y:S01]  /*454c0*/  HMMA.1688.F32.TF32 R24, R20.reuse, R24, R12 ;  /* 0x000000181418723c */ /* 0x040fe2000008100c */
[----:B-1----:R-:W-:Y:S01]  /*454d0*/  STL.64 [R1+0x21f8], R18 ;  /* 0x0021f81201007387 */ /* 0x002fe20000100a00 */
[----:B------:R1:W-:Y:S03]  /*454e0*/  STL.64 [R1+0x21f0], R16 ;  /* 0x0021f01001007387 */ /* 0x0003e60000100a00 */
[----:B-1----:R-:W3:Y:S01]  /*454f0*/  LDL.LU R16, [R1+0xa70] ;  /* 0x000a700001107983 */ /* 0x002ee20000300800 */
[----:B------:R-:W3:Y:S02]  /*45500*/  LDL.LU R17, [R1+0xa74] ;  /* 0x000a740001117983 */ /* 0x000ee40000300800 */
[----:B------:R-:W3:Y:S02]  /*45510*/  LDL.LU R18, [R1+0xa78] ;  /* 0x000a780001127983 */ /* 0x000ee40000300800 */
[----:B------:R-:W3:Y:S01]  /*45520*/  LDL.LU R19, [R1+0xa7c] ;  /* 0x000a7c0001137983 */ /* 0x000ee20000300800 */
[----:B------:R-:W4:Y:S01]  /*45530*/  LDL.LU.64 R14, [R1+0x2310] ;  /* 0x00231000010e7983 */ /* 0x000f220000300a00 */
[----:B------:R-:W4:Y:S11]  /*45540*/  LDL.LU.64 R12, [R1+0x2308] ;  /* 0x00230800010c7983 */ /* 0x000f360000300a00 */
        /* <DEDUP_REMOVED lines=60> */
[----:B------:R1:W-:Y:S01]  /*45910*/  STL.64 [R1+0x3a0], R12 ;  /* 0x0003a00c01007387 */ /* 0x0003e20000100a00 */
[----:B------:R-:W-:Y:S03]  /*45920*/  STL.64 [R1+0x3a8], R14 ;  /* 0x0003a80e01007387 */ /* 0x000fe60000100a00 */
[----:B-1----:R-:W2:Y:S01]  /*45930*/  LDL.LU.64 R12, [R1+0x2250] ;  /* 0x00225000010c7983 */ /* 0x002ea20000300a00 */
[----:B------:R-:W-:-:S07]  /*45940*/  IMAD.MOV.U32 R5, RZ, RZ, R3 ;  /* 0x000000ffff057224 */ /* 0x000fce00078e0003 */
[C---:B---3--:R-:W-:Y:S01]  /*45950*/  HMMA.1688.F32.TF32 R16, R20.reuse, R4, R16 ;  /* 0x000000041410723c */ /* 0x048fe20000081010 */
        /* <DEDUP_REMOVED lines=9> */
[----:B----4-:R-:W4:Y:S02]  /*459f0*/  LDL.LU R18, [R1+0x718] ;  /* 0x0007180001127983 */ /* 0x010f240000300800 */
        /* <DEDUP_REMOVED lines=23> */
[----:B------:R-:W2:Y:S01]  /*45b70*/  LDL.LU.64 R8, [R1+0x2210] ;  /* 0x0022100001087983 */ /* 0x000ea20000300a00 */
[C---:B---3--:R-:W-:Y:S11]  /*45b80*/  HMMA.1688.F32.TF32 R24, R20.reuse, R12, R24 ;  /* 0x0000000c1418723c */ /* 0x048ff60000081018 */
[----:B------:R-:W-:Y:S11]  /*45b90*/  @!UPT UIADD3 URZ, URZ, URZ, URZ ;  /* 0x0000003f3f3ff290 */ /* 0x000ff6000fffe03f */
[----:B------:R-:W-:Y:S01]  /*45ba0*/  @!UPT UIADD3 URZ, URZ, URZ, URZ ;  /* 0x0000003f3f3ff290 */ /* 0x000fe2000fffe03f */
[----:B------:R1:W-:Y:S01]  /*45bb0*/  STL.64 [R1+0x350], R24 ;  /* 0x0003501801007387 */ /* 0x0003e20000100a00 */
[----:B------:R-:W-:Y:S03]  /*45bc0*/  STL.64 [R1+0x358], R26 ;  /* 0x0003581a01007387 */ /* 0x000fe60000100a00 */
[----:B-1----:R-:W3:Y:S04]  /*45bd0*/  LDL.64 R24, [R1+0xa0] ;  /* 0x0000a00001187983 */ /* 0x002ee80000100a00 */
[----:B---3--:R1:W-:Y:S04]  /*45be0*/  STL.64 [R1+0x21c0], R24 ;  /* 0x0021c01801007387 */ /* 0x0083e80000100a00 */
[----:B-1----:R-:W3:Y:S04]  /*45bf0*/  LDL.64 R24, [R1+0xb0] ;  /* 0x0000b00001187983 */ /* 0x002ee80000100a00 */
[----:B---3--:R1:W-:Y:S04]  /*45c00*/  STL.64 [R1+0x21d8], R24 ;  /* 0x0021d81801007387 */ /* 0x0083e80000100a00 */
[----:B-1----:R-:W3:Y:S01]  /*45c10*/  LDL.64 R24, [R1+0xc0] ;  /* 0x0000c00001187983 */ /* 0x002ee20000100a00 */
[----:B------:R1:W-:Y:S02]  /*45c20*/  STL.64 [R1+0x2160], R12 ;  /* 0x0021600c01007387 */ /* 0x0003e40000100a00 */
[----:B------:R2:W-:Y:S01]  /*45c30*/  STL.64 [R1+0x21b8], R14 ;  /* 0x0021b80e01007387 */ /* 0x0005e20000100a00 */
[----:B-1----:R-:W3:Y:S01]  /*45c40*/  LDL.LU R12, [R1+0x7c0] ;  /* 0x0007c000010c7983 */ /* 0x002ee20000300800 */
[----:B------:R-:W3:Y:S02]  /*45c50*/  LDL.LU R13, [R1+0x7c4] ;  /* 0x0007c400010d7983 */ /* 0x000ee40000300800 */
[----:B--2---:R-:W2:Y:S02]  /*45c60*/  LDL.LU R14, [R1+0x7c8] ;  /* 0x0007c800010e7983 */ /* 0x004ea40000300800 */
[----:B------:R-:W2:Y:S01]  /*45c70*/  LDL.LU R15, [R1+0x7cc] ;  /* 0x0007cc00010f7983 */ /* 0x000ea20000300800 */
[C---:B------:R-:W-:Y:S01]  /*45c80*/  HMMA.1688.F32.TF32 R4, R20.reuse, R8, R4 ;  /* 0x000000081404723c */ /* 0x040fe20000081004 */
        /* <DEDUP_REMOVED lines=16> */
[----:B----4-:R-:W-:Y:S01]  /*45d90*/  HMMA.1688.F32.TF32 R20, R20, R4, R16 ;  /* 0x000000041414723c */ /* 0x010fe20000081010 */
[----:B------:R-:W2:Y:S01]  /*45da0*/  LDL.LU.64 R18, [R1+0x21f8] ;  /* 0x0021f80001127983 */ /* 0x000ea20000300a00 */
[----:B------:R-:W2:Y:S02]  /*45db0*/  LDL.LU.64 R16, [R1+0x21f0] ;  /* 0x0021f00001107983 */ /* 0x000ea40000300a00 */
[----:B---3--:R-:W-:Y:S02]  /*45dc0*/  STL.64 [R1+0x20d8], R6 ;  /* 0x0020d80601007387 */ /* 0x008fe40000100a00 */
[----:B------:R1:W-:Y:S11]  /*45dd0*/  STL.64 [R1+0x20d0], R4 ;  /* 0x0020d00401007387 */ /* 0x0003f60000100a00 */
[----:B------:R-:W-:Y:S06]  /*45de0*/  @!UPT UIADD3 URZ, URZ, URZ, URZ ;  /* 0x0000003f3f3ff290 */ /* 0x000fec000fffe03f */
[----:B------:R-:W-:Y:S02]  /*45df0*/  STL.64 [R1+0x1e0], R20 ;  /* 0x0001e01401007387 */ /* 0x000fe40000100a00 */
[----:B------:R-:W3:Y:S04]  /*45e00*/  LDS R20, [R2+0x18500] ;  /* 0x0185000002147984 */ /* 0x000ee80000000800 */
[----:B------:R-:W-:Y:S02]  /*45e10*/  STL.64 [R1+0x1e8], R22 ;  /* 0x0001e81601007387 */ /* 0x000fe40000100a00 */
[----:B-1----:R-:W4:Y:S01]  /*45e20*/  LDL.LU R4, [R1+0x7a0] ;  /* 0x0007a00001047983 */ /* 0x002f220000300800 */
[----:B------:R-:W4:Y:S01]  /*45e30*/  LDL.LU R5, [R1+0x7a4] ;  /* 0x0007a40001057983 */ /* 0x000f220000300800 */
[----:B------:R-:W4:Y:S02]  /*45e40*/  LDL.LU R6, [R1+0x7a8] ;  /* 0x0007a80001067983 */ /* 0x000f240000300800 */
[----:B------:R-:W4:Y:S02]  /*45e50*/  LDL.LU R7, [R1+0x7ac] ;  /* 0x0007ac0001077983 */ /* 0x000f240000300800 */
[----:B------:R-:W-:-:S02]  /*45e60*/  IMAD.MOV.U32 R11, RZ, RZ, R24 ;  /* 0x000000ffff0b7224 */ /* 0x000fc400078e0018 */
[----:B------:R-:W-:Y:S01]  /*45e70*/  IMAD.MOV.U32 R10, RZ, RZ, R25 ;  /* 0x000000ffff0a7224 */ /* 0x000fe200078e0019 */
[----:B------:R-:W-:Y:S04]  /*45e80*/  LDS R22, [R2+0x1a500] ;  /* 0x01a5000002167984 */ /* 0x000fe80000000800 */
[----:B------:R-:W1:Y:S04]  /*45e90*/  LDS R23, [R0+0x1a500] ;  /* 0x01a5000000177984 */ /* 0x000e680000000800 */
[----:B------:R-:W1:Y:S04]  /*45ea0*/  LDS R21, [R0+0x18500] ;  /* 0x0185000000157984 */ /* 0x000e680000000800 */
[----:B---3--:R-:W-:Y:S01]  /*45eb0*/  STL [R1+0x20c4], R20 ;  /* 0x0020c41401007387 */ /* 0x008fe20000100800 */
[----:B------:R-:W-:Y:S01]  /*45ec0*/  STL [R1+0x20c8], R2 ;  /* 0x0020c80201007387 */ /* 0x000fe20000100800 */
[C---:B--2---:R-:W-:Y:S11]  /*45ed0*/  HMMA.1688.F32.TF32 R12, R16.reuse, R24, R12 ;  /* 0x00000018100c723c */ /* 0x044ff6000008100c */
[----:B------:R-:W-:Y:S11]  /*45ee0*/  @!UPT UIADD3 URZ, URZ, URZ, URZ ;  /* 0x0000003f3f3ff290 */ /* 0x000ff6000fffe03f */
[----:B------:R-:W-:Y:S01]  /*45ef0*/  @!UPT UIADD3 URZ, URZ, URZ, URZ ;  /* 0x0000003f3f3ff290 */ /* 0x000fe2000fffe03f */
[----:B------:R-:W-:Y:S01]  /*45f00*/  STL.64 [R1+0x330], R12 ;  /* 0x0003300c01007387 */ /* 0x000fe20000100a00 */
[----:B------:R2:W-:Y:S03]  /*45f10*/  STL.64 [R1+0x338], R14 ;  /* 0x0003380e01007387 */ /* 0x0005e60000100a00 */
[----:B--2---:R-:W2:Y:S01]  /*45f20*/  LDL.LU.64 R14, [R1+0x21e8] ;  /* 0x0021e800010e7983 */ /* 0x004ea20000300a00 */
[----:B------:R-:W2:Y:S02]  /*45f30*/  LDL.LU.64 R12, [R1+0x21e0] ;  /* 0x0021e000010c7983 */ /* 0x000ea40000300a00 */
[----:B------:R-:W2:Y:S02]  /*45f40*/  LDL.LU.64 R24, [R1+0x21d8] ;  /* 0x0021d80001187983 */ /* 0x000ea40000300a00 */
[----:B------:R-:W-:Y:S01]  /*45f50*/  STL.64 [R1+0x20e8], R10 ;  /* 0x0020e80a01007387 */ /* 0x000fe20000100a00 */
[----:B------:R3:W-:Y:S04]  /*45f60*/  STL.64 [R1+0x20e0], R8 ;  /* 0x0020e00801007387 */ /* 0x0007e80000100a00 */
[----:B---3--:R-:W3:Y:S01]  /*45f70*/  LDL.64 R8, [R1+0x90] ;  /* 0x0000900001087983 */ /* 0x008ee20000100a00 */
[----:B--2---:R-:W-:Y:S01]  /*45f80*/  HMMA.1688.F32.TF32 R12, R16, R24, R12 ;  /* 0x00000018100c723c */ /* 0x004fe2000008100c */
[----:B------:R-:W-:-:S02]  /*45f90*/  IMAD.MOV.U32 R2, RZ, RZ, R24 ;  /* 0x000000ffff027224 */ /* 0x000fc400078e0018 */
[----:B------:R-:W-:Y:S11]  /*45fa0*/  IMAD.MOV.U32 R20, RZ, RZ, R25 ;  /* 0x000000ffff147224 */ /* 0x000ff600078e0019 */
[----:B------:R-:W-:Y:S09]  /*45fb0*/  @!UPT UIADD3 URZ, URZ, URZ, URZ ;  /* 0x0000003f3f3ff290 */ /* 0x000ff2000fffe03f */
[----:B------:R-:W-:Y:S01]  /*45fc0*/  STL.64 [R1+0x7d0], R12 ;  /* 0x0007d00c01007387 */ /* 0x000fe20000100a00 */
[----:B------:R2:W-:Y:S03]  /*45fd0*/  STL.64 [R1+0x7d8], R14 ;  /* 0x0007d80e01007387 */ /* 0x0005e60000100a00 */
[----:B--2---:R-:W2:Y:S01]  /*45fe0*/  LDL.LU.64 R14, [R1+0x21d0] ;  /* 0x0021d000010e7983 */ /* 0x004ea20000300a00 */
[----:B------:R-:W2:Y:S02]  /*45ff0*/  LDL.LU.64 R12, [R1+0x21c8] ;  /* 0x0021c800010c7983 */ /* 0x000ea40000300a00 */
[----:B------:R-:W2:Y:S02]  /*46000*/  LDL.LU.64 R24, [R1+0x21c0] ;  /* 0x0021c00001187983 */ /* 0x000ea40000300a00 */
[----:B-1----:R-:W-:Y:S01]  /*46010*/  STL.64 [R1+0x20f8], R22 ;  /* 0x0020f81601007387 */ /* 0x002fe20000100a00 */
[----:B------:R1:W-:Y:S04]  /*46020*/  STL.64 [R1+0x20f0], R20 ;  /* 0x0020f01401007387 */ /* 0x0003e80000100a00 */
        /* <DEDUP_REMOVED lines=8> */
[----:B------:R-:W-:Y:S01]  /*460b0*/  STL.64 [R1+0x7c0], R12 ;  /* 0x0007c00c01007387 */ /* 0x000fe20000100a00 */
[----:B------:R1:W-:Y:S03]  /*460c0*/  STL.64 [R1+0x7c8], R14 ;  /* 0x0007c80e01007387 */ /* 0x0003e60000100a00 */
[----:B-1----:R-:W2:Y:S01]  /*460d0*/  LDL.LU.64 R14, [R1+0x21b8] ;  /* 0x0021b800010e7983 */ /* 0x002ea20000300a00 */
[----:B------:R-:W4:Y:S01]  /*460e0*/  LDL.LU.64 R24, [R1+0x21b0] ;  /* 0x0021b00001187983 */ /* 0x000f220000300a00 */
[C---:B---3--:R-:W-:Y:S01]  /*460f0*/  HMMA.1688.F32.TF32 R20, R16.reuse, R8, R20 ;  /* 0x000000081014723c */ /* 0x048fe20000081014 */
[----:B------:R-:W-:Y:S01]  /*46100*/  IMAD.MOV.U32 R29, RZ, RZ, R9 ;  /* 0x000000ffff1d7224 */ /* 0x000fe200078e0009 */
[----:B------:R-:W-:Y:S01]  /*46110*/  STL [R1+0x209c], R3 ;  /* 0x00209c0301007387 */ /* 0x000fe20000100800 */
[----:B------:R-:W-:Y:S03]  /*46120*/  STL [R1+0x2098], R28 ;  /* 0x0020981c01007387 */ /* 0x000fe60000100800 */
[----:B------:R-:W-:Y:S11]  /*46130*/  STL [R1+0x20a0], R29 ;  /* 0x0020a01d01007387 */ /* 0x000ff60000100800 */
[----:B------:R-:W-:Y:S06]  /*46140*/  @!UPT UIADD3 URZ, URZ, URZ, URZ ;  /* 0x0000003f3f3ff290 */ /* 0x000fec000fffe03f */
[----:B------:R-:W-:Y:S01]  /*46150*/  STL.64 [R1+0x7b0], R20 ;  /* 0x0007b01401007387 */ /* 0x000fe20000100a00 */
[----:B------:R-:W-:Y:S01]  /*46160*/  STL.64 [R1+0x7b8], R22 ;  /* 0x0007b81601007387 */ /* 0x000fe20000100a00 */
[----:B----4-:R-:W-:Y:S11]  /*46170*/  HMMA.1688.F32.TF32 R4, R16, R24, R4 ;  /* 0x000000181004723c */ /* 0x010ff60000081004 */
[----:B------:R-:W-:Y:S11]  /*46180*/  @!UPT UIADD3 URZ, URZ, URZ, URZ ;  /* 0x0000003f3f3ff290 */ /* 0x000ff6000fffe03f */
[----:B------:R-:W-:Y:S01]  /*46190*/  @!UPT UIADD3 URZ, URZ, URZ, URZ ;  /* 0x0000003f3f3ff290 */ /* 0x000fe2000fffe03f */
[----:B------:R1:W-:Y:S01]  /*461a0*/  STL.64 [R1+0x7a0], R4 ;  /* 0x0007a00401007387 */ /* 0x0003e20000100a00 */
[----:B------:R3:W-:Y:S03]  /*461b0*/  STL.64 [R1+0x7a8], R6 ;  /* 0x0007a80601007387 */ /* 0x0007e60000100a00 */
[----:B-1----:R-:W4:Y:S01]  /*461c0*/  LDL.LU R4, [R1+0x310] ;  /* 0x0003100001047983 */ /* 0x002f220000300800 */
[----:B------:R-:W4:Y:S02]  /*461d0*/  LDL.LU R5, [R1+0x314] ;  /* 0x0003140001057983 */ /* 0x000f240000300800 */
[----:B---3--:R-:W3:Y:S02]  /*461e0*/  LDL.LU R6, [R1+0x318] ;  /* 0x0003180001067983 */ /* 0x008ee40000300800 */
[----:B------:R-:W3:Y:S02]  /*461f0*/  LDL.LU R7, [R1+0x31c] ;  /* 0x00031c0001077983 */ /* 0x000ee40000300800 */
[----:B---3--:R-:W-:Y:S01]  /*46200*/  STL.64 [R1+0x2108], R6 ;  /* 0x0021080601007387 */ /* 0x008fe20000100a00 */
[----:B----4-:R-:W-:Y:S02]  /*46210*/  STL.64 [R1+0x2100], R4 ;  /* 0x0021000401007387 */ /* 0x010fe40000100a00 */
[----:B------:R-:W3:Y:S02]  /*46220*/  LDL.LU R8, [R1+0x320] ;  /* 0x0003200001087983 */ /* 0x000ee40000300800 */
[----:B------:R-:W3:Y:S01]  /*46230*/  LDL.LU R9, [R1+0x324] ;  /* 0x0003240001097983 */ /* 0x000ee20000300800 */
[----:B------:R-:W4:Y:S01]  /*46240*/  LDL.LU R10, [R1+0x328] ;  /* 0x00032800010a7983 */ /* 0x000f220000300800 */
[----:B------:R-:W4:Y:S02]  /*46250*/  LDL.LU R11, [R1+0x32c] ;  /* 0x00032c00010b7983 */ /* 0x000f240000300800 */
[----:B--2---:R-:W-:-:S02]  /*46260*/  IMAD.MOV.U32 R20, RZ, RZ, R15 ;  /* 0x000000ffff147224 */ /* 0x004fc400078e000f */
[----:B------:R-:W-:Y:S01]  /*46270*/  IMAD.MOV.U32 R21, RZ, RZ, R14 ;  /* 0x000000ffff157224 */ /* 0x000fe200078e000e */
[----:B----4-:R-:W-:Y:S01]  /*46280*/  STL.64 [R1+0x2118], R10 ;  /* 0x0021180a01007387 */ /* 0x010fe20000100a00 */
[----:B---3--:R-:W-:Y:S03]  /*46290*/  STL.64 [R1+0x2110], R8 ;  /* 0x0021100801007387 */ /* 0x008fe60000100a00 */
        /* <DEDUP_REMOVED lines=10> */
[----:B----4-:R1:W-:Y:S03]  /*46340*/  STL.64 [R1+0x2168], R12 ;  /* 0x0021680c01007387 */ /* 0x0103e60000100a00 */
[----:B-1----:R-:W2:Y:S04]  /*46350*/  LDL.64 R12, [R1+0x50] ;  /* 0x00005000010c7983 */ /* 0x002ea80000100a00 */
[----:B--2---:R1:W-:Y:S04]  /*46360*/  STL.64 [R1+0x2180], R12 ;  /* 0x0021800c01007387 */ /* 0x0043e80000100a00 */
[----:B-1----:R-:W2:Y:S04]  /*46370*/  LDL.64 R12, [R1+0x60] ;  /* 0x00006000010c7983 */ /* 0x002ea80000100a00 */
[----:B--2---:R1:W-:Y:S04]  /*46380*/  STL.64 [R1+0x2198], R12 ;  /* 0x0021980c01007387 */ /* 0x0043e80000100a00 */
[----:B-1----:R-:W2:Y:S01]  /*46390*/  LDL.64 R12, [R1+0x70] ;  /* 0x00007000010c7983 */ /* 0x002ea20000100a00 */
[----:B---3--:R-:W-:Y:S02]  /*463a0*/  STL.64 [R1+0x2130], R22 ;  /* 0x0021301601007387 */ /* 0x008fe40000100a00 */
[----:B------:R1:W-:Y:S02]  /*463b0*/  STL.64 [R1+0x2128], R20 ;  /* 0x0021281401007387 */ /* 0x0003e40000100a00 */
[----:B-1----:R-:W3:Y:S04]  /*463c0*/  LDL.64 R20, [R1+0x20] ;  /* 0x0000200001147983 */ /* 0x002ee80000100a00 */
[----:B---3--:R1:W-:Y:S04]  /*463d0*/  STL.64 [R1+0x2140], R20 ;  /* 0x0021401401007387 */ /* 0x0083e80000100a00 */
[----:B-1----:R-:W3:Y:S04]  /*463e0*/  LDL.64 R20, [R1+0x30] ;  /* 0x0000300001147983 */ /* 0x002ee80000100a00 */
[----:B---3--:R1:W-:Y:S04]  /*463f0*/  STL.64 [R1+0x2158], R20 ;  /* 0x0021581401007387 */ /* 0x0083e80000100a00 */
[----:B-1----:R-:W3:Y:S04]  /*46400*/  LDL.64 R20, [R1+0x40] ;  /* 0x0000400001147983 */ /* 0x002ee80000100a00 */
[----:B---3--:R1:W-:Y:S04]  /*46410*/  STL.64 [R1+0x2178], R20 ;  /* 0x0021781401007387 */ /* 0x0083e80000100a00 */
        /* <DEDUP_REMOVED lines=12> */
[----:B-1----:R-:W2:Y:S01]  /*464e0*/  LDL.LU R20, [R1+0x790] ;  /* 0x0007900001147983 */ /* 0x002ea20000300800 */
[----:B------:R-:W2:Y:S02]  /*464f0*/  LDL.LU R21, [R1+0x794] ;  /* 0x0007940001157983 */ /* 0x000ea40000300800 */
[----:B------:R-:W2:Y:S02]  /*46500*/  LDL.LU R22, [R1+0x798] ;  /* 0x0007980001167983 */ /* 0x000ea40000300800 */
[----:B------:R-:W2:Y:S01]  /*46510*/  LDL.LU R23, [R1+0x79c] ;  /* 0x00079c0001177983 */ /* 0x000ea20000300800 */
[----:B------:R-:W3:Y:S04]  /*46520*/  LDL.64 R8, [R1+0x10] ;  /* 0x0000100001087983 */ /* 0x000ee80000100a00 */
[----:B---3--:R1:W-:Y:S04]  /*46530*/  STL.64 [R1+0x2138], R8 ;  /* 0x0021380801007387 */ /* 0x0083e80000100a00 */
[----:B-1----:R-:W3:Y:S01]  /*46540*/  LDL.LU R8, [R1+0x740] ;  /* 0x0007400001087983 */ /* 0x002ee20000300800 */
[----:B------:R-:W3:Y:S02]  /*46550*/  LDL.LU R9, [R1+0x744] ;  /* 0x0007440001097983 */ /* 0x000ee40000300800 */
[----:B------:R-:W4:Y:S02]  /*46560*/  LDL.LU R10, [R1+0x748] ;  /* 0x00074800010a7983 */ /* 0x000f240000300800 */
[----:B------:R-:W4:Y:S01]  /*46570*/  LDL.LU R11, [R1+0x74c] ;  /* 0x00074c00010b7983 */ /* 0x000f220000300800 */
[----:B--2---:R-:W-:Y:S01]  /*46580*/  HMMA.1688.F32.TF32 R20, R16, R12, R20 ;  /* 0x0000000c1014723c */ /* 0x004fe20000081014 */
[----:B------:R-:W-:-:S02]  /*46590*/  IMAD.MOV.U32 R3, RZ, RZ, R24 ;  /* 0x000000ffff037224 */ /* 0x000fc400078e0018 */
[----:B------:R-:W-:Y:S02]  /*465a0*/  IMAD.MOV.U32 R28, RZ, RZ, R25 ;  /* 0x000000ffff1c7224 */ /* 0x000fe400078e0019 */
[----:B------:R-:W-:Y:S01]  /*465b0*/  IMAD.MOV.U32 R29, RZ, RZ, R13 ;  /* 0x000000ffff1d7224 */ /* 0x000fe200078e000d */
        /* <DEDUP_REMOVED lines=12> */
[----:B------:R-:W4:Y:S02]  /*46680*/  LDL.LU R26, [R1+0x308] ;  /* 0x00030800011a7983 */ /* 0x000f240000300800 */
[----:B------:R-:W4:Y:S01]  /*46690*/  LDL.LU R27, [R1+0x30c] ;  /* 0x00030c00011b7983 */ /* 0x000f220000300800 */
[----:B------:R-:W-:Y:S01]  /*466a0*/  STL [R1+0x20a8], R28 ;  /* 0x0020a81c01007387 */ /* 0x000fe20000100800 */
[----:B------:R-:W-:Y:S02]  /*466b0*/  STL [R1+0x20a4], R3 ;  /* 0x0020a40301007387 */ /* 0x000fe40000100800 */
[----:B------:R-:W-:Y:S02]  /*466c0*/  STL.64 [R1+0x790], R20 ;  /* 0x0007901401007387 */ /* 0x000fe40000100a00 */
[----:B------:R1:W-:Y:S02]  /*466d0*/  STL.64 [R1+0x798], R22 ;  /* 0x0007981601007387 */ /* 0x0003e40000100a00 */
        /* <DEDUP_REMOVED lines=15> */
[C---:B--2---:R-:W-:Y:S01]  /*467d0*/  HMMA.1688.F32.TF32 R20, R16.reuse, R12, R20 ;  /* 0x0000000c1014723c */ /* 0x044fe20000081014 */
[----:B------:R-:W-:Y:S11]  /*467e0*/  IMAD.MOV.U32 R29, RZ, RZ, R13 ;  /* 0x000000ffff1d7224 */ /* 0x000ff600078e000d */
[----:B------:R-:W-:Y:S11]  /*467f0*/  @!UPT UIADD3 URZ, URZ, URZ, URZ ;  /* 0x0000003f3f3ff290 */ /* 0x000ff6000fffe03f */
[----:B------:R1:W-:Y:S01]  /*46800*/  STL.64 [R1+0x770], R20 ;  /* 0x0007701401007387 */ /* 0x0003e20000100a00 */
[----:B------:R-:W-:Y:S03]  /*46810*/  STL.64 [R1+0x778], R22 ;  /* 0x0007781601007387 */ /* 0x000fe60000100a00 */
        /* <DEDUP_REMOVED lines=12> */
[----:B------:R-:W2:Y:S03]  /*468e0*/  LDL.LU.64 R20, [R1+0x2158] ;  /* 0x0021580001147983 */ /* 0x000ea60000300a00 */
[----:B------:R-:W-:Y:S02]  /*468f0*/  STL [R1+0x20c0], R14 ;  /* 0x0020c00e01007387 */ /* 0x000fe40000100800 */
[----:B------:R-:W-:Y:S01]  /*46900*/  STL [R1+0x20bc], R15 ;  /* 0x0020bc0f01007387 */ /* 0x000fe20000100800 */
[C---:B--2---:R-:W-:Y:S01]  /*46910*/  HMMA.1688.F32.TF32 R8, R16.reuse, R20, R8 ;  /* 0x000000141008723c */ /* 0x044fe20000081008 */
[----:B------:R-:W-:Y:S11]  /*46920*/  IMAD.MOV.U32 R29, RZ, RZ, R21 ;  /* 0x000000ffff1d7224 */ /* 0x000ff600078e0015 */
[----:B------:R-:W-:Y:S11]  /*46930*/  @!UPT UIADD3 URZ, URZ, URZ, URZ ;  /* 0x0000003f3f3ff290 */ /* 0x000ff6000fffe03f */
        /* <DEDUP_REMOVED lines=19> */
[----:B------:R3:W-:Y:S03]  /*46a70*/  STL.64 [R1+0x738], R22 ;  /* 0x0007381601007387 */ /* 0x0007e60000100a00 */
[----:B-1----:R-:W3:Y:S01]  /*46a80*/  LDL.LU.64 R20, [R1+0x2120] ;  /* 0x0021200001147983 */ /* 0x002ee20000300a00 */
[----:B------:R-:W2:Y:S02]  /*46a90*/  LDL.LU.64 R10, [R1+0x2118] ;  /* 0x00211800010a7983 */ /* 0x000ea40000300a00 */
[----:B------:R-:W2:Y:S01]  /*46aa0*/  LDL.LU.64 R8, [R1+0x2110] ;  /* 0x0021100001087983 */ /* 0x000ea20000300a00 */
[C---:B---3--:R-:W-:Y:S08]  /*46ab0*/  HMMA.1688.F32.TF32 R20, R16.reuse, R20, R4 ;  /* 0x000000141014723c */ /* 0x048ff00000081004 */
[C---:B--2---:R-:W-:Y:S01]  /*46ac0*/  HMMA.1688.F32.TF32 R8, R16.reuse, R12, R8 ;  /* 0x0000000c1008723c */ /* 0x044fe20000081008 */
[----:B------:R-:W2:Y:S01]  /*46ad0*/  LDL.LU.64 R6, [R1+0x2108] ;  /* 0x0021080001067983 */ /* 0x000ea20000300a00 */
[----:B------:R-:W2:Y:S11]  /*46ae0*/  LDL.LU.64 R4, [R1+0x2100] ;  /* 0x0021000001047983 */ /* 0x000eb60000300a00 */
[----:B------:R-:W-:Y:S02]  /*46af0*/  @!UPT UIADD3 URZ, URZ, URZ, URZ ;  /* 0x0000003f3f3ff290 */ /* 0x000fe4000fffe03f */
[----:B------:R-:W-:Y:S01]  /*46b00*/  STL.64 [R1+0x720], R20 ;  /* 0x0007201401007387 */ /* 0x000fe20000100a00 */
[----:B------:R1:W-:Y:S03]  /*46b10*/  STL.64 [R1+0x728], R22 ;  /* 0x0007281601007387 */ /* 0x0003e60000100a00 */
[----:B-1----:R-:W3:Y:S01]  /*46b20*/  LDL.LU.64 R22, [R1+0x20f8] ;  /* 0x0020f80001167983 */ /* 0x002ee20000300a00 */
[----:B------:R-:W2:Y:S03]  /*46b30*/  LDL.LU.64 R20, [R1+0x20f0] ;  /* 0x0020f00001147983 */ /* 0x000ea60000300a00 */
[----:B------:R-:W-:Y:S02]  /*46b40*/  STL.64 [R1+0x710], R8 ;  /* 0x0007100801007387 */ /* 0x000fe40000100a00 */
[----:B------:R1:W-:Y:S02]  /*46b50*/  STL.64 [R1+0x718], R10 ;  /* 0x0007180a01007387 */ /* 0x0003e40000100a00 */
[----:B-1----:R-:W2:Y:S01]  /*46b60*/  LDL.LU.64 R10, [R1+0x20e8] ;  /* 0x0020e800010a7983 */ /* 0x002ea20000300a00 */
[----:B------:R-:W2:Y:S02]  /*46b70*/  LDL.LU.64 R8, [R1+0x20e0] ;  /* 0x0020e00001087983 */ /* 0x000ea40000300a00 */
[----:B------:R-:W-:Y:S01]  /*46b80*/  STL.64 [R1+0x1fa8], R12 ;  /* 0x001fa80c01007387 */ /* 0x000fe20000100a00 */
[----:B--2---:R-:W-:Y:S11]  /*46b90*/  HMMA.1688.F32.TF32 R4, R16, R8, R4 ;  /* 0x000000081004723c */ /* 0x004ff60000081004 */
[----:B------:R-:W-:Y:S11]  /*46ba0*/  @!UPT UIADD3 URZ, URZ, URZ, URZ ;  /* 0x0000003f3f3ff290 */ /* 0x000ff6000fffe03f */
[----:B------:R-:W-:Y:S01]  /*46bb0*/  @!UPT UIADD3 URZ, URZ, URZ, URZ ;  /* 0x0000003f3f3ff290 */ /* 0x000fe2000fffe03f */
[----:B------:R-:W-:Y:S01]  /*46bc0*/  STL.64 [R1+0x700], R4 ;  /* 0x0007000401007387 */ /* 0x000fe20000100a00 */
[----:B------:R1:W-:Y:S03]  /*46bd0*/  STL.64 [R1+0x708], R6 ;  /* 0x0007080601007387 */ /* 0x0003e60000100a00 */
[----:B-1----:R-:W2:Y:S01]  /*46be0*/  LDL.LU.64 R6, [R1+0x20d8] ;  /* 0x0020d80001067983 */ /* 0x002ea20000300a00 */
[----:B------:R-:W4:Y:S02]  /*46bf0*/  LDL.LU.64 R4, [R1+0x20d0] ;  /* 0x0020d00001047983 */ /* 0x000f240000300a00 */
[----:B------:R1:W-:Y:S02]  /*46c00*/  STL.64 [R1+0x1fa0], R8 ;  /* 0x001fa00801007387 */ /* 0x0003e40000100a00 */
[----:B-1----:R-:W-:Y:S02]  /*46c10*/  IMAD.MOV.U32 R8, RZ, RZ, R2 ;  /* 0x000000ffff087224 */ /* 0x002fe400078e0002 */
[----:B------:R-:W2:Y:S01]  /*46c20*/  LDL.LU R2, [R1+0x20c8] ;  /* 0x0020c80001027983 */ /* 0x000ea20000300800 */
[----:B------:R-:W-:-:S02]  /*46c30*/  IMAD.MOV.U32 R9, RZ, RZ, R20 ;  /* 0x000000ffff097224 */ /* 0x000fc400078e0014 */
[----:B------:R-:W3:Y:S01]  /*46c40*/  LDL.LU R20, [R1+0x20c4] ;  /* 0x0020c40001147983 */ /* 0x000ee20000300800 */
[----:B----4-:R-:W-:Y:S01]  /*46c50*/  HMMA.1688.F32.TF32 R24, R16, R4, R24 ;  /* 0x000000041018723c */ /* 0x010fe20000081018 */
[----:B------:R-:W-:Y:S06]  /*46c60*/  LDS R19, [R0+0x1a700] ;  /* 0x01a7000000137984 */ /* 0x000fec0000000800 */
[----:B------:R-:W-:Y:S02]  /*46c70*/  IMAD.MOV.U32 R16, RZ, RZ, R11 ;  /* 0x000000ffff107224 */ /* 0x000fe400078e000b */
[----:B------:R-:W-:Y:S01]  /*46c80*/  IMAD.MOV.U32 R17, RZ, RZ, R10 ;  /* 0x000000ffff117224 */ /* 0x000fe200078e000a */
[----:B--2---:R-:W-:Y:S11]  /*46c90*/  LDS R18, [R2+0x1a700] ;  /* 0x01a7000002127984 */ /* 0x004ff60000000800 */
[----:B------:R-:W-:Y:S02]  /*46ca0*/  @!UPT UIADD3 URZ, URZ, URZ, URZ ;  /* 0x0000003f3f3ff290 */ /* 0x000fe4000fffe03f */
[----:B------:R-:W-:Y:S01]  /*46cb0*/  STL.64 [R1+0x320], R24 ;  /* 0x0003201801007387 */ /* 0x000fe20000100a00 */
[----:B------:R-:W-:Y:S02]  /*46cc0*/  STL.64 [R1+0x328], R26 ;  /* 0x0003281a01007387 */ /* 0x000fe40000100a00 */
[----:B------:R-:W-:Y:S04]  /*46cd0*/  LDS R26, [R2+0x1a600] ;  /* 0x01a60000021a7984 */ /* 0x000fe80000000800 */
[----:B------:R-:W1:Y:S01]  /*46ce0*/  LDS R27, [R0+0x1a600] ;  /* 0x01a60000001b7984 */ /* 0x000e620000000800 */
[----:B------:R-:W-:Y:S04]  /*46cf0*/  LDS R24, [R2+0x18600] ;  /* 0x0186000002187984 */ /* 0x000fe80000000800 */
[----:B------:R-:W2:Y:S04]  /*46d00*/  LDS R25, [R0+0x18600] ;  /* 0x0186000000197984 */ /* 0x000ea80000000800 */
[----:B------:R-:W-:Y:S01]  /*46d10*/  STL.64 [R1+0x1f98], R6 ;  /* 0x001f980601007387 */ /* 0x000fe20000100a00 */
[----:B------:R4:W-:Y:S03]  /*46d20*/  STL.64 [R1+0x1f90], R4 ;  /* 0x001f900401007387 */ /* 0x0009e60000100a00 */
[----:B----4-:R-:W4:Y:S01]  /*46d30*/  LDL.LU R4, [R1+0xea0] ;  /* 0x000ea00001047983 */ /* 0x010f220000300800 */
[----:B------:R-:W4:Y:S02]  /*46d40*/  LDL.LU R5, [R1+0xea4] ;  /* 0x000ea40001057983 */ /* 0x000f240000300800 */
[----:B------:R-:W4:Y:S02]  /*46d50*/  LDL.LU R6, [R1+0xea8] ;  /* 0x000ea80001067983 */ /* 0x000f240000300800 */
[----:B------:R-:W4:Y:S01]  /*46d60*/  LDL.LU R7, [R1+0xeac] ;  /* 0x000eac0001077983 */ /* 0x000f220000300800 */
[----:B-1----:R-:W-:Y:S01]  /*46d70*/  STL.64 [R1+0x1f88], R26 ;  /* 0x001f881a01007387 */ /* 0x002fe20000100a00 */
[----:B--2---:R1:W-:Y:S03]  /*46d80*/  STL.64 [R1+0x1f80], R24 ;  /* 0x001f801801007387 */ /* 0x0043e60000100a00 */
[----:B-1----:R-:W3:Y:S01]  /*46d90*/  LDL.LU R24, [R1+0x2f0] ;  /* 0x0002f00001187983 */ /* 0x002ee20000300800 */
[----:B------:R-:W3:Y:S02]  /*46da0*/  LDL.LU R25, [R1+0x2f4] ;  /* 0x0002f40001197983 */ /* 0x000ee40000300800 */
[----:B------:R-:W3:Y:S02]  /*46db0*/  LDL.LU R26, [R1+0x2f8] ;  /* 0x0002f800011a7983 */ /* 0x000ee40000300800 */
[----:B------:R-:W3:Y:S02]  /*46dc0*/  LDL.LU R27, [R1+0x2fc] ;  /* 0x0002fc00011b7983 */ /* 0x000ee40000300800 */
[C---:B---3--:R-:W-:Y:S01]  /*46dd0*/  HMMA.1688.F32.TF32 R24, R20.reuse, R16, R24 ;  /* 0x000000101418723c */ /* 0x048fe20000081018 */
[----:B------:R-:W-:Y:S04]  /*46de0*/  LDS R16, [R2+0x18700] ;  /* 0x0187000002107984 */ /* 0x000fe80000000800 */
[----:B------:R-:W1:Y:S11]  /*46df0*/  LDS R17, [R0+0x18700] ;  /* 0x0187000000117984 */ /* 0x000e760000000800 */
[----:B------:R-:W-:Y:S07]  /*46e00*/  @!UPT UIADD3 URZ, URZ, URZ, URZ ;  /* 0x0000003f3f3ff290 */ /* 0x000fee000fffe03f */
[----:B------:R-:W-:Y:S01]  /*46e10*/  STL.64 [R1+0x310], R24 ;  /* 0x0003101801007387 */ /* 0x000fe20000100a00 */
[----:B------:R-:W-:Y:S02]  /*46e20*/  STL.64 [R1+0x318], R26 ;  /* 0x0003181a01007387 */ /* 0x000fe40000100a00 */
[----:B------:R-:W-:Y:S02]  /*46e30*/  STL [R1+0x1e90], R2 ;  /* 0x001e900201007387 */ /* 0x000fe40000100800 */
[----:B------:R-:W-:Y:S01]  /*46e40*/  STL [R1+0x1e94], R0 ;  /* 0x001e940001007387 */ /* 0x000fe20000100800 */
[----:B------:R-:W-:Y:S04]  /*46e50*/  STL.64 [R1+0x1e78], R18 ;  /* 0x001e781201007387 */ /* 0x000fe80000100a00 */
[----:B-1----:R-:W-:Y:S01]  /*46e60*/  STL.64 [R1+0x1e70], R16 ;  /* 0x001e701001007387 */ /* 0x002fe20000100a00 */
[----:B------:R-:W2:Y:S01]  /*46e70*/  LDL.LU.64 R12, [R1] ;  /* 0x00000000010c7983 */ /* 0x000ea20000300a00 */
[----:B----4-:R-:W-:Y:S02]  /*46e80*/  HMMA.1688.F32.TF32 R4, R20, R8, R4 ;  /* 0x000000081404723c */ /* 0x010fe40000081004 */
[----:B--2---:R1:W-:Y:S11]  /*46e90*/  STL.64 [R1+0x1fc0], R12 ;  /* 0x001fc00c01007387 */ /* 0x0043f60000100a00 */
[----:B------:R-:W-:Y:S10]  /*46ea0*/  @!UPT UIADD3 URZ, URZ, URZ, URZ ;  /* 0x0000003f3f3ff290 */ /* 0x000ff4000fffe03f */
[----:B------:R-:W-:Y:S02]  /*46eb0*/  STL.64 [R1+0x300], R4 ;  /* 0x0003000401007387 */ /* 0x000fe40000100a00 */
[----:B------:R-:W-:Y:S02]  /*46ec0*/  STL.64 [R1+0x308], R6 ;  /* 0x0003080601007387 */ /* 0x000fe40000100a00 */
[----:B------:R-:W2:Y:S01]  /*46ed0*/  LDL.LU R8, [R1+0xde0] ;  /* 0x000de00001087983 */ /* 0x000ea20000300800 */
[----:B------:R-:W2:Y:S01]  /*46ee0*/  LDL.LU R9, [R1+0xde4] ;  /* 0x000de40001097983 */ /* 0x000ea20000300800 */
[----:B------:R-:W3:Y:S02]  /*46ef0*/  LDL.LU R10, [R1+0xde8] ;  /* 0x000de800010a7983 */ /* 0x000ee40000300800 */
[----:B------:R-:W3:Y:S02]  /*46f00*/  LDL.LU R11, [R1+0xdec] ;  /* 0x000dec00010b7983 */ /* 0x000ee40000300800 */
[----:B-1----:R-:W-:-:S02]  /*46f10*/  IMAD.MOV.U32 R12, RZ, RZ, R14 ;  /* 0x000000ffff0c7224 */ /* 0x002fc400078e000e */
[----:B------:R-:W-:Y:S01]  /*46f20*/  IMAD.MOV.U32 R13, RZ, RZ, R15 ;  /* 0x000000ffff0d7224 */ /* 0x000fe200078e000f */
[----:B------:R-:W4:Y:S01]  /*46f30*/  LDL.LU R14, [R1+0x20c0] ;  /* 0x0020c000010e7983 */ /* 0x000f220000300800 */
[----:B------:R-:W2:Y:S02]  /*46f40*/  LDL.LU R15, [R1+0x20bc] ;  /* 0x0020bc00010f7983 */ /* 0x000ea40000300800 */
[----:B------:R-:W2:Y:S02]  /*46f50*/  LDL R16, [R1+0x30] ;  /* 0x0000300001107983 */ /* 0x000ea40000100800 */
[----:B------:R-:W-:Y:S02]  /*46f60*/  IMAD.MOV.U32 R17, RZ, RZ, R29 ;  /* 0x000000ffff117224 */ /* 0x000fe400078e001d */
[----:B------:R-:W4:Y:S04]  /*46f70*/  LDL.LU R29, [R1+0x20b8] ;  /* 0x0020b800011d7983 */ /* 0x000f280000300800 */
[----:B--2---:R1:W-:Y:S01]  /*46f80*/  STL.64 [R1+0x1ff8], R16 ;  /* 0x001ff81001007387 */ /* 0x0043e20000100a00 */
[----:B------:R-:W-:Y:S02]  /*46f90*/  STL.64 [R1+0x1fd8], R12 ;  /* 0x001fd80c01007387 */ /* 0x000fe40000100a00 */
[----:B---3--:R-:W-:Y:S02]  /*46fa0*/  STL.64 [R1+0x1fb8], R10 ;  /* 0x001fb80a01007387 */ /* 0x008fe40000100a00 */
[----:B------:R2:W-:Y:S02]  /*46fb0*/  STL.64 [R1+0x1fb0], R8 ;  /* 0x001fb00801007387 */ /* 0x0005e40000100a00 */
[----:B-1----:R-:W-:-:S02]  /*46fc0*/  IMAD.MOV.U32 R16, RZ, RZ, R15 ;  /* 0x000000ffff107224 */ /* 0x002fc400078e000f */
[----:B----4-:R-:W-:Y:S01]  /*46fd0*/  IMAD.MOV.U32 R17, RZ, RZ, R14 ;  /* 0x000000ffff117224 */ /* 0x010fe200078e000e */
[----:B--2---:R-:W2:Y:S01]  /*46fe0*/  LDL.LU R8, [R1+0xdf0] ;  /* 0x000df00001087983 */ /* 0x004ea20000300800 */
[----:B------:R-:W2:Y:S02]  /*46ff0*/  LDL.LU R9, [R1+0xdf4] ;  /* 0x000df40001097983 */ /* 0x000ea40000300800 */
[----:B------:R-:W3:Y:S02]  /*47000*/  LDL.LU R10, [R1+0xdf8] ;  /* 0x000df800010a7983 */ /* 0x000ee40000300800 */
[----:B------:R-:W-:Y:S02]  /*47010*/  IMAD.MOV.U32 R12, RZ, RZ, R3 ;  /* 0x000000ffff0c7224 */ /* 0x000fe400078e0003 */
[----:B------:R-:W-:Y:S01]  /*47020*/  IMAD.MOV.U32 R13, RZ, RZ, R28 ;  /* 0x000000ffff0d7224 */ /* 0x000fe200078e001c */
[----:B------:R-:W3:Y:S01]  /*47030*/  LDL.LU R11, [R1+0xdfc] ;  /* 0x000dfc00010b7983 */ /* 0x000ee20000300800 */
[----:B------:R-:W4:Y:S02]  /*47040*/  LDL.LU R3, [R1+0x20b4] ;  /* 0x0020b40001037983 */ /* 0x000f240000300800 */
[----:B------:R-:W2:Y:S02]  /*47050*/  LDL.LU R28, [R1+0x20b0] ;  /* 0x0020b000011c7983 */ /* 0x000ea40000300800 */
[----:B------:R-:W-:Y:S01]  /*47060*/  STL.64 [R1+0x2010], R16 ;  /* 0x0020101001007387 */ /* 0x000fe20000100a00 */
[----:B------:R1:W-:Y:S04]  /*47070*/  STL.64 [R1+0x1ff0], R12 ;  /* 0x001ff00c01007387 */ /* 0x0003e80000100a00 */
[----:B-1----:R-:W2:Y:S01]  /*47080*/  LDL.LU R12, [R1+0xe20] ;  /* 0x000e2000010c7983 */ /* 0x002ea20000300800 */
[----:B------:R-:W2:Y:S02]  /*47090*/  LDL.LU R13, [R1+0xe24] ;  /* 0x000e2400010d7983 */ /* 0x000ea40000300800 */
[----:B------:R-:W2:Y:S02]  /*470a0*/  LDL.LU R14, [R1+0xe28] ;  /* 0x000e2800010e7983 */ /* 0x000ea40000300800 */
[----:B------:R-:W2:Y:S01]  /*470b0*/  LDL.LU R15, [R1+0xe2c] ;  /* 0x000e2c00010f7983 */ /* 0x000ea20000300800 */
[----:B------:R-:W2:Y:S01]  /*470c0*/  LDL R16, [R1+0x50] ;  /* 0x0000500001107983 */ /* 0x000ea20000100800 */
[----:B------:R-:W-:-:S02]  /*470d0*/  IMAD.MOV.U32 R17, RZ, RZ, R29 ;  /* 0x000000ffff117224 */ /* 0x000fc400078e001d */
[----:B------:R-:W3:Y:S03]  /*470e0*/  LDL.LU R29, [R1+0x20ac] ;  /* 0x0020ac00011d7983 */ /* 0x000ee60000300800 */
[----:B--2---:R1:W-:Y:S01]  /*470f0*/  STL.64 [R1+0x2028], R16 ;  /* 0x0020281001007387 */ /* 0x0043e20000100a00 */
[----:B------:R-:W-:Y:S02]  /*47100*/  STL.64 [R1+0x2008], R14 ;  /* 0x0020080e01007387 */ /* 0x000fe40000100a00 */
[----:B------:R2:W-:Y:S02]  /*47110*/  STL.64 [R1+0x2000], R12 ;  /* 0x0020000c01007387 */ /* 0x0005e40000100a00 */
[----:B-1----:R-:W-:Y:S02]  /*47120*/  IMAD.MOV.U32 R16, RZ, RZ, R28 ;  /* 0x000000ffff107224 */ /* 0x002fe400078e001c */
[----:B----4-:R-:W-:Y:S01]  /*47130*/  IMAD.MOV.U32 R17, RZ, RZ, R3 ;  /* 0x000000ffff117224 */ /* 0x010fe200078e0003 */
[----:B--2---:R-:W2:Y:S01]  /*47140*/  LDL.LU R12, [R1+0xe30] ;  /* 0x000e3000010c7983 */ /* 0x004ea20000300800 */
[----:B------:R-:W2:Y:S02]  /*47150*/  LDL.LU R13, [R1+0xe34] ;  /* 0x000e3400010d7983 */ /* 0x000ea40000300800 */
[----:B------:R-:W4:Y:S02]  /*47160*/  LDL.LU R14, [R1+0xe38] ;  /* 0x000e3800010e7983 */ /* 0x000f240000300800 */
[----:B------:R-:W4:Y:S01]  /*47170*/  LDL.LU R15, [R1+0xe3c] ;  /* 0x000e3c00010f7983 */ /* 0x000f220000300800 */
[----:B------:R-:W2:Y:S01]  /*47180*/  LDL.LU R28, [R1+0x20a8] ;  /* 0x0020a800011c7983 */ /* 0x000ea20000300800 */
[----:B------:R-:W4:Y:S02]  /*47190*/  LDL.LU R3, [R1+0x20a4] ;  /* 0x0020a40001037983 */ /* 0x000f240000300800 */
[----:B------:R1:W-:Y:S02]  /*471a0*/  STL.64 [R1+0x2040], R16 ;  /* 0x0020401001007387 */ /* 0x0003e40000100a00 */
[----:B-1----:R-:W4:Y:S01]  /*471b0*/  LDL R16, [R1+0x70] ;  /* 0x0000700001107983 */ /* 0x002f220000100800 */
[----:B---3--:R-:W-:-:S02]  /*471c0*/  IMAD.MOV.U32 R17, RZ, RZ, R29 ;  /* 0x000000ffff117224 */ /* 0x008fc400078e001d */
[----:B------:R-:W3:Y:S02]  /*471d0*/  LDL.LU R29, [R1+0x20a0] ;  /* 0x0020a000011d7983 */ /* 0x000ee40000300800 */
[----:B--2---:R-:W-:Y:S02]  /*471e0*/  IMAD.MOV.U32 R25, RZ, RZ, R28 ;  /* 0x000000ffff197224 */ /* 0x004fe400078e001c */
[----:B----4-:R-:W-:Y:S01]  /*471f0*/  IMAD.MOV.U32 R24, RZ, RZ, R3 ;  /* 0x000000ffff187224 */ /* 0x010fe200078e0003 */
[----:B------:R-:W-:Y:S01]  /*47200*/  STL.64 [R1+0x2058], R16 ;  /* 0x0020581001007387 */ /* 0x000fe20000100a00 */
[----:B------:R-:W-:Y:S02]  /*47210*/  STL.64 [R1+0x2020], R14 ;  /* 0x0020200e01007387 */ /* 0x000fe40000100a00 */
[----:B------:R1:W-:Y:S02]  /*47220*/  STL.64 [R1+0x2018], R12 ;  /* 0x0020180c01007387 */ /* 0x0003e40000100a00 */
[----:B-1----:R-:W2:Y:S01]  /*47230*/  LDL.LU R12, [R1+0xe40] ;  /* 0x000e4000010c7983 */ /* 0x002ea20000300800 */
[----:B------:R-:W2:Y:S02]  /*47240*/  LDL.LU R13, [R1+0xe44] ;  /* 0x000e4400010d7983 */ /* 0x000ea40000300800 */
[----:B------:R-:W4:Y:S02]  /*47250*/  LDL.LU R14, [R1+0xe48] ;  /* 0x000e4800010e7983 */ /* 0x000f240000300800 */
[----:B------:R-:W4:Y:S01]  /*47260*/  LDL.LU R15, [R1+0xe4c] ;  /* 0x000e4c00010f7983 */ /* 0x000f220000300800 */
[----:B------:R-:W2:Y:S01]  /*47270*/  LDL.LU R3, [R1+0x209c] ;  /* 0x00209c0001037983 */ /* 0x000ea20000300800 */
[----:B------:R-:W2:Y:S02]  /*47280*/  LDL.LU R28, [R1+0x2098] ;  /* 0x00209800011c7983 */ /* 0x000ea40000300800 */
[----:B------:R1:W-:Y:S02]  /*47290*/  STL.64 [R1+0x2060], R24 ;  /* 0x0020601801007387 */ /* 0x0003e40000100a00 */
[----:B-1----:R-:W2:Y:S01]  /*472a0*/  LDL R24, [R1+0x90] ;  /* 0x0000900001187983 */ /* 0x002ea20000100800 */
[----:B---3--:R-:W-:-:S02]  /*472b0*/  IMAD.MOV.U32 R25, RZ, RZ, R29 ;  /* 0x000000ffff197224 */ /* 0x008fc400078e001d */
[----:B------:R-:W3:Y:S03]  /*472c0*/  LDL.LU R29, [R1+0x2094] ;  /* 0x00209400011d7983 */ /* 0x000ee60000300800 */
[----:B--2---:R1:W-:Y:S01]  /*472d0*/  STL.64 [R1+0x2078], R24 ;  /* 0x0020781801007387 */ /* 0x0043e20000100a00 */
[----:B------:R-:W2:Y:S02]  /*472e0*/  LDL.LU R16, [R1+0xe70] ;  /* 0x000e700001107983 */ /* 0x000ea40000300800 */
[----:B------:R-:W2:Y:S02]  /*472f0*/  LDL.LU R17, [R1+0xe74] ;  /* 0x000e740001117983 */ /* 0x000ea40000300800 */
[----:B------:R-:W2:Y:S01]  /*47300*/  LDL.LU R18, [R1+0xe78] ;  /* 0x000e780001127983 */ /* 0x000ea20000300800 */
[----:B------:R-:W2:Y:S01]  /*47310*/  LDL.LU R19, [R1+0xe7c] ;  /* 0x000e7c0001137983 */ /* 0x000ea20000300800 */
[----:B-1----:R-:W-:-:S03]  /*47320*/  IMAD.MOV.U32 R24, RZ, RZ, R28 ;  /* 0x000000ffff187224 */ /* 0x002fc600078e001c */
[----:B------:R-:W3:Y:S04]  /*47330*/  LDL.LU R28, [R1+0x2090] ;  /* 0x00209000011c7983 */ /* 0x000ee80000300800 */
        /* <DEDUP_REMOVED lines=17> */
[----:B------:R-:W2:Y:S02]  /*47450*/  LDL.LU R15, [R1+0xe5c] ;  /* 0x000e5c00010f7983 */ /* 0x000ea40000300800 */
[----:B------:R-:W-:Y:S01]  /*47460*/  IMAD.MOV.U32 R25, RZ, RZ, R3 ;  /* 0x000000ffff197224 */ /* 0x000fe200078e0003 */
[----:B--2---:R-:W-:Y:S01]  /*47470*/  STL.64 [R1+0x2050], R14 ;  /* 0x0020500e01007387 */ /* 0x004fe20000100a00 */
[----:B----4-:R1:W-:Y:S03]  /*47480*/  STL.64 [R1+0x2048], R12 ;  /* 0x0020480c01007387 */ /* 0x0103e60000100a00 */
        /* <DEDUP_REMOVED lines=8> */
[----:B------:R-:W2:Y:S02]  /*47510*/  LDL.LU R10, [R1+0xe08] ;  /* 0x000e0800010a7983 */ /* 0x000ea40000300800 */
[----:B------:R-:W2:Y:S01]  /*47520*/  LDL.LU R11, [R1+0xe0c] ;  /* 0x000e0c00010b7983 */ /* 0x000ea20000300800 */
[C---:B------:R-:W-:Y:S01]  /*47530*/  HMMA.1688.F32.TF32 R24, R20.reuse, R24, R16 ;  /* 0x000000181418723c */ /* 0x040fe20000081010 */
[----:B--2---:R-:W-:Y:S01]  /*47540*/  STL.64 [R1+0x1fe8], R10 ;  /* 0x001fe80a01007387 */ /* 0x004fe20000100a00 */
[----:B----4-:R1:W-:Y:S03]  /*47550*/  STL.64 [R1+0x1fe0], R8 ;  /* 0x001fe00801007387 */ /* 0x0103e60000100a00 */
        /* <DEDUP_REMOVED lines=8> */
[----:B------:R-:W2:Y:S01]  /*475e0*/  LDL.LU.64 R18, [R1+0x2088] ;  /* 0x0020880001127983 */ /* 0x000ea20000300a00 */
[----:B------:R-:W2:Y:S05]  /*475f0*/  LDL.LU.64 R16, [R1+0x2080] ;  /* 0x0020800001107983 */ /* 0x000eaa0000300a00 */
        /* <DEDUP_REMOVED lines=13> */
[----:B------:R1:W-:Y:S01]  /*476d0*/  STL.64 [R1+0x2d0], R24 ;  /* 0x0002d01801007387 */ /* 0x0003e20000100a00 */
[----:B------:R3:W-:Y:S03]  /*476e0*/  STL.64 [R1+0x2d8], R26 ;  /* 0x0002d81a01007387 */ /* 0x0007e60000100a00 */
[----:B-1----:R-:W4:Y:S01]  /*476f0*/  LDL.LU R24, [R1+0x9e0] ;  /* 0x0009e00001187983 */ /* 0x002f220000300800 */
[----:B------:R-:W4:Y:S02]  /*47700*/  LDL.LU R25, [R1+0x9e4] ;  /* 0x0009e40001197983 */ /* 0x000f240000300800 */
[----:B---3--:R-:W3:Y:S02]  /*47710*/  LDL.LU R26, [R1+0x9e8] ;  /* 0x0009e800011a7983 */ /* 0x008ee40000300800 */
        /* <DEDUP_REMOVED lines=32> */
[----:B------:R1:W-:Y:S01]  /*47920*/  STL.64 [R1+0x280], R16 ;  /* 0x0002801001007387 */ /* 0x0003e20000100a00 */
[----:B------:R3:W-:Y:S03]  /*47930*/  STL.64 [R1+0x288], R18 ;  /* 0x0002881201007387 */ /* 0x0007e60000100a00 */
[----:B-1----:R-:W2:Y:S01]  /*47940*/  LDL.LU R16, [R1+0x9b0] ;  /* 0x0009b00001107983 */ /* 0x002ea20000300800 */
[----:B------:R-:W2:Y:S02]  /*47950*/  LDL.LU R17, [R1+0x9b4] ;  /* 0x0009b40001117983 */ /* 0x000ea40000300800 */
[----:B---3--:R-:W3:Y:S02]  /*47960*/  LDL.LU R18, [R1+0x9b8] ;  /* 0x0009b80001127983 */ /* 0x008ee40000300800 */
[----:B------:R-:W-:-:S05]  /*47970*/  IMAD.MOV.U32 R19, RZ, RZ, R28 ;  /* 0x000000ffff137224 */ /* 0x000fca00078e001c */
[----:B---3--:R-:W-:Y:S01]  /*47980*/  STL.64 [R1+0x1f70], R18 ;  /* 0x001f701201007387 */ /* 0x008fe20000100a00 */
[----:B--2---:R1:W-:Y:S03]  /*47990*/  STL.64 [R1+0x1f68], R16 ;  /* 0x001f681001007387 */ /* 0x0043e60000100a00 */
[----:B-1----:R-:W2:Y:S01]  /*479a0*/  LDL.LU.64 R16, [R1+0xb0] ;  /* 0x0000b00001107983 */ /* 0x002ea20000300a00 */
[C---:B------:R-:W-:Y:S03]  /*479b0*/  HMMA.1688.F32.TF32 R12, R20.reuse, R12, R8 ;  /* 0x0000000c140c723c */ /* 0x040fe60000081008 */
[----:B--2---:R1:W-:Y:S04]  /*479c0*/  STL.64 [R1+0x1f78], R16 ;  /* 0x001f781001007387 */ /* 0x0043e80000100a00 */
[----:B-1----:R-:W2:Y:S01]  /*479d0*/  LDL.LU.64 R16, [R1+0xc0] ;  /* 0x0000c00001107983 */ /* 0x002ea20000300a00 */
[----:B------:R-:W3:Y:S02]  /*479e0*/  LDL.LU.64 R10, [R1+0x1fe8] ;  /* 0x001fe800010a7983 */ /* 0x000ee40000300a00 */
[----:B------:R-:W3:Y:S11]  /*479f0*/  LDL.LU.64 R8, [R1+0x1fe0] ;  /* 0x001fe00001087983 */ /* 0x000ef60000300a00 */
[----:B------:R-:W-:Y:S02]  /*47a00*/  @!UPT UIADD3 URZ, URZ, URZ, URZ ;  /* 0x0000003f3f3ff290 */ /* 0x000fe4000fffe03f */
[----:B------:R1:W-:Y:S01]  /*47a10*/  STL.64 [R1+0x270], R12 ;  /* 0x0002700c01007387 */ /* 0x0003e20000100a00 */
[----:B------:R3:W-:Y:S04]  /*47a20*/  STL.64 [R1+0x278], R14 ;  /* 0x0002780e01007387 */ /* 0x0007e80000100a00 */
        /* <DEDUP_REMOVED lines=22> */
[----:B-1----:R-:W4:Y:S01]  /*47b90*/  LDL.LU.64 R8, [R1+0x1fa0] ;  /* 0x001fa00001087983 */ /* 0x002f220000300a00 */
[----:B------:R-:W-:Y:S02]  /*47ba0*/  STL [R1+0x1ec4], R12 ;  /* 0x001ec40c01007387 */ /* 0x000fe40000100800 */
[----:B------:R1:W-:Y:S02]  /*47bb0*/  STL [R1+0x1ec0], R13 ;  /* 0x001ec00d01007387 */ /* 0x0003e40000100800 */
[----:B-1----:R-:W3:Y:S01]  /*47bc0*/  LDL.LU.64 R12, [R1+0x90] ;  /* 0x00009000010c7983 */ /* 0x002ee20000300a00 */
[C---:B----4-:R-:W-:Y:S11]  /*47bd0*/  HMMA.1688.F32.TF32 R4, R20.reuse, R8, R4 ;  /* 0x000000081404723c */ /* 0x050ff60000081004 */
[----:B------:R-:W-:Y:S11]  /*47be0*/  @!UPT UIADD3 URZ, URZ, URZ, URZ ;  /* 0x0000003f3f3ff290 */ /* 0x000ff6000fffe03f */
[----:B------:R-:W-:Y:S01]  /*47bf0*/  @!UPT UIADD3 URZ, URZ, URZ, URZ ;  /* 0x0000003f3f3ff290 */ /* 0x000fe2000fffe03f */
[----:B------:R-:W-:Y:S01]  /*47c00*/  STL.64 [R1+0x230], R4 ;  /* 0x0002300401007387 */ /* 0x000fe20000100a00 */
[----:B------:R1:W-:Y:S03]  /*47c10*/  STL.64 [R1+0x238], R6 ;  /* 0x0002380601007387 */ /* 0x0003e60000100a00 */
[----:B-1----:R-:W4:Y:S01]  /*47c20*/  LDL.LU.64 R6, [R1+0x1f98] ;  /* 0x001f980001067983 */ /* 0x002f220000300a00 */
[----:B------:R-:W2:Y:S02]  /*47c30*/  LDL.LU.64 R4, [R1+0x1f90] ;  /* 0x001f900001047983 */ /* 0x000ea40000300a00 */
[----:B------:R1:W-:Y:S02]  /*47c40*/  STL [R1+0x1e9c], R8 ;  /* 0x001e9c0801007387 */ /* 0x0003e40000100800 */
[----:B------:R3:W-:Y:S01]  /*47c50*/  STL [R1+0x1e98], R9 ;  /* 0x001e980901007387 */ /* 0x0007e20000100800 */
[----:B-1----:R-:W4:Y:S01]  /*47c60*/  LDL.LU R8, [R1+0x9a0] ;  /* 0x0009a00001087983 */ /* 0x002f220000300800 */
[----:B---3--:R-:W3:Y:S02]  /*47c70*/  LDL.LU R9, [R1+0x9a4] ;  /* 0x0009a40001097983 */ /* 0x008ee40000300800 */
[----:B------:R-:W3:Y:S02]  /*47c80*/  LDL.LU R10, [R1+0x9a8] ;  /* 0x0009a800010a7983 */ /* 0x000ee40000300800 */
[----:B------:R-:W3:Y:S01]  /*47c90*/  LDL.LU R11, [R1+0x9ac] ;  /* 0x0009ac00010b7983 */ /* 0x000ee20000300800 */
[----:B--2---:R-:W-:Y:S01]  /*47ca0*/  HMMA.1688.F32.TF32 R20, R20, R4, R24 ;  /* 0x000000041414723c */ /* 0x004fe20000081018 */
[----:B------:R-:W2:Y:S01]  /*47cb0*/  LDL.LU.64 R26, [R1+0x1f88] ;  /* 0x001f8800011a7983 */ /* 0x000ea20000300a00 */
[----:B------:R-:W2:Y:S11]  /*47cc0*/  LDL.LU.64 R24, [R1+0x1f80] ;  /* 0x001f800001187983 */ /* 0x000eb60000300a00 */
[----:B------:R-:W-:Y:S10]  /*47cd0*/  @!UPT UIADD3 URZ, URZ, URZ, URZ ;  /* 0x0000003f3f3ff290 */ /* 0x000ff4000fffe03f */
[----:B------:R1:W-:Y:S01]  /*47ce0*/  STL.64 [R1+0x1d0], R20 ;  /* 0x0001d01401007387 */ /* 0x0003e20000100a00 */
[----:B------:R-:W-:Y:S03]  /*47cf0*/  STL.64 [R1+0x1d8], R22 ;  /* 0x0001d81601007387 */ /* 0x000fe60000100a00 */
[----:B-1----:R-:W2:Y:S01]  /*47d00*/  LDL.LU.64 R20, [R1+0xa0] ;  /* 0x0000a00001147983 */ /* 0x002ea20000300a00 */
[----:B----4-:R-:W-:Y:S02]  /*47d10*/  STL.64 [R1+0x1e88], R6 ;  /* 0x001e880601007387 */ /* 0x010fe40000100a00 */
[----:B------:R1:W-:Y:S02]  /*47d20*/  STL.64 [R1+0x1e80], R4 ;  /* 0x001e800401007387 */ /* 0x0003e40000100a00 */
[----:B-1----:R-:W2:Y:S01]  /*47d30*/  LDL.LU R4, [R1+0x9d0] ;  /* 0x0009d00001047983 */ /* 0x002ea20000300800 */
[----:B------:R-:W2:Y:S02]  /*47d40*/  LDL.LU R5, [R1+0x9d4] ;  /* 0x0009d40001057983 */ /* 0x000ea40000300800 */
[----:B------:R-:W2:Y:S02]  /*47d50*/  LDL.LU R6, [R1+0x9d8] ;  /* 0x0009d80001067983 */ /* 0x000ea40000300800 */
[----:B------:R-:W2:Y:S02]  /*47d60*/  LDL.LU R7, [R1+0x9dc] ;  /* 0x0009dc0001077983 */ /* 0x000ea40000300800 */
        /* <DEDUP_REMOVED lines=14> */
[C---:B--2---:R-:W-:Y:S11]  /*47e50*/  HMMA.1688.F32.TF32 R4, R24.reuse, R16, R4 ;  /* 0x000000101804723c */ /* 0x044ff60000081004 */
[----:B------:R-:W-:Y:S11]  /*47e60*/  @!UPT UIADD3 URZ, URZ, URZ, URZ ;  /* 0x0000003f3f3ff290 */ /* 0x000ff6000fffe03f */
[----:B------:R-:W-:Y:S01]  /*47e70*/  @!UPT UIADD3 URZ, URZ, URZ, URZ ;  /* 0x0000003f3f3ff290 */ /* 0x000fe2000fffe03f */
[----:B------:R-:W-:Y:S01]  /*47e80*/  STL.64 [R1+0x1b0], R4 ;  /* 0x0001b00401007387 */ /* 0x000fe20000100a00 */
[----:B------:R1:W-:Y:S02]  /*47e90*/  STL.64 [R1+0x1b8], R6 ;  /* 0x0001b80601007387 */ /* 0x0003e40000100a00 */
[----:B------:R-:W2:Y:S02]  /*47ea0*/  LDL.LU.64 R18, [R1+0x1f70] ;  /* 0x001f700001127983 */ /* 0x000ea40000300a00 */
[----:B-1----:R-:W-:Y:S02]  /*47eb0*/  IMAD.MOV.U32 R7, RZ, RZ, R16 ;  /* 0x000000ffff077224 */ /* 0x002fe400078e0010 */
[----:B------:R-:W-:Y:S02]  /*47ec0*/  IMAD.MOV.U32 R6, RZ, RZ, R17 ;  /* 0x000000ffff067224 */ /* 0x000fe400078e0011 */
[----:B------:R-:W2:Y:S03]  /*47ed0*/  LDL.LU.64 R16, [R1+0x1f68] ;  /* 0x001f680001107983 */ /* 0x000ea60000300a00 */
[----:B------:R-:W-:Y:S02]  /*47ee0*/  STL [R1+0x1eac], R6 ;  /* 0x001eac0601007387 */ /* 0x000fe40000100800 */
[----:B------:R2:W-:Y:S02]  /*47ef0*/  STL [R1+0x1ea8], R7 ;  /* 0x001ea80701007387 */ /* 0x0005e40000100800 */
[----:B--2---:R-:W-:Y:S07]  /*47f00*/  HMMA.1688.F32.TF32 R4, R24, R20, R16 ;  /* 0x000000141804723c */ /* 0x004fee0000081010 */
[----:B------:R-:W-:-:S02]  /*47f10*/  IMAD.MOV.U32 R17, RZ, RZ, R20 ;  /* 0x000000ffff117224 */ /* 0x000fc400078e0014 */
[----:B------:R-:W-:Y:S11]  /*47f20*/  IMAD.MOV.U32 R16, RZ, RZ, R21 ;  /* 0x000000ffff107224 */ /* 0x000ff600078e0015 */
[----:B------:R-:W-:Y:S03]  /*47f30*/  @!UPT UIADD3 URZ, URZ, URZ, URZ ;  /* 0x0000003f3f3ff290 */ /* 0x000fe6000fffe03f */
[----:B------:R-:W-:Y:S01]  /*47f40*/  STL.64 [R1+0x1a0], R4 ;  /* 0x0001a00401007387 */ /* 0x000fe20000100a00 */
[----:B------:R3:W-:Y:S02]  /*47f50*/  STL.64 [R1+0x1a8], R6 ;  /* 0x0001a80601007387 */ /* 0x0007e40000100a00 */
[----:B------:R-:W2:Y:S01]  /*47f60*/  LDL.LU.64 R20, [R1+0x10] ;  /* 0x0000100001147983 */ /* 0x000ea20000300a00 */
[C---:B---3--:R-:W-:Y:S01]  /*47f70*/  HMMA.1688.F32.TF32 R4, R24.reuse, R12, R8 ;  /* 0x0000000c1804723c */ /* 0x048fe20000081008 */
[----:B------:R-:W-:Y:S02]  /*47f80*/  IMAD.MOV.U32 R19, RZ, RZ, R12 ;  /* 0x000000ffff137224 */ /* 0x000fe400078e000c */
[----:B------:R-:W-:Y:S01]  /*47f90*/  IMAD.MOV.U32 R18, RZ, RZ, R13 ;  /* 0x000000ffff127224 */ /* 0x000fe200078e000d */
[----:B--2---:R-:W-:Y:S01]  /*47fa0*/  STL.64 [R1+0x1ef0], R20 ;  /* 0x001ef01401007387 */ /* 0x004fe20000100a00 */
[----:B------:R1:W-:Y:S02]  /*47fb0*/  STL [R1+0x1eb4], R16 ;  /* 0x001eb41001007387 */ /* 0x0003e40000100800 */
[----:B------:R2:W-:Y:S11]  /*47fc0*/  STL [R1+0x1eb0], R17 ;  /* 0x001eb01101007387 */ /* 0x0005f60000100800 */
[----:B------:R-:W-:Y:S05]  /*47fd0*/  @!UPT UIADD3 URZ, URZ, URZ, URZ ;  /* 0x0000003f3f3ff290 */ /* 0x000fea000fffe03f */
[----:B------:R-:W-:Y:S01]  /*47fe0*/  STL.64 [R1+0x190], R4 ;  /* 0x0001900401007387 */ /* 0x000fe20000100a00 */
[----:B------:R-:W-:Y:S01]  /*47ff0*/  STL.64 [R1+0x198], R6 ;  /* 0x0001980601007387 */ /* 0x000fe20000100a00 */
[----:B------:R3:W-:Y:S02]  /*48000*/  STL.64 [R1+0x1f08], R18 ;  /* 0x001f081201007387 */ /* 0x0007e40000100a00 */
[----:B------:R-:W4:Y:S02]  /*48010*/  LDL.LU R12, [R1+0x930] ;  /* 0x00093000010c7983 */ /* 0x000f240000300800 */
[----:B------:R-:W4:Y:S01]  /*48020*/  LDL.LU R13, [R1+0x934] ;  /* 0x00093400010d7983 */ /* 0x000f220000300800 */
[----:B------:R-:W4:Y:S01]  /*48030*/  LDL.LU R14, [R1+0x938] ;  /* 0x00093800010e7983 */ /* 0x000f220000300800 */
[----:B------:R-:W4:Y:S02]  /*48040*/  LDL.LU R15, [R1+0x93c] ;  /* 0x00093c00010f7983 */ /* 0x000f240000300800 */
[----:B-1----:R-:W4:Y:S01]  /*48050*/  LDL.LU R16, [R1+0x940] ;  /* 0x0009400001107983 */ /* 0x002f220000300800 */
[----:B--2---:R-:W4:Y:S04]  /*48060*/  LDL.LU R17, [R1+0x944] ;  /* 0x0009440001117983 */ /* 0x004f280000300800 */
[----:B---3--:R-:W2:Y:S01]  /*48070*/  LDL.LU R18, [R1+0x948] ;  /* 0x0009480001127983 */ /* 0x008ea20000300800 */
[----:B------:R-:W2:Y:S02]  /*48080*/  LDL.LU R19, [R1+0x94c] ;  /* 0x00094c0001137983 */ /* 0x000ea40000300800 */
[----:B------:R-:W3:Y:S02]  /*48090*/  LDL.LU R4, [R1+0x960] ;  /* 0x0009600001047983 */ /* 0x000ee40000300800 */
[----:B------:R-:W3:Y:S01]  /*480a0*/  LDL.LU R5, [R1+0x964] ;  /* 0x0009640001057983 */ /* 0x000ee20000300800 */
[----:B------:R-:W2:Y:S01]  /*480b0*/  LDL.LU R6, [R1+0x968] ;  /* 0x0009680001067983 */ /* 0x000ea20000300800 */
[----:B------:R-:W2:Y:S02]  /*480c0*/  LDL.LU R7, [R1+0x96c] ;  /* 0x00096c0001077983 */ /* 0x000ea40000300800 */
[----:B------:R-:W3:Y:S02]  /*480d0*/  LDL.LU R8, [R1+0x990] ;  /* 0x0009900001087983 */ /* 0x000ee40000300800 */
[----:B------:R-:W4:Y:S01]  /*480e0*/  LDL.LU R9, [R1+0x994] ;  /* 0x0009940001097983 */ /* 0x000f220000300800 */
[----:B------:R-:W4:Y:S01]  /*480f0*/  LDL.LU R10, [R1+0x998] ;  /* 0x00099800010a7983 */ /* 0x000f220000300800 */
[----:B------:R-:W4:Y:S03]  /*48100*/  LDL.LU R11, [R1+0x99c] ;  /* 0x00099c00010b7983 */ /* 0x000f260000300800 */
[----:B--2---:R-:W-:Y:S01]  /*48110*/  STL.64 [R1+0x1f38], R6 ;  /* 0x001f380601007387 */ /* 0x004fe20000100a00 */
[----:B---3--:R1:W-:Y:S03]  /*48120*/  STL.64 [R1+0x1f30], R4 ;  /* 0x001f300401007387 */ /* 0x0083e60000100a00 */
[----:B-1----:R-:W2:Y:S04]  /*48130*/  LDL.LU.64 R4, [R1+0x60] ;  /* 0x0000600001047983 */ /* 0x002ea80000300a00 */
[----:B--2---:R1:W-:Y:S04]  /*48140*/  STL.64 [R1+0x1f48], R4 ;  /* 0x001f480401007387 */ /* 0x0043e80000100a00 */
[----:B-1----:R-:W2:Y:S04]  /*48150*/  LDL.LU.64 R4, [R1+0x70] ;  /* 0x0000700001047983 */ /* 0x002ea80000300a00 */
[----:B--2---:R1:W-:Y:S04]  /*48160*/  STL.64 [R1+0x1f60], R4 ;  /* 0x001f600401007387 */ /* 0x0043e80000100a00 */
[----:B-1----:R-:W2:Y:S01]  /*48170*/  LDL.LU.64 R4, [R1+0x80] ;  /* 0x0000800001047983 */ /* 0x002ea20000300a00 */
[----:B------:R-:W-:Y:S02]  /*48180*/  STL.64 [R1+0x1f18], R18 ;  /* 0x001f181201007387 */ /* 0x000fe40000100a00 */
[----:B----4-:R1:W-:Y:S02]  /*48190*/  STL.64 [R1+0x1f10], R16 ;  /* 0x001f101001007387 */ /* 0x0103e40000100a00 */
        /* <DEDUP_REMOVED lines=15> */
[----:B------:R-:W-:Y:S01]  /*48290*/  STL.64 [R1+0x1f00], R14 ;  /* 0x001f000e01007387 */ /* 0x000fe20000100a00 */
[----:B------:R1:W-:Y:S03]  /*482a0*/  STL.64 [R1+0x1ef8], R12 ;  /* 0x001ef80c01007387 */ /* 0x0003e60000100a00 */
[----:B-1----:R-:W3:Y:S04]  /*482b0*/  LDL.LU.64 R12, [R1+0x30] ;  /* 0x00003000010c7983 */ /* 0x002ee80000300a00 */
[----:B---3--:R1:W-:Y:S04]  /*482c0*/  STL.64 [R1+0x1f20], R12 ;  /* 0x001f200c01007387 */ /* 0x0083e80000100a00 */
[----:B-1----:R-:W3:Y:S01]  /*482d0*/  LDL.LU R12, [R1+0x950] ;  /* 0x00095000010c7983 */ /* 0x002ee20000300800 */
[----:B------:R-:W3:Y:S02]  /*482e0*/  LDL.LU R13, [R1+0x954] ;  /* 0x00095400010d7983 */ /* 0x000ee40000300800 */
[----:B------:R-:W3:Y:S02]  /*482f0*/  LDL.LU R14, [R1+0x958] ;  /* 0x00095800010e7983 */ /* 0x000ee40000300800 */
[----:B------:R-:W3:Y:S01]  /*48300*/  LDL.LU R15, [R1+0x95c] ;  /* 0x00095c00010f7983 */ /* 0x000ee20000300800 */
[----:B------:R-:W4:Y:S01]  /*48310*/  LDL.LU.64 R20, [R1+0x20] ;  /* 0x0000200001147983 */ /* 0x000f220000300a00 */
[----:B------:R-:W-:Y:S02]  /*48320*/  STL.64 [R1+0x180], R8 ;  /* 0x0001800801007387 */ /* 0x000fe40000100a00 */
        /* <DEDUP_REMOVED lines=29> */
[----:B---3--:R-:W-:Y:S01]  /*48500*/  STL.64 [R1+0x1ee8], R10 ;  /* 0x001ee80a01007387 */ /* 0x008fe20000100a00 */
[----:B------:R1:W-:Y:S03]  /*48510*/  STL.64 [R1+0x1ee0], R8 ;  /* 0x001ee00801007387 */ /* 0x0003e60000100a00 */
[----:B-1----:R-:W2:Y:S01]  /*48520*/  LDL.LU R8, [R1+0x920] ;  /* 0x0009200001087983 */ /* 0x002ea20000300800 */
[----:B------:R-:W2:Y:S02]  /*48530*/  LDL.LU R9, [R1+0x924] ;  /* 0x0009240001097983 */ /* 0x000ea40000300800 */
[----:B------:R-:W2:Y:S02]  /*48540*/  LDL.LU R10, [R1+0x928] ;  /* 0x00092800010a7983 */ /* 0x000ea40000300800 */
[----:B------:R-:W2:Y:S11]  /*48550*/  LDL.LU R11, [R1+0x92c] ;  /* 0x00092c00010b7983 */ /* 0x000eb60000300800 */
[----:B------:R-:W-:Y:S02]  /*48560*/  @!UPT UIADD3 URZ, URZ, URZ, URZ ;  /* 0x0000003f3f3ff290 */ /* 0x000fe4000fffe03f */
[----:B------:R1:W-:Y:S01]  /*48570*/  STL.64 [R1+0x150], R4 ;  /* 0x0001500401007387 */ /* 0x0003e20000100a00 */
[----:B------:R3:W-:Y:S02]  /*48580*/  STL.64 [R1+0x158], R6 ;  /* 0x0001580601007387 */ /* 0x0007e40000100a00 */
[----:B-1----:R-:W-:Y:S02]  /*48590*/  IMAD.MOV.U32 R4, RZ, RZ, R16 ;  /* 0x000000ffff047224 */ /* 0x002fe400078e0010 */
[----:B------:R-:W-:Y:S02]  /*485a0*/  IMAD.MOV.U32 R5, RZ, RZ, R17 ;  /* 0x000000ffff057224 */ /* 0x000fe400078e0011 */
[----:B------:R-:W2:Y:S02]  /*485b0*/  LDL.LU.64 R16, [R1+0x1f28] ;  /* 0x001f280001107983 */ /* 0x000ea40000300a00 */
[----:B--2---:R-:W-:Y:S01]  /*485c0*/  HMMA.1688.F32.TF32 R12, R24, R16, R12 ;  /* 0x00000010180c723c */ /* 0x004fe2000008100c */
[----:B---3--:R-:W-:-:S02]  /*485d0*/  IMAD.MOV.U32 R6, RZ, RZ, R16 ;  /* 0x000000ffff067224 */ /* 0x008fc400078e0010 */
[----:B------:R-:W-:Y:S11]  /*485e0*/  IMAD.MOV.U32 R7, RZ, RZ, R17 ;  /* 0x000000ffff077224 */ /* 0x000ff600078e0011 */
[----:B------:R-:W-:Y:S09]  /*485f0*/  @!UPT UIADD3 URZ, URZ, URZ, URZ ;  /* 0x0000003f3f3ff290 */ /* 0x000ff2000fffe03f */
        /* <DEDUP_REMOVED lines=13> */
[----:B------:R-:W4:Y:S02]  /*486d0*/  LDL.LU.64 R14, [R1+0x1f00] ;  /* 0x001f0000010e7983 */ /* 0x000f240000300a00 */
[----:B------:R-:W4:Y:S02]  /*486e0*/  LDL.LU.64 R12, [R1+0x1ef8] ;  /* 0x001ef800010c7983 */ /* 0x000f240000300a00 */
[C---:B----4-:R-:W-:Y:S11]  /*486f0*/  HMMA.1688.F32.TF32 R12, R24.reuse, R20, R12 ;  /* 0x00000014180c723c */ /* 0x050ff6000008100c */
[----:B------:R-:W-:Y:S11]  /*48700*/  @!UPT UIADD3 URZ, URZ, URZ, URZ ;  /* 0x0000003f3f3ff290 */ /* 0x000ff6000fffe03f */
[----:B------:R-:W-:Y:S01]  /*48710*/  @!UPT UIADD3 URZ, URZ, URZ, URZ ;  /* 0x0000003f3f3ff290 */ /* 0x000fe2000fffe03f */
[----:B------:R-:W-:Y:S01]  /*48720*/  STL.64 [R1+0x120], R12 ;  /* 0x0001200c01007387 */ /* 0x000fe20000100a00 */
[----:B------:R1:W-:Y:S02]  /*48730*/  STL.64 [R1+0x128], R14 ;  /* 0x0001280e01007387 */ /* 0x0003e40000100a00 */
[----:B-1----:R-:W-:Y:S02]  /*48740*/  IMAD.MOV.U32 R14, RZ, RZ, R20 ;  /* 0x000000ffff0e7224 */ /* 0x002fe400078e0014 */
[----:B------:R-:W-:Y:S02]  /*48750*/  IMAD.MOV.U32 R15, RZ, RZ, R21 ;  /* 0x000000ffff0f7224 */ /* 0x000fe400078e0015 */
[----:B------:R-:W3:Y:S01]  /*48760*/  LDL.LU.64 R20, [R1+0x1ef0] ;  /* 0x001ef00001147983 */ /* 0x000ee20000300a00 */
[----:B------:R-:W-:Y:S01]  /*48770*/  IMAD.MOV.U32 R22, RZ, RZ, R29 ;  /* 0x000000ffff167224 */ /* 0x000fe200078e001d */
        /* <DEDUP_REMOVED lines=8> */
[----:B------:R-:W4:Y:S02]  /*48800*/  LDL.LU R20, [R1+0x220] ;  /* 0x0002200001147983 */ /* 0x000f240000300800 */
[----:B------:R-:W4:Y:S01]  /*48810*/  LDL.LU R21, [R1+0x224] ;  /* 0x0002240001157983 */ /* 0x000f220000300800 */
[----:B------:R-:W2:Y:S01]  /*48820*/  LDL.LU R29, [R1+0x1ed8] ;  /* 0x001ed800011d7983 */ /* 0x000ea20000300800 */
[----:B------:R-:W2:Y:S03]  /*48830*/  LDL.LU R23, [R1+0x22c] ;  /* 0x00022c0001177983 */ /* 0x000ea60000300800 */
[----:B--2---:R-:W-:Y:S01]  /*48840*/  STL.64 [R1+0x1d28], R22 ;  /* 0x001d281601007387 */ /* 0x004fe20000100a00 */
[----:B----4-:R1:W-:Y:S03]  /*48850*/  STL.64 [R1+0x1d20], R20 ;  /* 0x001d201401007387 */ /* 0x0103e60000100a00 */
[----:B-1----:R-:W2:Y:S01]  /*48860*/  LDL.LU R20, [R1+0x7f0] ;  /* 0x0007f00001147983 */ /* 0x002ea20000300800 */
[----:B------:R-:W2:Y:S02]  /*48870*/  LDL.LU R21, [R1+0x7f4] ;  /* 0x0007f40001157983 */ /* 0x000ea40000300800 */
[----:B------:R-:W4:Y:S02]  /*48880*/  LDL.LU R22, [R1+0x7f8] ;  /* 0x0007f80001167983 */ /* 0x000f240000300800 */
[----:B------:R-:W-:-:S05]  /*48890*/  IMAD.MOV.U32 R23, RZ, RZ, R29 ;  /* 0x000000ffff177224 */ /* 0x000fca00078e001d */
[----:B----4-:R-:W-:Y:S01]  /*488a0*/  STL.64 [R1+0x1d38], R22 ;  /* 0x001d381601007387 */ /* 0x010fe20000100a00 */
[----:B--2---:R1:W-:Y:S02]  /*488b0*/  STL.64 [R1+0x1d30], R20 ;  /* 0x001d301401007387 */ /* 0x0043e40000100a00 */
[----:B-1----:R-:W-:Y:S02]  /*488c0*/  IMAD.MOV.U32 R20, RZ, RZ, R28 ;  /* 0x000000ffff147224 */ /* 0x002fe400078e001c */
[----:B------:R-:W-:-:S07]  /*488d0*/  IMAD.MOV.U32 R21, RZ, RZ, R3 ;  /* 0x000000ffff157224 */ /* 0x000fce00078e0003 */
[----:B---3--:R-:W-:Y:S11]  /*488e0*/  HMMA.1688.F32.TF32 R8, R24, R20, R8 ;  /* 0x000000141808723c */ /* 0x008ff60000081008 */
[----:B------:R-:W-:Y:S11]  /*488f0*/  @!UPT UIADD3 URZ, URZ, URZ, URZ ;  /* 0x0000003f3f3ff290 */ /* 0x000ff6000fffe03f */
[----:B------:R-:W-:Y:S01]  /*48900*/  @!UPT UIADD3 URZ, URZ, URZ, URZ ;  /* 0x0000003f3f3ff290 */ /* 0x000fe2000fffe03f */
[----:B------:R1:W-:Y:S01]  /*48910*/  STL [R1+0x100], R8 ;  /* 0x0001000801007387 */ /* 0x0003e20000100800 */
[----:B------:R-:W-:Y:S02]  /*48920*/  IMAD.MOV.U32 R29, RZ, RZ, R10 ;  /* 0x000000ffff1d7224 */ /* 0x000fe400078e000a */
[----:B------:R-:W-:Y:S02]  /*48930*/  IMAD.MOV.U32 R3, RZ, RZ, R11 ;  /* 0x000000ffff037224 */ /* 0x000fe400078e000b */
[----:B------:R-:W-:Y:S01]  /*48940*/  IMAD.MOV.U32 R28, RZ, RZ, R9 ;  /* 0x000000ffff1c7224 */ /* 0x000fe200078e0009 */
[----:B------:R-:W2:Y:S04]  /*48950*/  LDL.LU.64 R10, [R1+0x1ed0] ;  /* 0x001ed000010a7983 */ /* 0x000ea80000300a00 */
[----:B-1----:R-:W3:Y:S01]  /*48960*/  LDL.LU.64 R8, [R1+0x1ec8] ;  /* 0x001ec80001087983 */ /* 0x002ee20000300a00 */
[----:B------:R1:W-:Y:S02]  /*48970*/  STL.64 [R1+0x1d50], R20 ;  /* 0x001d501401007387 */ /* 0x0003e40000100a00 */
[----:B-1----:R-:W-:-:S02]  /*48980*/  IMAD.MOV.U32 R20, RZ, RZ, R12 ;  /* 0x000000ffff147224 */ /* 0x002fc400078e000c */
[----:B------:R-:W-:Y:S01]  /*48990*/  IMAD.MOV.U32 R21, RZ, RZ, R13 ;  /* 0x000000ffff157224 */ /* 0x000fe200078e000d */
[----:B------:R-:W4:Y:S01]  /*489a0*/  LDL.LU R12, [R1+0x1ec4] ;  /* 0x001ec400010c7983 */ /* 0x000f220000300800 */
[----:B------:R-:W4:Y:S03]  /*489b0*/  LDL.LU R13, [R1+0x1ec0] ;  /* 0x001ec000010d7983 */ /* 0x000f260000300800 */
[----:B------:R1:W-:Y:S02]  /*489c0*/  STL.64 [R1+0x1d68], R20 ;  /* 0x001d681401007387 */ /* 0x0003e40000100a00 */
[----:B-1----:R-:W-:Y:S02]  /*489d0*/  IMAD.MOV.U32 R20, RZ, RZ, R14 ;  /* 0x000000ffff147224 */ /* 0x002fe400078e000e */
[----:B------:R-:W-:Y:S01]  /*489e0*/  IMAD.MOV.U32 R21, RZ, RZ, R15 ;  /* 0x000000ffff157224 */ /* 0x000fe200078e000f */
[----:B------:R-:W2:Y:S01]  /*489f0*/  LDL.LU R14, [R1+0x1ebc] ;  /* 0x001ebc00010e7983 */ /* 0x000ea20000300800 */
[----:B------:R-:W2:Y:S03]  /*48a00*/  LDL.LU R15, [R1+0x1eb8] ;  /* 0x001eb800010f7983 */ /* 0x000ea60000300800 */
[----:B------:R1:W-:Y:S04]  /*48a10*/  STL.64 [R1+0x1d80], R20 ;  /* 0x001d801401007387 */ /* 0x0003e80000100a00 */
[----:B-1----:R-:W4:Y:S01]  /*48a20*/  LDL.LU R20, [R1+0x900] ;  /* 0x0009000001147983 */ /* 0x002f220000300800 */
[----:B------:R-:W4:Y:S02]  /*48a30*/  LDL.LU R21, [R1+0x904] ;  /* 0x0009040001157983 */ /* 0x000f240000300800 */
[----:B------:R-:W4:Y:S02]  /*48a40*/  LDL.LU R22, [R1+0x908] ;  /* 0x0009080001167983 */ /* 0x000f240000300800 */
[----:B------:R-:W4:Y:S01]  /*48a50*/  LDL.LU R23, [R1+0x90c] ;  /* 0x00090c0001177983 */ /* 0x000f220000300800 */
[----:B------:R-:W-:Y:S01]  /*48a60*/  STL [R1+0x1600], R3 ;  /* 0x0016000301007387 */ /* 0x000fe20000100800 */
[----:B------:R-:W-:Y:S02]  /*48a70*/  STL [R1+0x15fc], R29 ;  /* 0x0015fc1d01007387 */ /* 0x000fe40000100800 */
[----:B------:R-:W-:Y:S01]  /*48a80*/  STL [R1+0x15f8], R28 ;  /* 0x0015f81c01007387 */ /* 0x000fe20000100800 */
[----:B----4-:R-:W-:Y:S11]  /*48a90*/  HMMA.1688.F32.TF32 R20, R24, R12, R20 ;  /* 0x0000000c1814723c */ /* 0x010ff60000081014 */
[----:B------:R-:W-:Y:S11]  /*48aa0*/  @!UPT UIADD3 URZ, URZ, URZ, URZ ;  /* 0x0000003f3f3ff290 */ /* 0x000ff6000fffe03f */
[----:B------:R-:W-:Y:S01]  /*48ab0*/  @!UPT UIADD3 URZ, URZ, URZ, URZ ;  /* 0x0000003f3f3ff290 */ /* 0x000fe2000fffe03f */
[----:B------:R1:W-:Y:S01]  /*48ac0*/  STL.64 [R1+0xf0], R20 ;  /* 0x0000f01401007387 */ /* 0x0003e20000100a00 */
[----:B------:R-:W-:Y:S02]  /*48ad0*/  STL.64 [R1+0xf8], R22 ;  /* 0x0000f81601007387 */ /* 0x000fe40000100a00 */
[----:B-1----:R-:W-:Y:S02]  /*48ae0*/  IMAD.MOV.U32 R20, RZ, RZ, R16 ;  /* 0x000000ffff147224 */ /* 0x002fe400078e0010 */
[----:B------:R-:W-:Y:S01]  /*48af0*/  IMAD.MOV.U32 R21, RZ, RZ, R17 ;  /* 0x000000ffff157224 */ /* 0x000fe200078e0011 */
[----:B------:R-:W4:Y:S01]  /*48b00*/  LDL.LU R16, [R1+0x1eb4] ;  /* 0x001eb40001107983 */ /* 0x000f220000300800 */
[----:B------:R-:W3:Y:S03]  /*48b10*/  LDL.LU R17, [R1+0x1eb0] ;  /* 0x001eb00001117983 */ /* 0x000ee60000300800 */
        /* <DEDUP_REMOVED lines=52> */
[----:B------:R-:W-:-:S05]  /*48e60*/  IMAD.MOV.U32 R21, RZ, RZ, R18 ;  /* 0x000000ffff157224 */ /* 0x000fca00078e0012 */
[----:B------:R-:W-:Y:S01]  /*48e70*/  STL.64 [R1+0x1e20], R20 ;  /* 0x001e201401007387 */ /* 0x000fe20000100a00 */
[----:B------:R-:W-:Y:S02]  /*48e80*/  STL.64 [R1+0x1da8], R14 ;  /* 0x001da80e01007387 */ /* 0x000fe40000100a00 */
[----:B------:R1:W-:Y:S02]  /*48e90*/  STL.64 [R1+0x1da0], R12 ;  /* 0x001da00c01007387 */ /* 0x0003e40000100a00 */
[----:B-1----:R-:W2:Y:S01]  /*48ea0*/  LDL.LU R12, [R1+0x850] ;  /* 0x00085000010c7983 */ /* 0x002ea20000300800 */
[----:B------:R-:W2:Y:S02]  /*48eb0*/  LDL.LU R13, [R1+0x854] ;  /* 0x00085400010d7983 */ /* 0x000ea40000300800 */
[----:B------:R-:W2:Y:S02]  /*48ec0*/  LDL.LU R14, [R1+0x858] ;  /* 0x00085800010e7983 */ /* 0x000ea40000300800 */
[----:B------:R-:W2:Y:S02]  /*48ed0*/  LDL.LU R15, [R1+0x85c] ;  /* 0x00085c00010f7983 */ /* 0x000ea40000300800 */
[----:B------:R-:W-:-:S02]  /*48ee0*/  IMAD.MOV.U32 R20, RZ, RZ, R17 ;  /* 0x000000ffff147224 */ /* 0x000fc400078e0011 */
[----:B----4-:R-:W-:-:S05]  /*48ef0*/  IMAD.MOV.U32 R21, RZ, RZ, R16 ;  /* 0x000000ffff157224 */ /* 0x010fca00078e0010 */
        /* <DEDUP_REMOVED lines=16> */
[----:B------:R-:W2:Y:S01]  /*49000*/  LDL.LU R16, [R1+0x8e0] ;  /* 0x0008e00001107983 */ /* 0x000ea20000300800 */
[----:B------:R-:W3:Y:S02]  /*49010*/  LDL.LU R17, [R1+0x8e4] ;  /* 0x0008e40001117983 */ /* 0x000ee40000300800 */
[----:B------:R-:W3:Y:S02]  /*49020*/  LDL.LU R18, [R1+0x8e8] ;  /* 0x0008e80001127983 */ /* 0x000ee40000300800 */
[----:B------:R-:W-:Y:S01]  /*49030*/  IMAD.MOV.U32 R21, RZ, RZ, R4 ;  /* 0x000000ffff157224 */ /* 0x000fe200078e0004 */
[----:B------:R-:W3:Y:S01]  /*49040*/  LDL.LU R19, [R1+0x8ec] ;  /* 0x0008ec0001137983 */ /* 0x000ee20000300800 */
[----:B------:R-:W-:-:S02]  /*49050*/  IMAD.MOV.U32 R20, RZ, RZ, R5 ;  /* 0x000000ffff147224 */ /* 0x000fc400078e0005 */
[----:B------:R-:W3:Y:S02]  /*49060*/  LDL.LU R4, [R1+0x8f0] ;  /* 0x0008f00001047983 */ /* 0x000ee40000300800 */
[----:B------:R-:W3:Y:S01]  /*49070*/  LDL.LU R5, [R1+0x8f4] ;  /* 0x0008f40001057983 */ /* 0x000ee20000300800 */
[----:B------:R-:W3:Y:S01]  /*49080*/  LDL.LU R6, [R1+0x8f8] ;  /* 0x0008f80001067983 */ /* 0x000ee20000300800 */
[----:B------:R-:W3:Y:S03]  /*49090*/  LDL.LU R7, [R1+0x8fc] ;  /* 0x0008fc0001077983 */ /* 0x000ee60000300800 */
        /* <DEDUP_REMOVED lines=18> */
[C---:B---3--:R-:W-:Y:S01]  /*491c0*/  HMMA.1688.F32.TF32 R4, R24.reuse, R8, R4 ;  /* 0x000000081804723c */ /* 0x048fe20000081004 */
[----:B----4-:R-:W-:Y:S01]  /*491d0*/  STL.64 [R1+0x1e48], R14 ;  /* 0x001e480e01007387 */ /* 0x010fe20000100a00 */
        /* <DEDUP_REMOVED lines=17> */
[----:B------:R-:W2:Y:S11]  /*492f0*/  LDL.LU.64 R16, [R1+0x1e70] ;  /* 0x001e700001107983 */ /* 0x000eb60000300a00 */
[----:B------:R-:W-:Y:S10]  /*49300*/  @!UPT UIADD3 URZ, URZ, URZ, URZ ;  /* 0x0000003f3f3ff290 */ /* 0x000ff4000fffe03f */
[----:B------:R1:W-:Y:S01]  /*49310*/  STL.64 [R1+0xd0], R24 ;  /* 0x0000d01801007387 */ /* 0x0003e20000100a00 */
[----:B------:R-:W-:Y:S02]  /*49320*/  STL.64 [R1+0xd8], R26 ;  /* 0x0000d81a01007387 */ /* 0x000fe40000100a00 */
[----:B-1----:R-:W-:Y:S02]  /*49330*/  IMAD.MOV.U32 R24, RZ, RZ, R11 ;  /* 0x000000ffff187224 */ /* 0x002fe400078e000b */
[----:B------:R-:W-:Y:S01]  /*49340*/  IMAD.MOV.U32 R25, RZ, RZ, R10 ;  /* 0x000000ffff197224 */ /* 0x000fe200078e000a */
[----:B------:R-:W4:Y:S01]  /*49350*/  LDL.LU R11, [R1+0x1e6c] ;  /* 0x001e6c00010b7983 */ /* 0x000f220000300800 */
[----:B------:R-:W3:Y:S01]  /*49360*/  LDL.LU R10, [R1+0x1e68] ;  /* 0x001e6800010a7983 */ /* 0x000ee20000300800 */
        /* <DEDUP_REMOVED lines=28> */
[----:B------:R-:W2:Y:S02]  /*49530*/  LDL.LU.64 R20, [R1+0x1e00] ;  /* 0x001e000001147983 */ /* 0x000ea40000300a00 */
[C---:B--2---:R-:W-:Y:S01]  /*49540*/  HMMA.1688.F32.TF32 R24, R16.reuse, R24, R20 ;  /* 0x000000181018723c */ /* 0x044fe20000081014 */
[----:B------:R-:W2:Y:S11]  /*49550*/  LDL.LU.64 R20, [R1+0x1df8] ;  /* 0x001df80001147983 */ /* 0x000eb60000300a00 */
[----:B------:R-:W-:Y:S11]  /*49560*/  @!UPT UIADD3 URZ, URZ, URZ, URZ ;  /* 0x0000003f3f3ff290 */ /* 0x000ff6000fffe03f */
[----:B------:R-:W-:Y:S01]  /*49570*/  STL.64 [R1+0x8a0], R24 ;  /* 0x0008a01801007387 */ /* 0x000fe20000100a00 */
[----:B------:R-:W-:Y:S02]  /*49580*/  STL.64 [R1+0x8a8], R26 ;  /* 0x0008a81a01007387 */ /* 0x000fe40000100a00 */
[----:B------:R-:W-:Y:S04]  /*49590*/  LDS R24, [R2+0x1c000] ;  /* 0x01c0000002187984 */ /* 0x000fe80000000800 */
[----:B------:R-:W-:Y:S01]  /*495a0*/  LDS R26, [R2+0x1e000] ;  /* 0x01e00000021a7984 */ /* 0x000fe20000000800 */
[----:B------:R-:W-:Y:S04]  /*495b0*/  LDS R25, [R0+0x1c000] ;  /* 0x01c0000000197984 */ /* 0x000fe80000000800 */
[----:B------:R-:W-:Y:S01]  /*495c0*/  LDS R27, [R0+0x1e000] ;  /* 0x01e00000001b7984 */ /* 0x000fe20000000800 */
[C---:B--2---:R-:W-:Y:S03]  /*495d0*/  HMMA.1688.F32.TF32 R20, R16.reuse, R20, R12 ;  /* 0x000000141014723c */ /* 0x044fe6000008100c */
[----:B------:R-:W2:Y:S01]  /*495e0*/  LDL.LU.64 R14, [R1+0x1df0] ;  /* 0x001df000010e7983 */ /* 0x000ea20000300a00 */
[----:B------:R-:W2:Y:S11]  /*495f0*/  LDL.LU.64 R12, [R1+0x1de8] ;  /* 0x001de800010c7983 */ /* 0x000eb60000300a00 */
[----:B------:R-:W-:Y:S08]  /*49600*/  @!UPT UIADD3 URZ, URZ, URZ, URZ ;  /* 0x0000003f3f3ff290 */ /* 0x000ff0000fffe03f */
        /* <DEDUP_REMOVED lines=60> */
[----:B------:R1:W-:Y:S02]  /*499d0*/  STL.64 [R1+0x1be8], R14 ;  /* 0x001be80e01007387 */ /* 0x0003e40000100a00 */
[----:B------:R-:W2:Y:S01]  /*499e0*/  LDL.LU R12, [R1+0x7e0] ;  /* 0x0007e000010c7983 */ /* 0x000ea20000300800 */
[----:B------:R-:W2:Y:S04]  /*499f0*/  LDL.LU R13, [R1+0x7e4] ;  /* 0x0007e400010d7983 */ /* 0x000ea80000300800 */
[----:B-1----:R-:W2:Y:S01]  /*49a00*/  LDL.LU R14, [R1+0x7e8] ;  /* 0x0007e800010e7983 */ /* 0x002ea20000300800 */
[----:B------:R-:W2:Y:S02]  /*49a10*/  LDL.LU R15, [R1+0x7ec] ;  /* 0x0007ec00010f7983 */ /* 0x000ea40000300800 */
[----:B---3--:R-:W-:Y:S01]  /*49a20*/  STL.64 [R1+0x1cf8], R6 ;  /* 0x001cf80601007387 */ /* 0x008fe20000100a00 */
[C---:B--2---:R-:W-:Y:S11]  /*49a30*/  HMMA.1688.F32.TF32 R12, R16.reuse, R8, R12 ;  /* 0x00000008100c723c */ /* 0x044ff6000008100c */
[----:B------:R-:W-:Y:S11]  /*49a40*/  @!UPT UIADD3 URZ, URZ, URZ, URZ ;  /* 0x0000003f3f3ff290 */ /* 0x000ff6000fffe03f */
[----:B------:R-:W-:Y:S01]  /*49a50*/  @!UPT UIADD3 URZ, URZ, URZ, URZ ;  /* 0x0000003f3f3ff290 */ /* 0x000fe2000fffe03f */
[----:B------:R-:W-:Y:S01]  /*49a60*/  STL.64 [R1+0x8f0], R12 ;  /* 0x0008f00c01007387 */ /* 0x000fe20000100a00 */
[----:B------:R1:W-:Y:S03]  /*49a70*/  STL.64 [R1+0x8f8], R14 ;  /* 0x0008f80e01007387 */ /* 0x0003e60000100a00 */
[----:B-1----:R-:W2:Y:S01]  /*49a80*/  LDL.64 R14, [R1+0x8] ;  /* 0x00000800010e7983 */ /* 0x002ea20000100a00 */
[----:B------:R-:W-:Y:S01]  /*49a90*/  HMMA.1688.F32.TF32 R16, R16, R4, R20 ;  /* 0x000000041010723c */ /* 0x000fe20000081014 */
[----:B------:R-:W-:Y:S04]  /*49aa0*/  LDS R22, [R2+0x1e100] ;  /* 0x01e1000002167984 */ /* 0x000fe80000000800 */
[----:B------:R-:W1:Y:S01]  /*49ab0*/  LDS R23, [R0+0x1e100] ;  /* 0x01e1000000177984 */ /* 0x000e620000000800 */
[----:B------:R-:W-:Y:S04]  /*49ac0*/  LDS R20, [R2+0x1c100] ;  /* 0x01c1000002147984 */ /* 0x000fe80000000800 */
[----:B------:R-:W3:Y:S11]  /*49ad0*/  LDS R21, [R0+0x1c100] ;  /* 0x01c1000000157984 */ /* 0x000ef60000000800 */
[----:B------:R-:W-:Y:S02]  /*49ae0*/  @!UPT UIADD3 URZ, URZ, URZ, URZ ;  /* 0x0000003f3f3ff290 */ /* 0x000fe4000fffe03f */
[----:B------:R-:W-:Y:S01]  /*49af0*/  STL.64 [R1+0x900], R16 ;  /* 0x0009001001007387 */ /* 0x000fe20000100a00 */
[----:B------:R-:W-:Y:S03]  /*49b00*/  STL.64 [R1+0x908], R18 ;  /* 0x0009081201007387 */ /* 0x000fe60000100a00 */
[----:B--2---:R2:W-:Y:S04]  /*49b10*/  STL.64 [R1+0x1c00], R14 ;  /* 0x001c000e01007387 */ /* 0x0045e80000100a00 */
[----:B--2---:R-:W2:Y:S04]  /*49b20*/  LDL.64 R14, [R1+0x18] ;  /* 0x00001800010e7983 */ /* 0x004ea80000100a00 */
[----:B--2---:R-:W-:Y:S01]  /*49b30*/  STL.64 [R1+0x1c18], R14 ;  /* 0x001c180e01007387 */ /* 0x004fe20000100a00 */
[----:B-1----:R-:W-:Y:S02]  /*49b40*/  STL.64 [R1+0x1be0], R22 ;  /* 0x001be01601007387 */ /* 0x002fe40000100a00 */
[----:B---3--:R1:W-:Y:S02]  /*49b50*/  STL.64 [R1+0x1bd8], R20 ;  /* 0x001bd81401007387 */ /* 0x0083e40000100a00 */
[----:B-1----:R-:W2:Y:S01]  /*49b60*/  LDL.LU R20, [R1+0x620] ;  /* 0x0006200001147983 */ /* 0x002ea20000300800 */
[----:B------:R-:W2:Y:S02]  /*49b70*/  LDL.LU R21, [R1+0x624] ;  /* 0x0006240001157983 */ /* 0x000ea40000300800 */
[----:B------:R-:W3:Y:S02]  /*49b80*/  LDL.LU R22, [R1+0x628] ;  /* 0x0006280001167983 */ /* 0x000ee40000300800 */
[----:B------:R-:W3:Y:S01]  /*49b90*/  LDL.LU R23, [R1+0x62c] ;  /* 0x00062c0001177983 */ /* 0x000ee20000300800 */
[----:B------:R-:W2:Y:S04]  /*49ba0*/  LDL.64 R14, [R1+0x28] ;  /* 0x00002800010e7983 */ /* 0x000ea80000100a00 */
[----:B--2---:R1:W-:Y:S04]  /*49bb0*/  STL.64 [R1+0x1c30], R14 ;  /* 0x001c300e01007387 */ /* 0x0043e80000100a00 */
[----:B-1----:R-:W2:Y:S04]  /*49bc0*/  LDL R14, [R1+0x38] ;  /* 0x00003800010e7983 */ /* 0x002ea80000100800 */
[----:B------:R-:W2:Y:S04]  /*49bd0*/  LDL R15, [R1+0x3c] ;  /* 0x00003c00010f7983 */ /* 0x000ea80000100800 */
[----:B--2---:R-:W-:Y:S01]  /*49be0*/  STL.64 [R1+0x1c48], R14 ;  /* 0x001c480e01007387 */ /* 0x004fe20000100a00 */
[----:B---3--:R1:W-:Y:S02]  /*49bf0*/  STL.64 [R1+0x1bf8], R22 ;  /* 0x001bf81601007387 */ /* 0x0083e40000100a00 */
[----:B------:R2:W-:Y:S02]  /*49c00*/  STL.64 [R1+0x1bf0], R20 ;  /* 0x001bf01401007387 */ /* 0x0005e40000100a00 */
[----:B-1----:R-:W-:Y:S01]  /*49c10*/  IMAD.MOV.U32 R22, RZ, RZ, R10 ;  /* 0x000000ffff167224 */ /* 0x002fe200078e000a */
[----:B--2---:R-:W2:Y:S01]  /*49c20*/  LDL.LU R20, [R1+0x630] ;  /* 0x0006300001147983 */ /* 0x004ea20000300800 */
[----:B------:R-:W2:Y:S02]  /*49c30*/  LDL.LU R21, [R1+0x634] ;  /* 0x0006340001157983 */ /* 0x000ea40000300800 */
[----:B------:R-:W3:Y:S02]  /*49c40*/  LDL.LU R10, [R1+0x1d18] ;  /* 0x001d1800010a7983 */ /* 0x000ee40000300800 */
[----:B----4-:R-:W-:-:S02]  /*49c50*/  IMAD.MOV.U32 R23, RZ, RZ, R11 ;  /* 0x000000ffff177224 */ /* 0x010fc400078e000b */
[----:B------:R-:W4:Y:S01]  /*49c60*/  LDL.LU R11, [R1+0x1d14] ;  /* 0x001d1400010b7983 */ /* 0x000f220000300800 */
[----:B------:R-:W2:Y:S02]  /*49c70*/  LDL R14, [R1+0x48] ;  /* 0x00004800010e7983 */ /* 0x000ea40000100800 */
[----:B------:R-:W2:Y:S02]  /*49c80*/  LDL R15, [R1+0x4c] ;  /* 0x00004c00010f7983 */ /* 0x000ea40000100800 */
[----:B--2---:R-:W-:Y:S01]  /*49c90*/  STL.64 [R1+0x1c60], R14 ;  /* 0x001c600e01007387 */ /* 0x004fe20000100a00 */
[----:B------:R-:W-:Y:S02]  /*49ca0*/  STL.64 [R1+0x1c10], R22 ;  /* 0x001c101601007387 */ /* 0x000fe40000100a00 */
[----:B------:R1:W-:Y:S02]  /*49cb0*/  STL.64 [R1+0x1c08], R20 ;  /* 0x001c081401007387 */ /* 0x0003e40000100a00 */
[----:B-1----:R-:W2:Y:S01]  /*49cc0*/  LDL.LU R20, [R1+0x640] ;  /* 0x0006400001147983 */ /* 0x002ea20000300800 */
[----:B------:R-:W2:Y:S02]  /*49cd0*/  LDL.LU R21, [R1+0x644] ;  /* 0x0006440001157983 */ /* 0x000ea40000300800 */
[----:B------:R-:W2:Y:S02]  /*49ce0*/  LDL.LU R22, [R1+0x648] ;  /* 0x0006480001167983 */ /* 0x000ea40000300800 */
[----:B------:R-:W2:Y:S01]  /*49cf0*/  LDL.LU R23, [R1+0x64c] ;  /* 0x00064c0001177983 */ /* 0x000ea20000300800 */
[----:B------:R-:W2:Y:S04]  /*49d00*/  LDL R14, [R1+0x58] ;  /* 0x00005800010e7983 */ /* 0x000ea80000100800 */
[----:B------:R-:W2:Y:S04]  /*49d10*/  LDL R15, [R1+0x5c] ;  /* 0x00005c00010f7983 */ /* 0x000ea80000100800 */
[----:B--2---:R-:W-:Y:S01]  /*49d20*/  STL.64 [R1+0x1c78], R14 ;  /* 0x001c780e01007387 */ /* 0x004fe20000100a00 */
[----:B------:R4:W-:Y:S02]  /*49d30*/  STL.64 [R1+0x1c28], R22 ;  /* 0x001c281601007387 */ /* 0x0009e40000100a00 */
[----:B------:R1:W-:Y:S02]  /*49d40*/  STL.64 [R1+0x1c20], R20 ;  /* 0x001c201401007387 */ /* 0x0003e40000100a00 */
[----:B----4-:R-:W-:Y:S01]  /*49d50*/  IMAD.MOV.U32 R22, RZ, RZ, R11 ;  /* 0x000000ffff167224 */ /* 0x010fe200078e000b */
[----:B-1----:R-:W2:Y:S01]  /*49d60*/  LDL.LU R20, [R1+0x650] ;  /* 0x0006500001147983 */ /* 0x002ea20000300800 */
[----:B------:R-:W2:Y:S02]  /*49d70*/  LDL.LU R21, [R1+0x654] ;  /* 0x0006540001157983 */ /* 0x000ea40000300800 */
[----:B------:R-:W4:Y:S02]  /*49d80*/  LDL.LU R11, [R1+0x1d10] ;  /* 0x001d1000010b7983 */ /* 0x000f240000300800 */
[----:B---3--:R-:W-:-:S02]  /*49d90*/  IMAD.MOV.U32 R23, RZ, RZ, R10 ;  /* 0x000000ffff177224 */ /* 0x008fc400078e000a */
[----:B------:R-:W3:Y:S01]  /*49da0*/  LDL.LU R10, [R1+0x1d0c] ;  /* 0x001d0c00010a7983 */ /* 0x000ee20000300800 */
        /* <DEDUP_REMOVED lines=12> */
[----:B------:R-:W-:Y:S02]  /*49e70*/  STL.64 [R1+0x1c58], R22 ;  /* 0x001c581601007387 */ /* 0x000fe40000100a00 */
[----:B------:R3:W-:Y:S02]  /*49e80*/  STL.64 [R1+0x1c50], R20 ;  /* 0x001c501401007387 */ /* 0x0007e40000100a00 */
[----:B---3--:R-:W-:-:S02]  /*49e90*/  IMAD.MOV.U32 R20, RZ, RZ, R10 ;  /* 0x000000ffff147224 */ /* 0x008fc400078e000a */
[----:B------:R-:W2:Y:S01]  /*49ea0*/  LDL.LU R10, [R1+0x1d08] ;  /* 0x001d0800010a7983 */ /* 0x000ea20000300800 */
[----:B------:R-:W3:Y:S02]  /*49eb0*/  LDL.LU R21, [R1+0x674] ;  /* 0x0006740001157983 */ /* 0x000ee40000300800 */
[----:B------:R-:W3:Y:S02]  /*49ec0*/  LDL.LU R22, [R1+0x678] ;  /* 0x0006780001167983 */ /* 0x000ee40000300800 */
[----:B----4-:R-:W-:Y:S02]  /*49ed0*/  IMAD.MOV.U32 R23, RZ, RZ, R11 ;  /* 0x000000ffff177224 */ /* 0x010fe400078e000b */
[----:B------:R-:W4:Y:S01]  /*49ee0*/  LDL.LU R11, [R1+0x1d04] ;  /* 0x001d0400010b7983 */ /* 0x000f220000300800 */
[----:B------:R-:W3:Y:S02]  /*49ef0*/  LDL R14, [R1+0x88] ;  /* 0x00008800010e7983 */ /* 0x000ee40000100800 */
[----:B------:R-:W3:Y:S02]  /*49f00*/  LDL R15, [R1+0x8c] ;  /* 0x00008c00010f7983 */ /* 0x000ee40000100800 */
[----:B--2---:R-:W-:-:S02]  /*49f10*/  IMAD.MOV.U32 R16, RZ, RZ, R10 ;  /* 0x000000ffff107224 */ /* 0x004fc400078e000a */
[----:B------:R-:W4:Y:S01]  /*49f20*/  LDL.LU R10, [R1+0x1d00] ;  /* 0x001d0000010a7983 */ /* 0x000f220000300800 */
[----:B------:R-:W2:Y:S02]  /*49f30*/  LDL.LU R17, [R1+0x6c4] ;  /* 0x0006c40001117983 */ /* 0x000ea40000300800 */
[----:B------:R-:W2:Y:S02]  /*49f40*/  LDL.LU R18, [R1+0x6c8] ;  /* 0x0006c80001127983 */ /* 0x000ea40000300800 */
[----:B------:R-:W2:Y:S01]  /*49f50*/  LDL.LU R19, [R1+0x6cc] ;  /* 0x0006cc0001137983 */ /* 0x000ea20000300800 */
[----:B------:R-:W2:Y:S01]  /*49f60*/  LDL.LU R8, [R1+0x6e0] ;  /* 0x0006e00001087983 */ /* 0x000ea20000300800 */
[----:B------:R-:W2:Y:S02]  /*49f70*/  LDL.LU R9, [R1+0x6e4] ;  /* 0x0006e40001097983 */ /* 0x000ea40000300800 */
[----:B------:R-:W3:Y:S02]  /*49f80*/  LDL.LU R4, [R1+0x6f0] ;  /* 0x0006f00001047983 */ /* 0x000ee40000300800 */
[----:B------:R-:W3:Y:S01]  /*49f90*/  LDL.LU R5, [R1+0x6f4] ;  /* 0x0006f40001057983 */ /* 0x000ee20000300800 */
[----:B------:R-:W3:Y:S01]  /*49fa0*/  LDL.LU R6, [R1+0x6f8] ;  /* 0x0006f80001067983 */ /* 0x000ee20000300800 */
[----:B------:R-:W3:Y:S03]  /*49fb0*/  LDL.LU R7, [R1+0x6fc] ;  /* 0x0006fc0001077983 */ /* 0x000ee60000300800 */
[----:B----4-:R1:W-:Y:S04]  /*49fc0*/  STL.64 [R1+0x1cf0], R10 ;  /* 0x001cf00a01007387 */ /* 0x0103e80000100a00 */
[----:B--2---:R-:W-:Y:S04]  /*49fd0*/  STL.64 [R1+0x1ce8], R8 ;  /* 0x001ce80801007387 */ /* 0x004fe80000100a00 */
[----:B-1----:R-:W2:Y:S01]  /*49fe0*/  LDL.64 R10, [R1+0xc8] ;  /* 0x0000c800010a7983 */ /* 0x002ea20000100a00 */
[----:B------:R1:W-:Y:S02]  /*49ff0*/  STL.64 [R1+0x1cd0], R18 ;  /* 0x001cd01201007387 */ /* 0x0003e40000100a00 */
[----:B------:R-:W-:Y:S01]  /*4a000*/  STL.64 [R1+0x1cc8], R16 ;  /* 0x001cc81001007387 */ /* 0x000fe20000100a00 */
[----:B-1----:R-:W4:Y:S04]  /*4a010*/  LDL.64 R18, [R1+0xa8] ;  /* 0x0000a80001127983 */ /* 0x002f280000100a00 */
[----:B----4-:R1:W-:Y:S04]  /*4a020*/  STL.64 [R1+0x1ce0], R18 ;  /* 0x001ce01201007387 */ /* 0x0103e80000100a00 */
[----:B-1----:R-:W4:Y:S01]  /*4a030*/  LDL.64 R18, [R1+0xb8] ;  /* 0x0000b80001127983 */ /* 0x002f220000100a00 */
[----:B---3--:R1:W-:Y:S03]  /*4a040*/  STL.64 [R1+0x1cc0], R14 ;  /* 0x001cc00e01007387 */ /* 0x0083e60000100a00 */
[----:B-1----:R-:W3:Y:S04]  /*4a050*/  LDL.64 R14, [R1+0x98] ;  /* 0x00009800010e7983 */ /* 0x002ee80000100a00 */
[----:B---3--:R1:W-:Y:S01]  /*4a060*/  STL.64 [R1+0x1cd8], R14 ;  /* 0x001cd80e01007387 */ /* 0x0083e20000100a00 */
[----:B------:R-:W3:Y:S02]  /*4a070*/  LDL.LU R12, [R1+0x6d0] ;  /* 0x0006d000010c7983 */ /* 0x000ee40000300800 */
[----:B------:R-:W3:Y:S01]  /*4a080*/  LDL.LU R13, [R1+0x6d4] ;  /* 0x0006d400010d7983 */ /* 0x000ee20000300800 */
[----:B-1----:R-:W3:Y:S01]  /*4a090*/  LDL.LU R14, [R1+0x6d8] ;  /* 0x0006d800010e7983 */ /* 0x002ee20000300800 */
[----:B------:R-:W3:Y:S02]  /*4a0a0*/  LDL.LU R15, [R1+0x6dc] ;  /* 0x0006dc00010f7983 */ /* 0x000ee40000300800 */
[----:B------:R-:W-:Y:S02]  /*4a0b0*/  STL.64 [R1+0x1c70], R22 ;  /* 0x001c701601007387 */ /* 0x000fe40000100a00 */
        /* <DEDUP_REMOVED lines=11> */
[C---:B------:R-:W-:Y:S01]  /*4a170*/  HMMA.1688.F32.TF32 R4, R24.reuse, R10, R4 ;  /* 0x0000000a1804723c */ /* 0x040fe20000081004 */
[----:B--2---:R-:W-:Y:S01]  /*4a180*/  STL.64 [R1+0x1ca0], R22 ;  /* 0x001ca01601007387 */ /* 0x004fe20000100a00 */
[----:B------:R1:W-:Y:S03]  /*4a190*/  STL.64 [R1+0x1c98], R20 ;  /* 0x001c981401007387 */ /* 0x0003e60000100a00 */
[----:B-1----:R-:W2:Y:S01]  /*4a1a0*/  LDL.LU R20, [R1+0x6a0] ;  /* 0x0006a00001147983 */ /* 0x002ea20000300800 */
[----:B------:R-:W2:Y:S02]  /*4a1b0*/  LDL.LU R21, [R1+0x6a4] ;  /* 0x0006a40001157983 */ /* 0x000ea40000300800 */
[----:B------:R-:W2:Y:S02]  /*4a1c0*/  LDL.LU R22, [R1+0x6a8] ;  /* 0x0006a80001167983 */ /* 0x000ea40000300800 */
[----:B------:R-:W2:Y:S02]  /*4a1d0*/  LDL.LU R23, [R1+0x6ac] ;  /* 0x0006ac0001177983 */ /* 0x000ea40000300800 */
[----:B------:R-:W-:Y:S01]  /*4a1e0*/  IMAD.MOV.U32 R3, RZ, RZ, R11 ;  /* 0x000000ffff037224 */ /* 0x000fe200078e000b */
[----:B--2---:R-:W-:Y:S01]  /*4a1f0*/  STL.64 [R1+0x1cb8], R22 ;  /* 0x001cb81601007387 */ /* 0x004fe20000100a00 */
[----:B------:R1:W-:Y:S03]  /*4a200*/  STL.64 [R1+0x1cb0], R20 ;  /* 0x001cb01401007387 */ /* 0x0003e60000100a00 */
[----:B-1----:R-:W2:Y:S01]  /*4a210*/  LDL.LU R20, [R1+0x6b0] ;  /* 0x0006b00001147983 */ /* 0x002ea20000300800 */
[----:B------:R-:W2:Y:S02]  /*4a220*/  LDL.LU R21, [R1+0x6b4] ;  /* 0x0006b40001157983 */ /* 0x000ea40000300800 */
[----:B------:R-:W2:Y:S02]  /*4a230*/  LDL.LU R22, [R1+0x6b8] ;  /* 0x0006b80001167983 */ /* 0x000ea40000300800 */
[----:B------:R-:W2:Y:S01]  /*4a240*/  LDL.LU R23, [R1+0x6bc] ;  /* 0x0006bc0001177983 */ /* 0x000ea20000300800 */
[----:B------:R1:W-:Y:S01]  /*4a250*/  STL.64 [R1+0x6f0], R4 ;  /* 0x0006f00401007387 */ /* 0x0003e20000100a00 */
[----:B------:R3:W-:Y:S02]  /*4a260*/  STL.64 [R1+0x6f8], R6 ;  /* 0x0006f80601007387 */ /* 0x0007e40000100a00 */
[----:B-1----:R-:W-:Y:S01]  /*4a270*/  IMAD.MOV.U32 R4, RZ, RZ, R10 ;  /* 0x000000ffff047224 */ /* 0x002fe200078e000a */
[----:B---3--:R-:W3:Y:S01]  /*4a280*/  LDL.LU.64 R6, [R1+0x1cf8] ;  /* 0x001cf80001067983 */ /* 0x008ee20000300a00 */
[----:B------:R-:W2:Y:S02]  /*4a290*/  LDL.LU.64 R10, [R1+0x1cf0] ;  /* 0x001cf000010a7983 */ /* 0x000ea40000300a00 */
[----:B------:R-:W2:Y:S02]  /*4a2a0*/  LDL.LU.64 R8, [R1+0x1ce8] ;  /* 0x001ce80001087983 */ /* 0x000ea40000300a00 */
[----:B----4-:R-:W-:Y:S01]  /*4a2b0*/  IMAD.MOV.U32 R5, RZ, RZ, R19 ;  /* 0x000000ffff057224 */ /* 0x010fe200078e0013 */
[C---:B--2---:R-:W-:Y:S11]  /*4a2c0*/  HMMA.1688.F32.TF32 R8, R24.reuse, R18, R8 ;  /* 0x000000121808723c */ /* 0x044ff60000081008 */
        /* <DEDUP_REMOVED lines=22> */
[----:B------:R-:W2:Y:S02]  /*4a430*/  LDL.LU.64 R14, [R1+0x1cc0] ;  /* 0x001cc000010e7983 */ /* 0x000ea40000300a00 */
        /* <DEDUP_REMOVED lines=78> */
[----:B-1----:R-:W4:Y:S04]  /*4a920*/  LDL.64 R14, [R1+0x78] ;  /* 0x00007800010e7983 */ /* 0x002f280000100a00 */
[----:B----4-:R3:W-:Y:S01]  /*4a930*/  STL.64 [R1+0x1b60], R14 ;  /* 0x001b600e01007387 */ /* 0x0107e20000100a00 */
[----:B------:R-:W4:Y:S02]  /*4a940*/  LDL.LU R12, [R1+0x5c0] ;  /* 0x0005c000010c7983 */ /* 0x000f240000300800 */
[----:B------:R-:W4:Y:S02]  /*4a950*/  LDL.LU R13, [R1+0x5c4] ;  /* 0x0005c400010d7983 */ /* 0x000f240000300800 */
[----:B---3--:R-:W-:-:S02]  /*4a960*/  IMAD.MOV.U32 R14, RZ, RZ, R7 ;  /* 0x000000ffff0e7224 */ /* 0x008fc400078e0007 */
[----:B------:R-:W-:Y:S01]  /*4a970*/  IMAD.MOV.U32 R15, RZ, RZ, R6 ;  /* 0x000000ffff0f7224 */ /* 0x000fe200078e0006 */
[----:B------:R-:W3:Y:S01]  /*4a980*/  LDL.LU R7, [R1+0x1bd4] ;  /* 0x001bd40001077983 */ /* 0x000ee20000300800 */
[----:B------:R-:W2:Y:S03]  /*4a990*/  LDL.LU R6, [R1+0x1bd0] ;  /* 0x001bd00001067983 */ /* 0x000ea60000300800 */
[----:B------:R1:W-:Y:S02]  /*4a9a0*/  STL.64 [R1+0x1b70], R14 ;  /* 0x001b700e01007387 */ /* 0x0003e40000100a00 */
[----:B-1----:R-:W-:Y:S02]  /*4a9b0*/  IMAD.MOV.U32 R14, RZ, RZ, R17 ;  /* 0x000000ffff0e7224 */ /* 0x002fe400078e0011 */
[----:B------:R-:W-:Y:S01]  /*4a9c0*/  IMAD.MOV.U32 R15, RZ, RZ, R16 ;  /* 0x000000ffff0f7224 */ /* 0x000fe200078e0010 */
[----:B----4-:R-:W-:Y:S01]  /*4a9d0*/  STL.64 [R1+0x1b68], R12 ;  /* 0x001b680c01007387 */ /* 0x010fe20000100a00 */
[----:B------:R-:W4:Y:S02]  /*4a9e0*/  LDL.LU R16, [R1+0x210] ;  /* 0x0002100001107983 */ /* 0x000f240000300800 */
[----:B------:R-:W4:Y:S02]  /*4a9f0*/  LDL.LU R17, [R1+0x214] ;  /* 0x0002140001117983 */ /* 0x000f240000300800 */
[----:B------:R-:W4:Y:S01]  /*4aa00*/  LDL.LU R18, [R1+0x218] ;  /* 0x0002180001127983 */ /* 0x000f220000300800 */
[----:B------:R-:W4:Y:S01]  /*4aa10*/  LDL.LU R19, [R1+0x21c] ;  /* 0x00021c0001137983 */ /* 0x000f220000300800 */
[----:B------:R1:W-:Y:S02]  /*4aa20*/  STL.64 [R1+0x1b88], R14 ;  /* 0x001b880e01007387 */ /* 0x0003e40000100a00 */
[----:B-1----:R-:W-:-:S02]  /*4aa30*/  IMAD.MOV.U32 R14, RZ, RZ, R10 ;  /* 0x000000ffff0e7224 */ /* 0x002fc400078e000a */
[----:B------:R-:W-:Y:S01]  /*4aa40*/  IMAD.MOV.U32 R15, RZ, RZ, R11 ;  /* 0x000000ffff0f7224 */ /* 0x000fe200078e000b */
[----:B------:R-:W2:Y:S01]  /*4aa50*/  LDL.LU R10, [R1+0x1bcc] ;  /* 0x001bcc00010a7983 */ /* 0x000ea20000300800 */
[----:B------:R-:W2:Y:S03]  /*4aa60*/  LDL.LU R11, [R1+0x1bc8] ;  /* 0x001bc800010b7983 */ /* 0x000ea60000300800 */
[----:B------:R1:W-:Y:S02]  /*4aa70*/  STL.64 [R1+0x1ba0], R14 ;  /* 0x001ba00e01007387 */ /* 0x0003e40000100a00 */
[----:B-1----:R-:W-:Y:S02]  /*4aa80*/  IMAD.MOV.U32 R14, RZ, RZ, R8 ;  /* 0x000000ffff0e7224 */ /* 0x002fe400078e0008 */
[----:B------:R-:W-:-:S05]  /*4aa90*/  IMAD.MOV.U32 R15, RZ, RZ, R5 ;  /* 0x000000ffff0f7224 */ /* 0x000fca00078e0005 */
[----:B------:R1:W-:Y:S01]  /*4aaa0*/  STL.64 [R1+0x1bb8], R14 ;  /* 0x001bb80e01007387 */ /* 0x0003e20000100a00 */
[----:B------:R-:W2:Y:S02]  /*4aab0*/  LDL.LU R12, [R1+0x610] ;  /* 0x00061000010c7983 */ /* 0x000ea40000300800 */
[----:B------:R-:W2:Y:S01]  /*4aac0*/  LDL.LU R13, [R1+0x614] ;  /* 0x00061400010d7983 */ /* 0x000ea20000300800 */
[----:B-1----:R-:W2:Y:S01]  /*4aad0*/  LDL.LU R14, [R1+0x618] ;  /* 0x00061800010e7983 */ /* 0x002ea20000300800 */
[----:B------:R-:W2:Y:S02]  /*4aae0*/  LDL.LU R15, [R1+0x61c] ;  /* 0x00061c00010f7983 */ /* 0x000ea40000300800 */
[----:B--2---:R-:W-:Y:S11]  /*4aaf0*/  HMMA.1688.F32.TF32 R12, R24, R10, R12 ;  /* 0x0000000a180c723c */ /* 0x004ff6000008100c */
[----:B------:R-:W-:Y:S11]  /*4ab00*/  @!UPT UIADD3 URZ, URZ, URZ, URZ ;  /* 0x0000003f3f3ff290 */ /* 0x000ff6000fffe03f */
[----:B------:R-:W-:Y:S01]  /*4ab10*/  @!UPT UIADD3 URZ, URZ, URZ, URZ ;  /* 0x0000003f3f3ff290 */ /* 0x000fe2000fffe03f */
[----:B------:R1:W-:Y:S01]  /*4ab20*/  STL.64 [R1+0xcd0], R12 ;  /* 0x000cd00c01007387 */ /* 0x0003e20000100a00 */
[----:B------:R2:W-:Y:S03]  /*4ab30*/  STL.64 [R1+0xcd8], R14 ;  /* 0x000cd80e01007387 */ /* 0x0005e60000100a00 */
[----:B-1----:R-:W3:Y:S01]  /*4ab40*/  LDL.LU R12, [R1+0x600] ;  /* 0x00060000010c7983 */ /* 0x002ee20000300800 */
[----:B------:R-:W3:Y:S02]  /*4ab50*/  LDL.LU R13, [R1+0x604] ;  /* 0x00060400010d7983 */ /* 0x000ee40000300800 */
[----:B--2---:R-:W2:Y:S02]  /*4ab60*/  LDL.LU R14, [R1+0x608] ;  /* 0x00060800010e7983 */ /* 0x004ea40000300800 */
[----:B------:R-:W2:Y:S01]  /*4ab70*/  LDL.LU R15, [R1+0x60c] ;  /* 0x00060c00010f7983 */ /* 0x000ea20000300800 */
[----:B------:R-:W-:Y:S01]  /*4ab80*/  STL.64 [R1+0x1b80], R10 ;  /* 0x001b800a01007387 */ /* 0x000fe20000100a00 */
[----:B------:R1:W-:Y:S02]  /*4ab90*/  STL [R1+0x1b78], R9 ;  /* 0x001b780901007387 */ /* 0x0003e40000100800 */
[----:B------:R-:W2:Y:S01]  /*4aba0*/  LDL.LU R8, [R1+0x5d0] ;  /* 0x0005d00001087983 */ /* 0x000ea20000300800 */
[----:B-1----:R-:W2:Y:S01]  /*4abb0*/  LDL.LU R9, [R1+0x5d4] ;  /* 0x0005d40001097983 */ /* 0x002ea20000300800 */
[----:B------:R-:W2:Y:S02]  /*4abc0*/  LDL.LU R10, [R1+0x5d8] ;  /* 0x0005d800010a7983 */ /* 0x000ea40000300800 */
[----:B------:R-:W2:Y:S02]  /*4abd0*/  LDL.LU R11, [R1+0x5dc] ;  /* 0x0005dc00010b7983 */ /* 0x000ea40000300800 */
[----:B--2---:R1:W-:Y:S01]  /*4abe0*/  STL.64 [R1+0x1b98], R10 ;  /* 0x001b980a01007387 */ /* 0x0043e20000100a00 */
[----:B------:R2:W-:Y:S02]  /*4abf0*/  STL.64 [R1+0x1b90], R8 ;  /* 0x001b900801007387 */ /* 0x0005e40000100a00 */
[----:B-1----:R-:W-:Y:S01]  /*4ac00*/  IMAD.MOV.U32 R10, RZ, RZ, R6 ;  /* 0x000000ffff0a7224 */ /* 0x002fe200078e0006 */
[----:B--2---:R-:W2:Y:S01]  /*4ac10*/  LDL.LU R8, [R1+0x5e0] ;  /* 0x0005e00001087983 */ /* 0x004ea20000300800 */
[----:B------:R-:W2:Y:S02]  /*4ac20*/  LDL.LU R9, [R1+0x5e4] ;  /* 0x0005e40001097983 */ /* 0x000ea40000300800 */
[----:B------:R-:W4:Y:S02]  /*4ac30*/  LDL.LU R6, [R1+0x1bc4] ;  /* 0x001bc40001067983 */ /* 0x000f240000300800 */
[----:B---3--:R-:W-:-:S02]  /*4ac40*/  IMAD.MOV.U32 R11, RZ, RZ, R7 ;  /* 0x000000ffff0b7224 */ /* 0x008fc400078e0007 */
[----:B------:R-:W4:Y:S03]  /*4ac50*/  LDL.LU R7, [R1+0x1bc0] ;  /* 0x001bc00001077983 */ /* 0x000f260000300800 */
[----:B------:R-:W-:Y:S01]  /*4ac60*/  STL.64 [R1+0x1bb0], R10 ;  /* 0x001bb00a01007387 */ /* 0x000fe20000100a00 */
[----:B----4-:R-:W-:Y:S01]  /*4ac70*/  HMMA.1688.F32.TF32 R16, R24, R6, R16 ;  /* 0x000000061810723c */ /* 0x010fe20000081010 */
[----:B--2---:R1:W-:Y:S04]  /*4ac80*/  STL.64 [R1+0x1ba8], R8 ;  /* 0x001ba80801007387 */ /* 0x0043e80000100a00 */
[----:B-1----:R-:W2:Y:S01]  /*4ac90*/  LDL.LU R8, [R1+0x5f0] ;  /* 0x0005f00001087983 */ /* 0x002ea20000300800 */
[----:B------:R-:W2:Y:S02]  /*4aca0*/  LDL.LU R9, [R1+0x5f4] ;  /* 0x0005f40001097983 */ /* 0x000ea40000300800 */
[----:B------:R-:W2:Y:S02]  /*4acb0*/  LDL.LU R10, [R1+0x5f8] ;  /* 0x0005f800010a7983 */ /* 0x000ea40000300800 */
[----:B------:R-:W2:Y:S11]  /*4acc0*/  LDL.LU R11, [R1+0x5fc] ;  /* 0x0005fc00010b7983 */ /* 0x000eb60000300800 */
[----:B------:R-:W-:Y:S02]  /*4acd0*/  @!UPT UIADD3 URZ, URZ, URZ, URZ ;  /* 0x0000003f3f3ff290 */ /* 0x000fe4000fffe03f */
[----:B------:R-:W-:Y:S01]  /*4ace0*/  STL.64 [R1+0xcc0], R16 ;  /* 0x000cc01001007387 */ /* 0x000fe20000100a00 */
[----:B------:R-:W-:Y:S02]  /*4acf0*/  STL.64 [R1+0xcc8], R18 ;  /* 0x000cc81201007387 */ /* 0x000fe40000100a00 */
[----:B------:R-:W-:Y:S04]  /*4ad00*/  LDS R18, [R2+0x1e200] ;  /* 0x01e2000002127984 */ /* 0x000fe80000000800 */
[----:B------:R-:W1:Y:S01]  /*4ad10*/  LDS R19, [R0+0x1e200] ;  /* 0x01e2000000137984 */ /* 0x000e620000000800 */
[----:B------:R-:W-:Y:S04]  /*4ad20*/  LDS R16, [R2+0x1c200] ;  /* 0x01c2000002107984 */ /* 0x000fe80000000800 */
[----:B------:R-:W3:Y:S01]  /*4ad30*/  LDS R17, [R0+0x1c200] ;  /* 0x01c2000000117984 */ /* 0x000ee20000000800 */
[----:B------:R-:W-:-:S02]  /*4ad40*/  IMAD.MOV.U32 R26, RZ, RZ, R4 ;  /* 0x000000ffff1a7224 */ /* 0x000fc400078e0004 */
[----:B------:R-:W-:-:S07]  /*4ad50*/  IMAD.MOV.U32 R27, RZ, RZ, R3 ;  /* 0x000000ffff1b7224 */ /* 0x000fce00078e0003 */
[C---:B------:R-:W-:Y:S01]  /*4ad60*/  HMMA.1688.F32.TF32 R12, R20.reuse, R26, R12 ;  /* 0x0000001a140c723c */ /* 0x040fe2000008100c */
[----:B-1----:R-:W-:Y:S01]  /*4ad70*/  STL.64 [R1+0x1a80], R18 ;  /* 0x001a801201007387 */ /* 0x002fe20000100a00 */
[----:B---3--:R1:W-:Y:S03]  /*4ad80*/  STL.64 [R1+0x1a78], R16 ;  /* 0x001a781001007387 */ /* 0x0083e60000100a00 */
[----:B-1----:R-:W3:Y:S01]  /*4ad90*/  LDL.LU R16, [R1+0x5b0] ;  /* 0x0005b00001107983 */ /* 0x002ee20000300800 */
[----:B------:R-:W3:Y:S02]  /*4ada0*/  LDL.LU R17, [R1+0x5b4] ;  /* 0x0005b40001117983 */ /* 0x000ee40000300800 */
[----:B------:R-:W3:Y:S02]  /*4adb0*/  LDL.LU R18, [R1+0x5b8] ;  /* 0x0005b80001127983 */ /* 0x000ee40000300800 */
[----:B------:R-:W3:Y:S11]  /*4adc0*/  LDL.LU R19, [R1+0x5bc] ;  /* 0x0005bc0001137983 */ /* 0x000ef60000300800 */
[----:B------:R-:W-:Y:S02]  /*4add0*/  @!UPT UIADD3 URZ, URZ, URZ, URZ ;  /* 0x0000003f3f3ff290 */ /* 0x000fe4000fffe03f */
[----:B------:R-:W-:Y:S01]  /*4ade0*/  STL.64 [R1+0x600], R12 ;  /* 0x0006000c01007387 */ /* 0x000fe20000100a00 */
[----:B------:R1:W-:Y:S03]  /*4adf0*/  STL.64 [R1+0x608], R14 ;  /* 0x0006080e01007387 */ /* 0x0003e60000100a00 */
[----:B-1----:R-:W2:Y:S01]  /*4ae00*/  LDL.LU.64 R14, [R1+0x1bb8] ;  /* 0x001bb800010e7983 */ /* 0x002ea20000300a00 */
[----:B------:R1:W-:Y:S03]  /*4ae10*/  STL.64 [R1+0x1b00], R26 ;  /* 0x001b001a01007387 */ /* 0x0003e60000100a00 */
[----:B-1----:R-:W4:Y:S01]  /*4ae20*/  LDL.64 R26, [R1+0x88] ;  /* 0x00008800011a7983 */ /* 0x002f220000100a00 */
        /* <DEDUP_REMOVED lines=16> */
[----:B------:R-:W2:Y:S11]  /*4af30*/  LDL.LU R9, [R1+0x1b78] ;  /* 0x001b780001097983 */ /* 0x000eb60000300800 */
[----:B------:R-:W-:Y:S09]  /*4af40*/  @!UPT UIADD3 URZ, URZ, URZ, URZ ;  /* 0x0000003f3f3ff290 */ /* 0x000ff2000fffe03f */
[----:B------:R-:W-:Y:S01]  /*4af50*/  STL.64 [R1+0x5d0], R12 ;  /* 0x0005d00c01007387 */ /* 0x000fe20000100a00 */
[----:B------:R1:W-:Y:S03]  /*4af60*/  STL.64 [R1+0x5d8], R14 ;  /* 0x0005d80e01007387 */ /* 0x0003e60000100a00 */
[----:B-1----:R-:W4:Y:S01]  /*4af70*/  LDL.LU.64 R14, [R1+0x1b70] ;  /* 0x001b7000010e7983 */ /* 0x002f220000300a00 */
[----:B------:R-:W4:Y:S02]  /*4af80*/  LDL.LU.64 R12, [R1+0x1b68] ;  /* 0x001b6800010c7983 */ /* 0x000f240000300a00 */
[----:B----4-:R-:W-:Y:S11]  /*4af90*/  HMMA.1688.F32.TF32 R12, R20, R26, R12 ;  /* 0x0000001a140c723c */ /* 0x010ff6000008100c */
[----:B------:R-:W-:Y:S11]  /*4afa0*/  @!UPT UIADD3 URZ, URZ, URZ, URZ ;  /* 0x0000003f3f3ff290 */ /* 0x000ff6000fffe03f */
[----:B------:R-:W-:Y:S01]  /*4afb0*/  @!UPT UIADD3 URZ, URZ, URZ, URZ ;  /* 0x0000003f3f3ff290 */ /* 0x000fe2000fffe03f */
[----:B------:R-:W-:Y:S01]  /*4afc0*/  STL.64 [R1+0x610], R12 ;  /* 0x0006100c01007387 */ /* 0x000fe20000100a00 */
[----:B------:R1:W-:Y:S03]  /*4afd0*/  STL.64 [R1+0x618], R14 ;  /* 0x0006180e01007387 */ /* 0x0003e60000100a00 */
[----:B-1----:R-:W3:Y:S01]  /*4afe0*/  LDL.LU.64 R14, [R1+0x1b60] ;  /* 0x001b6000010e7983 */ /* 0x002ee20000300a00 */
[----:B------:R-:W-:-:S05]  /*4aff0*/  IMAD.MOV.U32 R4, RZ, RZ, R26 ;  /* 0x000000ffff047224 */ /* 0x000fca00078e001a */
[----:B------:R-:W-:Y:S01]  /*4b000*/  STL [R1+0x1a58], R4 ;  /* 0x001a580401007387 */ /* 0x000fe20000100800 */
[----:B---3--:R-:W-:Y:S01]  /*4b010*/  HMMA.1688.F32.TF32 R16, R20, R14, R16 ;  /* 0x0000000e1410723c */ /* 0x008fe20000081010 */
[----:B------:R-:W-:Y:S02]  /*4b020*/  IMAD.MOV.U32 R8, RZ, RZ, R14 ;  /* 0x000000ffff087224 */ /* 0x000fe400078e000e */
[----:B------:R-:W-:Y:S11]  /*4b030*/  IMAD.MOV.U32 R5, RZ, RZ, R15 ;  /* 0x000000ffff057224 */ /* 0x000ff600078e000f */
[----:B------:R-:W-:Y:S09]  /*4b040*/  @!UPT UIADD3 URZ, URZ, URZ, URZ ;  /* 0x0000003f3f3ff290 */ /* 0x000ff2000fffe03f */
[----:B------:R1:W-:Y:S01]  /*4b050*/  STL.64 [R1+0x690], R16 ;  /* 0x0006901001007387 */ /* 0x0003e20000100a00 */
[----:B------:R3:W-:Y:S02]  /*4b060*/  STL.64 [R1+0x698], R18 ;  /* 0x0006981201007387 */ /* 0x0007e40000100a00 */
[----:B--2---:R-:W-:Y:S02]  /*4b070*/  STL.64 [R1+0x1b48], R10 ;  /* 0x001b480a01007387 */ /* 0x004fe40000100a00 */
[----:B------:R-:W-:Y:S01]  /*4b080*/  STL [R1+0x1b40], R8 ;  /* 0x001b400801007387 */ /* 0x000fe20000100800 */
[----:B------:R-:W-:Y:S01]  /*4b090*/  STL.64 [R1+0x1b20], R6 ;  /* 0x001b200601007387 */ /* 0x000fe20000100a00 */
[----:B------:R-:W-:Y:S03]  /*4b0a0*/  STL [R1+0x1b18], R5 ;  /* 0x001b180501007387 */ /* 0x000fe60000100800 */
[----:B-1----:R-:W2:Y:S01]  /*4b0b0*/  LDL.LU R16, [R1+0x200] ;  /* 0x0002000001107983 */ /* 0x002ea20000300800 */
[----:B------:R-:W2:Y:S02]  /*4b0c0*/  LDL.LU R17, [R1+0x204] ;  /* 0x0002040001117983 */ /* 0x000ea40000300800 */
[----:B---3--:R-:W3:Y:S02]  /*4b0d0*/  LDL.LU R18, [R1+0x208] ;  /* 0x0002080001127983 */ /* 0x008ee40000300800 */
        /* <DEDUP_REMOVED lines=17> */
[----:B------:R-:W4:Y:S01]  /*4b1f0*/  LDL.64 R10, [R1+0x68] ;  /* 0x00006800010a7983 */ /* 0x000f220000100a00 */
[----:B------:R-:W-:-:S03]  /*4b200*/  IMAD.MOV.U32 R3, RZ, RZ, R27 ;  /* 0x000000ffff037224 */ /* 0x000fc600078e001b */
[----:B---3--:R1:W-:Y:S01]  /*4b210*/  STL.64 [R1+0x1ab0], R18 ;  /* 0x001ab01201007387 */ /* 0x0083e20000100a00 */
[----:B--2---:R-:W-:Y:S02]  /*4b220*/  STL.64 [R1+0x1aa8], R16 ;  /* 0x001aa81001007387 */ /* 0x004fe40000100a00 */
[----:B-1----:R-:W-:Y:S02]  /*4b230*/  IMAD.MOV.U32 R18, RZ, RZ, R9 ;  /* 0x000000ffff127224 */ /* 0x002fe400078e0009 */
[----:B------:R-:W-:Y:S01]  /*4b240*/  IMAD.MOV.U32 R19, RZ, RZ, R28 ;  /* 0x000000ffff137224 */ /* 0x000fe200078e001c */
[----:B------:R-:W2:Y:S01]  /*4b250*/  LDL.LU R9, [R1+0x1b5c] ;  /* 0x001b5c0001097983 */ /* 0x000ea20000300800 */
[----:B------:R-:W3:Y:S03]  /*4b260*/  LDL.LU R28, [R1+0x1b58] ;  /* 0x001b5800011c7983 */ /* 0x000ee60000300800 */
[----:B------:R1:W-:Y:S04]  /*4b270*/  STL.64 [R1+0x1ac8], R18 ;  /* 0x001ac81201007387 */ /* 0x0003e80000100a00 */
[----:B-1----:R-:W2:Y:S01]  /*4b280*/  LDL R18, [R1+0x18] ;  /* 0x0000180001127983 */ /* 0x002ea20000100800 */
[----:B------:R-:W2:Y:S02]  /*4b290*/  LDL.LU R24, [R1+0x570] ;  /* 0x0005700001187983 */ /* 0x000ea40000300800 */
[----:B------:R-:W2:Y:S02]  /*4b2a0*/  LDL.LU R25, [R1+0x574] ;  /* 0x0005740001197983 */ /* 0x000ea40000300800 */
[----:B------:R-:W2:Y:S01]  /*4b2b0*/  LDL.LU R26, [R1+0x578] ;  /* 0x00057800011a7983 */ /* 0x000ea20000300800 */
[----:B------:R-:W2:Y:S01]  /*4b2c0*/  LDL.LU R27, [R1+0x57c] ;  /* 0x00057c00011b7983 */ /* 0x000ea20000300800 */
[----:B------:R-:W2:Y:S02]  /*4b2d0*/  LDL.LU R4, [R1+0x580] ;  /* 0x0005800001047983 */ /* 0x000ea40000300800 */
[----:B------:R-:W2:Y:S02]  /*4b2e0*/  LDL.LU R5, [R1+0x584] ;  /* 0x0005840001057983 */ /* 0x000ea40000300800 */
[----:B------:R-:W2:Y:S01]  /*4b2f0*/  LDL.LU R6, [R1+0x588] ;  /* 0x0005880001067983 */ /* 0x000ea20000300800 */
[----:B------:R-:W2:Y:S01]  /*4b300*/  LDL.LU R7, [R1+0x58c] ;  /* 0x00058c0001077983 */ /* 0x000ea20000300800 */
[----:B----4-:R-:W-:Y:S03]  /*4b310*/  HMMA.1688.F32.TF32 R12, R20, R10, R12 ;  /* 0x0000000a140c723c */ /* 0x010fe6000008100c */
[----:B--2---:R1:W-:Y:S01]  /*4b320*/  STL.64 [R1+0x1b30], R6 ;  /* 0x001b300601007387 */ /* 0x0043e20000100a00 */
[----:B------:R-:W-:Y:S03]  /*4b330*/  STL.64 [R1+0x1b28], R4 ;  /* 0x001b280401007387 */ /* 0x000fe60000100a00 */
[----:B-1----:R-:W2:Y:S01]  /*4b340*/  LDL.64 R6, [R1+0x58] ;  /* 0x0000580001067983 */ /* 0x002ea20000100a00 */
[----:B------:R1:W-:Y:S02]  /*4b350*/  STL.64 [R1+0x1b10], R26 ;  /* 0x001b101a01007387 */ /* 0x0003e40000100a00 */
[----:B------:R4:W-:Y:S01]  /*4b360*/  STL.64 [R1+0x1b08], R24 ;  /* 0x001b081801007387 */ /* 0x0009e20000100a00 */
[----:B-1----:R-:W2:Y:S01]  /*4b370*/  LDL.64 R26, [R1+0x48] ;  /* 0x00004800011a7983 */ /* 0x002ea20000100a00 */
[----:B------:R-:W-:-:S03]  /*4b380*/  IMAD.MOV.U32 R19, RZ, RZ, R29 ;  /* 0x000000ffff137224 */ /* 0x000fc600078e001d */
[----:B--2---:R1:W-:Y:S01]  /*4b390*/  STL.64 [R1+0x1b38], R26 ;  /* 0x001b381a01007387 */ /* 0x0043e20000100a00 */
[----:B----4-:R-:W2:Y:S02]  /*4b3a0*/  LDL.LU R24, [R1+0x590] ;  /* 0x0005900001187983 */ /* 0x010ea40000300800 */
[----:B------:R-:W2:Y:S01]  /*4b3b0*/  LDL.LU R25, [R1+0x594] ;  /* 0x0005940001197983 */ /* 0x000ea20000300800 */
[----:B-1----:R-:W2:Y:S01]  /*4b3c0*/  LDL.LU R26, [R1+0x598] ;  /* 0x00059800011a7983 */ /* 0x002ea20000300800 */
[----:B------:R-:W2:Y:S02]  /*4b3d0*/  LDL.LU R27, [R1+0x59c] ;  /* 0x00059c00011b7983 */ /* 0x000ea40000300800 */
[----:B------:R3:W-:Y:S02]  /*4b3e0*/  STL.64 [R1+0x1ae0], R18 ;  /* 0x001ae01201007387 */ /* 0x0007e40000100a00 */
[----:B---3--:R-:W-:Y:S02]  /*4b3f0*/  IMAD.MOV.U32 R18, RZ, RZ, R28 ;  /* 0x000000ffff127224 */ /* 0x008fe400078e001c */
[----:B------:R-:W-:-:S02]  /*4b400*/  IMAD.MOV.U32 R19, RZ, RZ, R9 ;  /* 0x000000ffff137224 */ /* 0x000fc400078e0009 */
[----:B------:R-:W-:-:S03]  /*4b410*/  IMAD.MOV.U32 R9, RZ, RZ, R11 ;  /* 0x000000ffff097224 */ /* 0x000fc600078e000b */
[----:B------:R1:W-:Y:S04]  /*4b420*/  STL.64 [R1+0x1af8], R18 ;  /* 0x001af81201007387 */ /* 0x0003e80000100a00 */
[----:B-1----:R-:W3:Y:S01]  /*4b430*/  LDL.64 R18, [R1+0x38] ;  /* 0x0000380001127983 */ /* 0x002ee20000100a00 */
[----:B------:R1:W-:Y:S02]  /*4b440*/  STL.64 [R1+0xbd0], R12 ;  /* 0x000bd00c01007387 */ /* 0x0003e40000100a00 */
[----:B------:R4:W-:Y:S02]  /*4b450*/  STL.64 [R1+0xbd8], R14 ;  /* 0x000bd80e01007387 */ /* 0x0009e40000100a00 */
[----:B-1----:R-:W-:Y:S01]  /*4b460*/  IMAD.MOV.U32 R12, RZ, RZ, R10 ;  /* 0x000000ffff0c7224 */ /* 0x002fe200078e000a */
[----:B----4-:R-:W4:Y:S01]  /*4b470*/  LDL.LU.64 R14, [R1+0x1b50] ;  /* 0x001b5000010e7983 */ /* 0x010f220000300a00 */
[----:B------:R-:W2:Y:S02]  /*4b480*/  LDL.LU.64 R10, [R1+0x1b48] ;  /* 0x001b4800010a7983 */ /* 0x000ea40000300a00 */
[----:B------:R-:W3:Y:S01]  /*4b490*/  LDL.LU R8, [R1+0x1b40] ;  /* 0x001b400001087983 */ /* 0x000ee20000300800 */
[----:B--2---:R-:W-:Y:S01]  /*4b4a0*/  STL.64 [R1+0x1ac0], R10 ;  /* 0x001ac00a01007387 */ /* 0x004fe20000100a00 */
[----:B---3--:R1:W-:Y:S03]  /*4b4b0*/  STL.64 [R1+0x1ab8], R8 ;  /* 0x001ab80801007387 */ /* 0x0083e60000100a00 */
[----:B-1----:R-:W2:Y:S01]  /*4b4c0*/  LDL.LU R8, [R1+0x540] ;  /* 0x0005400001087983 */ /* 0x002ea20000300800 */
[----:B------:R-:W2:Y:S02]  /*4b4d0*/  LDL.LU R9, [R1+0x544] ;  /* 0x0005440001097983 */ /* 0x000ea40000300800 */
[----:B------:R-:W3:Y:S02]  /*4b4e0*/  LDL.LU R10, [R1+0x548] ;  /* 0x00054800010a7983 */ /* 0x000ee40000300800 */
        /* <DEDUP_REMOVED lines=61> */
[----:B------:R-:W4:Y:S02]  /*4b8c0*/  LDL.LU.64 R16, [R1+0x1aa8] ;  /* 0x001aa80001107983 */ /* 0x000f240000300a00 */
[C---:B----4-:R-:W-:Y:S11]  /*4b8d0*/  HMMA.1688.F32.TF32 R16, R20.reuse, R14, R16 ;  /* 0x0000000e1410723c */ /* 0x050ff60000081010 */
        /* <DEDUP_REMOVED lines=18> */
[----:B------:R-:W2:Y:S11]  /*4ba00*/  LDL.LU R15, [R1+0x51c] ;  /* 0x00051c00010f7983 */ /* 0x000eb60000300800 */
[----:B------:R-:W-:Y:S02]  /*4ba10*/  @!UPT UIADD3 URZ, URZ, URZ, URZ ;  /* 0x0000003f3f3ff290 */ /* 0x000fe4000fffe03f */
[----:B------:R-:W-:Y:S01]  /*4ba20*/  STL.64 [R1+0xcb0], R16 ;  /* 0x000cb01001007387 */ /* 0x000fe20000100a00 */
[----:B------:R1:W-:Y:S03]  /*4ba30*/  STL.64 [R1+0xcb8], R18 ;  /* 0x000cb81201007387 */ /* 0x0003e60000100a00 */
[----:B-1----:R-:W3:Y:S01]  /*4ba40*/  LDL.LU.64 R18, [R1+0x1a90] ;  /* 0x001a900001127983 */ /* 0x002ee20000300a00 */
[----:B------:R-:W3:Y:S02]  /*4ba50*/  LDL.LU.64 R16, [R1+0x1a88] ;  /* 0x001a880001107983 */ /* 0x000ee40000300a00 */
[----:B------:R-:W-:Y:S01]  /*4ba60*/  STL.64 [R1+0x1a40], R10 ;  /* 0x001a400a01007387 */ /* 0x000fe20000100a00 */
[----:B---3--:R-:W-:Y:S01]  /*4ba70*/  HMMA.1688.F32.TF32 R20, R20, R6, R16 ;  /* 0x000000061414723c */ /* 0x008fe20000081010 */
[----:B------:R-:W2:Y:S01]  /*4ba80*/  LDL.LU.64 R18, [R1+0x1a80] ;  /* 0x001a800001127983 */ /* 0x000ea20000300a00 */
[----:B------:R-:W2:Y:S02]  /*4ba90*/  LDL.LU.64 R16, [R1+0x1a78] ;  /* 0x001a780001107983 */ /* 0x000ea40000300a00 */
[----:B------:R-:W-:Y:S11]  /*4baa0*/  STL.64 [R1+0x19a0], R6 ;  /* 0x0019a00601007387 */ /* 0x000ff60000100a00 */
[----:B------:R-:W-:Y:S08]  /*4bab0*/  @!UPT UIADD3 URZ, URZ, URZ, URZ ;  /* 0x0000003f3f3ff290 */ /* 0x000ff0000fffe03f */
[----:B------:R-:W-:Y:S01]  /*4bac0*/  STL.64 [R1+0xca0], R20 ;  /* 0x000ca01401007387 */ /* 0x000fe20000100a00 */
[----:B------:R-:W-:Y:S02]  /*4bad0*/  STL.64 [R1+0xca8], R22 ;  /* 0x000ca81601007387 */ /* 0x000fe40000100a00 */
[----:B------:R-:W-:Y:S04]  /*4bae0*/  LDS R22, [R2+0x1e300] ;  /* 0x01e3000002167984 */ /* 0x000fe80000000800 */
[----:B------:R-:W1:Y:S01]  /*4baf0*/  LDS R23, [R0+0x1e300] ;  /* 0x01e3000000177984 */ /* 0x000e620000000800 */
[----:B------:R-:W-:Y:S04]  /*4bb00*/  LDS R20, [R2+0x1c300] ;  /* 0x01c3000002147984 */ /* 0x000fe80000000800 */
[----:B------:R-:W3:Y:S04]  /*4bb10*/  LDS R21, [R0+0x1c300] ;  /* 0x01c3000000157984 */ /* 0x000ee80000000800 */
[----:B-1----:R1:W-:Y:S01]  /*4bb20*/  STL.64 [R1+0x1950], R22 ;  /* 0x0019501601007387 */ /* 0x0023e20000100a00 */
[----:B---3--:R-:W-:Y:S03]  /*4bb30*/  STL.64 [R1+0x1948], R20 ;  /* 0x0019481401007387 */ /* 0x008fe60000100a00 */
[----:B-1----:R-:W3:Y:S01]  /*4bb40*/  LDL.64 R22, [R1+0x28] ;  /* 0x0000280001167983 */ /* 0x002ee20000100a00 */
[----:B--2---:R-:W-:Y:S03]  /*4bb50*/  HMMA.1688.F32.TF32 R12, R16, R26, R12 ;  /* 0x0000001a100c723c */ /* 0x004fe6000008100c */
[----:B---3--:R1:W-:Y:S02]  /*4bb60*/  STL.64 [R1+0x19a8], R22 ;  /* 0x0019a81601007387 */ /* 0x0083e40000100a00 */
[----:B-1----:R-:W-:-:S02]  /*4bb70*/  IMAD.MOV.U32 R22, RZ, RZ, R25 ;  /* 0x000000ffff167224 */ /* 0x002fc400078e0019 */
[----:B------:R-:W-:-:S05]  /*4bb80*/  IMAD.MOV.U32 R23, RZ, RZ, R24 ;  /* 0x000000ffff177224 */ /* 0x000fca00078e0018 */
[----:B------:R1:W-:Y:S04]  /*4bb90*/  STL.64 [R1+0x19c0], R22 ;  /* 0x0019c01601007387 */ /* 0x0003e80000100a00 */
[----:B-1----:R-:W2:Y:S07]  /*4bba0*/  LDL.64 R22, [R1+0xb8] ;  /* 0x0000b80001167983 */ /* 0x002eae0000100a00 */
[----:B------:R-:W-:Y:S02]  /*4bbb0*/  STL.64 [R1+0x510], R12 ;  /* 0x0005100c01007387 */ /* 0x000fe40000100a00 */
[----:B------:R1:W-:Y:S02]  /*4bbc0*/  STL.64 [R1+0x518], R14 ;  /* 0x0005180e01007387 */ /* 0x0003e40000100a00 */
[----:B-1----:R-:W2:Y:S01]  /*4bbd0*/  LDL.LU.64 R14, [R1+0x1a70] ;  /* 0x001a7000010e7983 */ /* 0x002ea20000300a00 */
[----:B------:R-:W2:Y:S02]  /*4bbe0*/  LDL.LU.64 R12, [R1+0x1a68] ;  /* 0x001a6800010c7983 */ /* 0x000ea40000300a00 */
[----:B--2---:R-:W-:Y:S01]  /*4bbf0*/  HMMA.1688.F32.TF32 R12, R16, R22, R12 ;  /* 0x00000016100c723c */ /* 0x004fe2000008100c */
[----:B------:R-:W-:-:S02]  /*4bc00*/  IMAD.MOV.U32 R25, RZ, RZ, R22 ;  /* 0x000000ffff197224 */ /* 0x000fc400078e0016 */
[----:B------:R-:W-:-:S04]  /*4bc10*/  IMAD.MOV.U32 R24, RZ, RZ, R23 ;  /* 0x000000ffff187224 */ /* 0x000fc800078e0017 */
[----:B------:R-:W-:Y:S02]  /*4bc20*/  IMAD.MOV.U32 R22, RZ, RZ, R4 ;  /* 0x000000ffff167224 */ /* 0x000fe400078e0004 */
[----:B------:R-:W-:Y:S11]  /*4bc30*/  IMAD.MOV.U32 R23, RZ, RZ, R29 ;  /* 0x000000ffff177224 */ /* 0x000ff600078e001d */
[----:B------:R-:W-:Y:S03]  /*4bc40*/  @!UPT UIADD3 URZ, URZ, URZ, URZ ;  /* 0x0000003f3f3ff290 */ /* 0x000fe6000fffe03f */
[----:B------:R1:W-:Y:S01]  /*4bc50*/  STL.64 [R1+0x500], R12 ;  /* 0x0005000c01007387 */ /* 0x0003e20000100a00 */
[----:B------:R-:W-:Y:S03]  /*4bc60*/  STL.64 [R1+0x508], R14 ;  /* 0x0005080e01007387 */ /* 0x000fe60000100a00 */
[----:B-1----:R-:W2:Y:S01]  /*4bc70*/  LDL.LU.64 R12, [R1+0x1a60] ;  /* 0x001a6000010c7983 */ /* 0x002ea20000300a00 */
[----:B------:R-:W3:Y:S02]  /*4bc80*/  LDL.LU R4, [R1+0x1a58] ;  /* 0x001a580001047983 */ /* 0x000ee40000300800 */
[----:B------:R-:W-:Y:S02]  /*4bc90*/  STL.64 [R1+0x19d8], R22 ;  /* 0x0019d81601007387 */ /* 0x000fe40000100a00 */
[----:B------:R-:W-:Y:S01]  /*4bca0*/  STL.64 [R1+0x1960], R26 ;  /* 0x0019601a01007387 */ /* 0x000fe20000100a00 */
[----:B------:R1:W-:Y:S04]  /*4bcb0*/  STL.64 [R1+0x1958], R24 ;  /* 0x0019581801007387 */ /* 0x0003e80000100a00 */
[----:B-1----:R-:W4:Y:S01]  /*4bcc0*/  LDL.LU R24, [R1+0x470] ;  /* 0x0004700001187983 */ /* 0x002f220000300800 */
[----:B------:R-:W4:Y:S02]  /*4bcd0*/  LDL.LU R25, [R1+0x474] ;  /* 0x0004740001197983 */ /* 0x000f240000300800 */
[----:B------:R-:W3:Y:S02]  /*4bce0*/  LDL.LU R26, [R1+0x478] ;  /* 0x00047800011a7983 */ /* 0x000ee40000300800 */
[----:B------:R-:W3:Y:S02]  /*4bcf0*/  LDL.LU R27, [R1+0x47c] ;  /* 0x00047c00011b7983 */ /* 0x000ee40000300800 */
[----:B------:R-:W-:-:S02]  /*4bd00*/  IMAD.MOV.U32 R22, RZ, RZ, R28 ;  /* 0x000000ffff167224 */ /* 0x000fc400078e001c */
[----:B--2---:R-:W-:-:S05]  /*4bd10*/  IMAD.MOV.U32 R23, RZ, RZ, R13 ;  /* 0x000000ffff177224 */ /* 0x004fca00078e000d */
[----:B------:R1:W-:Y:S02]  /*4bd20*/  STL.64 [R1+0x19f0], R22 ;  /* 0x0019f01601007387 */ /* 0x0003e40000100a00 */
[----:B-1----:R-:W-:Y:S02]  /*4bd30*/  IMAD.MOV.U32 R22, RZ, RZ, R12 ;  /* 0x000000ffff167224 */ /* 0x002fe400078e000c */
[----:B------:R-:W-:-:S05]  /*4bd40*/  IMAD.MOV.U32 R23, RZ, RZ, R9 ;  /* 0x000000ffff177224 */ /* 0x000fca00078e0009 */
[----:B------:R-:W-:Y:S01]  /*4bd50*/  STL.64 [R1+0x1a08], R22 ;  /* 0x001a081601007387 */ /* 0x000fe20000100a00 */
[----:B---3--:R-:W-:Y:S02]  /*4bd60*/  STL.64 [R1+0x19b8], R26 ;  /* 0x0019b81a01007387 */ /* 0x008fe40000100a00 */
[----:B----4-:R1:W-:Y:S02]  /*4bd70*/  STL.64 [R1+0x19b0], R24 ;  /* 0x0019b01801007387 */ /* 0x0103e40000100a00 */
        /* <DEDUP_REMOVED lines=14> */
[----:B------:R-:W2:Y:S02]  /*4be60*/  LDL.LU R14, [R1+0x4f8] ;  /* 0x0004f800010e7983 */ /* 0x000ea40000300800 */
[----:B------:R-:W2:Y:S01]  /*4be70*/  LDL.LU R15, [R1+0x4fc] ;  /* 0x0004fc00010f7983 */ /* 0x000ea20000300800 */
[----:B------:R-:W2:Y:S04]  /*4be80*/  LDL.64 R10, [R1+0xa8] ;  /* 0x0000a800010a7983 */ /* 0x000ea80000100a00 */
[----:B------:R-:W4:Y:S01]  /*4be90*/  LDL.64 R6, [R1+0x98] ;  /* 0x0000980001067983 */ /* 0x000f220000100a00 */
[----:B------:R-:W-:Y:S02]  /*4bea0*/  STL.64 [R1+0x1a20], R22 ;  /* 0x001a201601007387 */ /* 0x000fe40000100a00 */
        /* <DEDUP_REMOVED lines=34> */
[----:B------:R-:W4:Y:S02]  /*4c0d0*/  LDL.LU.64 R12, [R1+0x1a48] ;  /* 0x001a4800010c7983 */ /* 0x000f240000300a00 */
[----:B------:R-:W-:-:S02]  /*4c0e0*/  IMAD.MOV.U32 R28, RZ, RZ, R10 ;  /* 0x000000ffff1c7224 */ /* 0x000fc400078e000a */
[----:B------:R-:W-:Y:S02]  /*4c0f0*/  IMAD.MOV.U32 R9, RZ, RZ, R11 ;  /* 0x000000ffff097224 */ /* 0x000fe400078e000b */
[----:B------:R-:W3:Y:S01]  /*4c100*/  LDL.LU.64 R10, [R1+0x1a40] ;  /* 0x001a4000010a7983 */ /* 0x000ee20000300a00 */
[----:B----4-:R-:W-:Y:S11]  /*4c110*/  HMMA.1688.F32.TF32 R12, R16, R6, R12 ;  /* 0x00000006100c723c */ /* 0x010ff6000008100c */
[----:B------:R-:W-:Y:S11]  /*4c120*/  @!UPT UIADD3 URZ, URZ, URZ, URZ ;  /* 0x0000003f3f3ff290 */ /* 0x000ff6000fffe03f */
[----:B------:R-:W-:Y:S01]  /*4c130*/  @!UPT UIADD3 URZ, URZ, URZ, URZ ;  /* 0x0000003f3f3ff290 */ /* 0x000fe2000fffe03f */
[----:B------:R-:W-:Y:S01]  /*4c140*/  STL.64 [R1+0x4e0], R12 ;  /* 0x0004e00c01007387 */ /* 0x000fe20000100a00 */
[----:B------:R1:W-:Y:S03]  /*4c150*/  STL.64 [R1+0x4e8], R14 ;  /* 0x0004e80e01007387 */ /* 0x0003e60000100a00 */
[----:B-1----:R-:W4:Y:S01]  /*4c160*/  LDL.LU.64 R14, [R1+0x1a38] ;  /* 0x001a3800010e7983 */ /* 0x002f220000300a00 */
[----:B------:R-:W-:Y:S02]  /*4c170*/  IMAD.MOV.U32 R22, RZ, RZ, R4 ;  /* 0x000000ffff167224 */ /* 0x000fe400078e0004 */
[----:B------:R-:W-:Y:S02]  /*4c180*/  IMAD.MOV.U32 R13, RZ, RZ, R6 ;  /* 0x000000ffff0d7224 */ /* 0x000fe400078e0006 */
[----:B------:R-:W-:Y:S01]  /*4c190*/  IMAD.MOV.U32 R12, RZ, RZ, R7 ;  /* 0x000000ffff0c7224 */ /* 0x000fe200078e0007 */
[----:B------:R-:W3:Y:S01]  /*4c1a0*/  LDL.LU R4, [R1+0x460] ;  /* 0x0004600001047983 */ /* 0x000ee20000300800 */
[----:B------:R-:W3:Y:S02]  /*4c1b0*/  LDL.LU R5, [R1+0x464] ;  /* 0x0004640001057983 */ /* 0x000ee40000300800 */
[----:B------:R-:W3:Y:S02]  /*4c1c0*/  LDL.LU R6, [R1+0x468] ;  /* 0x0004680001067983 */ /* 0x000ee40000300800 */
[----:B------:R-:W3:Y:S02]  /*4c1d0*/  LDL.LU R7, [R1+0x46c] ;  /* 0x00046c0001077983 */ /* 0x000ee40000300800 */
[----:B------:R-:W-:-:S07]  /*4c1e0*/  IMAD.MOV.U32 R23, RZ, RZ, R3 ;  /* 0x000000ffff177224 */ /* 0x000fce00078e0003 */
[C---:B--2---:R-:W-:Y:S01]  /*4c1f0*/  HMMA.1688.F32.TF32 R20, R16.reuse, R22, R24 ;  /* 0x000000161014723c */ /* 0x044fe20000081018 */
[----:B----4-:R1:W-:Y:S01]  /*4c200*/  STL.64 [R1+0x1980], R14 ;  /* 0x0019800e01007387 */ /* 0x0103e20000100a00 */
[----:B------:R-:W-:Y:S03]  /*4c210*/  STL.64 [R1+0x1978], R12 ;  /* 0x0019780c01007387 */ /* 0x000fe60000100a00 */
[----:B-1----:R-:W2:Y:S04]  /*4c220*/  LDL.64 R14, [R1+0x8] ;  /* 0x00000800010e7983 */ /* 0x002ea80000100a00 */
[----:B--2---:R1:W-:Y:S04]  /*4c230*/  STL.64 [R1+0x1998], R14 ;  /* 0x0019980e01007387 */ /* 0x0043e80000100a00 */
[----:B-1----:R-:W3:Y:S01]  /*4c240*/  LDL.64 R14, [R1+0x18] ;  /* 0x00001800010e7983 */ /* 0x002ee20000100a00 */
[----:B------:R-:W2:Y:S02]  /*4c250*/  LDL.LU.64 R26, [R1+0x1a30] ;  /* 0x001a3000011a7983 */ /* 0x000ea40000300a00 */
[----:B------:R-:W2:Y:S07]  /*4c260*/  LDL.LU.64 R24, [R1+0x1a28] ;  /* 0x001a280001187983 */ /* 0x000eae0000300a00 */
        /* <DEDUP_REMOVED lines=38> */
[C---:B--2---:R-:W-:Y:S11]  /*4c4d0*/  HMMA.1688.F32.TF32 R24, R16.reuse, R22, R24 ;  /* 0x000000161018723c */ /* 0x044ff60000081018 */
[----:B------:R-:W-:Y:S11]  /*4c4e0*/  @!UPT UIADD3 URZ, URZ, URZ, URZ ;  /* 0x0000003f3f3ff290 */ /* 0x000ff6000fffe03f */
[----:B------:R-:W-:Y:S01]  /*4c4f0*/  @!UPT UIADD3 URZ, URZ, URZ, URZ ;  /* 0x0000003f3f3ff290 */ /* 0x000fe2000fffe03f */
[----:B------:R1:W-:Y:S01]  /*4c500*/  STL.64 [R1+0xae0], R24 ;  /* 0x000ae01801007387 */ /* 0x0003e20000100a00 */
[----:B------:R2:W-:Y:S03]  /*4c510*/  STL.64 [R1+0xae8], R26 ;  /* 0x000ae81a01007387 */ /* 0x0005e60000100a00 */
[----:B-1----:R-:W4:Y:S01]  /*4c520*/  LDL.LU R24, [R1+0x430] ;  /* 0x0004300001187983 */ /* 0x002f220000300800 */
[----:B------:R-:W4:Y:S02]  /*4c530*/  LDL.LU R25, [R1+0x434] ;  /* 0x0004340001197983 */ /* 0x000f240000300800 */
[----:B--2---:R-:W2:Y:S02]  /*4c540*/  LDL.LU R26, [R1+0x438] ;  /* 0x00043800011a7983 */ /* 0x004ea40000300800 */
[----:B------:R-:W2:Y:S01]  /*4c550*/  LDL.LU R27, [R1+0x43c] ;  /* 0x00043c00011b7983 */ /* 0x000ea20000300800 */
[----:B---3--:R-:W-:Y:S01]  /*4c560*/  HMMA.1688.F32.TF32 R4, R16, R14, R4 ;  /* 0x0000000e1004723c */ /* 0x008fe20000081004 */
[----:B--2---:R-:W-:Y:S01]  /*4c570*/  STL.64 [R1+0x1970], R26 ;  /* 0x0019701a01007387 */ /* 0x004fe20000100a00 */
[----:B----4-:R1:W-:Y:S03]  /*4c580*/  STL.64 [R1+0x1968], R24 ;  /* 0x0019681801007387 */ /* 0x0103e60000100a00 */
        /* <DEDUP_REMOVED lines=17> */
[----:B------:R1:W-:Y:S02]  /*4c6a0*/  STL.64 [R1+0xad0], R4 ;  /* 0x000ad00401007387 */ /* 0x0003e40000100a00 */
[----:B------:R4:W-:Y:S02]  /*4c6b0*/  STL.64 [R1+0xad8], R6 ;  /* 0x000ad80601007387 */ /* 0x0009e40000100a00 */
[----:B-1----:R-:W-:Y:S01]  /*4c6c0*/  IMAD.MOV.U32 R5, RZ, RZ, R14 ;  /* 0x000000ffff057224 */ /* 0x002fe200078e000e */
[----:B----4-:R-:W3:Y:S01]  /*4c6d0*/  LDL.LU.64 R6, [R1+0x19a0] ;  /* 0x0019a00001067983 */ /* 0x010ee20000300a00 */
[----:B------:R-:W-:-:S02]  /*4c6e0*/  IMAD.MOV.U32 R4, RZ, RZ, R15 ;  /* 0x000000ffff047224 */ /* 0x000fc400078e000f */
        /* <DEDUP_REMOVED lines=10> */
[----:B------:R-:W4:Y:S01]  /*4c790*/  LDL.LU.64 R12, [R1+0x1978] ;  /* 0x00197800010c7983 */ /* 0x000f220000300a00 */
        /* <DEDUP_REMOVED lines=8> */
[----:B----4-:R-:W-:Y:S02]  /*4c820*/  IMAD.MOV.U32 R14, RZ, RZ, R13 ;  /* 0x000000ffff0e7224 */ /* 0x010fe400078e000d */
[----:B------:R-:W-:-:S05]  /*4c830*/  IMAD.MOV.U32 R15, RZ, RZ, R12 ;  /* 0x000000ffff0f7224 */ /* 0x000fca00078e000c */
[----:B------:R1:W-:Y:S01]  /*4c840*/  STL.64 [R1+0x1918], R14 ;  /* 0x0019180e01007387 */ /* 0x0003e20000100a00 */
[----:B------:R-:W4:Y:S02]  /*4c850*/  LDL.LU R12, [R1+0x400] ;  /* 0x00040000010c7983 */ /* 0x000f240000300800 */
[----:B------:R-:W4:Y:S01]  /*4c860*/  LDL.LU R13, [R1+0x404] ;  /* 0x00040400010d7983 */ /* 0x000f220000300800 */
[----:B-1----:R-:W2:Y:S01]  /*4c870*/  LDL.LU R14, [R1+0x408] ;  /* 0x00040800010e7983 */ /* 0x002ea20000300800 */
[----:B------:R-:W2:Y:S03]  /*4c880*/  LDL.LU R15, [R1+0x40c] ;  /* 0x00040c00010f7983 */ /* 0x000ea60000300800 */
[----:B--2---:R-:W-:Y:S01]  /*4c890*/  STL.64 [R1+0x1930], R14 ;  /* 0x0019300e01007387 */ /* 0x004fe20000100a00 */
[----:B----4-:R1:W-:Y:S03]  /*4c8a0*/  STL.64 [R1+0x1928], R12 ;  /* 0x0019280c01007387 */ /* 0x0103e60000100a00 */
[----:B-1----:R-:W2:Y:S01]  /*4c8b0*/  LDL.LU R12, [R1+0x410] ;  /* 0x00041000010c7983 */ /* 0x002ea20000300800 */
[----:B------:R-:W2:Y:S02]  /*4c8c0*/  LDL.LU R13, [R1+0x414] ;  /* 0x00041400010d7983 */ /* 0x000ea40000300800 */
[----:B------:R-:W4:Y:S02]  /*4c8d0*/  LDL.LU R14, [R1+0x418] ;  /* 0x00041800010e7983 */ /* 0x000f240000300800 */
[----:B------:R-:W4:Y:S01]  /*4c8e0*/  LDL.LU R15, [R1+0x41c] ;  /* 0x00041c00010f7983 */ /* 0x000f220000300800 */
[C---:B------:R-:W-:Y:S08]  /*4c8f0*/  HMMA.1688.F32.TF32 R24, R16.reuse, R10, R24 ;  /* 0x0000000a1018723c */ /* 0x040ff00000081018 */
[----:B---3--:R-:W-:Y:S01]  /*4c900*/  HMMA.1688.F32.TF32 R16, R16, R6, R20 ;  /* 0x000000061010723c */ /* 0x008fe20000081014 */
[----:B----4-:R-:W-:Y:S01]  /*4c910*/  STL.64 [R1+0x1940], R14 ;  /* 0x0019400e01007387 */ /* 0x010fe20000100a00 */
[----:B--2---:R1:W-:Y:S03]  /*4c920*/  STL.64 [R1+0x1938], R12 ;  /* 0x0019380c01007387 */ /* 0x0043e60000100a00 */
[----:B-1----:R-:W2:Y:S01]  /*4c930*/  LDL.LU R12, [R1+0x420] ;  /* 0x00042000010c7983 */ /* 0x002ea20000300800 */
[----:B------:R-:W2:Y:S02]  /*4c940*/  LDL.LU R13, [R1+0x424] ;  /* 0x00042400010d7983 */ /* 0x000ea40000300800 */
[----:B------:R-:W2:Y:S02]  /*4c950*/  LDL.LU R14, [R1+0x428] ;  /* 0x00042800010e7983 */ /* 0x000ea40000300800 */
[----:B------:R-:W2:Y:S05]  /*4c960*/  LDL.LU R15, [R1+0x42c] ;  /* 0x00042c00010f7983 */ /* 0x000eaa0000300800 */
[----:B------:R-:W-:Y:S01]  /*4c970*/  STL.64 [R1+0xc90], R24 ;  /* 0x000c901801007387 */ /* 0x000fe20000100a00 */
[----:B------:R1:W-:Y:S03]  /*4c980*/  STL.64 [R1+0xc98], R26 ;  /* 0x000c981a01007387 */ /* 0x0003e60000100a00 */
[----:B-1----:R-:W2:Y:S01]  /*4c990*/  LDL.LU.64 R26, [R1+0x1960] ;  /* 0x00196000011a7983 */ /* 0x002ea20000300a00 */
[----:B------:R-:W3:Y:S02]  /*4c9a0*/  LDL.LU.64 R24, [R1+0x1958] ;  /* 0x0019580001187983 */ /* 0x000ee40000300a00 */
[----:B------:R-:W-:Y:S02]  /*4c9b0*/  STL.64 [R1+0x18a0], R10 ;  /* 0x0018a00a01007387 */ /* 0x000fe40000100a00 */
[----:B------:R-:W2:Y:S01]  /*4c9c0*/  LDL.LU.64 R22, [R1+0x1950] ;  /* 0x0019500001167983 */ /* 0x000ea20000300a00 */
[----:B------:R-:W2:Y:S01]  /*4c9d0*/  LDL.LU.64 R20, [R1+0x1948] ;  /* 0x0019480001147983 */ /* 0x000ea20000300a00 */
[----:B------:R-:W-:Y:S02]  /*4c9e0*/  STL.64 [R1+0x1830], R6 ;  /* 0x0018300601007387 */ /* 0x000fe40000100a00 */
[----:B------:R-:W-:Y:S02]  /*4c9f0*/  STL.64 [R1+0xc80], R16 ;  /* 0x000c801001007387 */ /* 0x000fe40000100a00 */
[----:B------:R-:W-:Y:S02]  /*4ca00*/  STL.64 [R1+0xc88], R18 ;  /* 0x000c881201007387 */ /* 0x000fe40000100a00 */
        /* <DEDUP_REMOVED lines=10> */
[----:B------:R1:W-:Y:S03]  /*4cab0*/  STL.64 [R1+0x428], R14 ;  /* 0x0004280e01007387 */ /* 0x0003e60000100a00 */
[----:B-1----:R-:W2:Y:S01]  /*4cac0*/  LDL.LU.64 R14, [R1+0x1940] ;  /* 0x00194000010e7983 */ /* 0x002ea20000300a00 */
[----:B------:R-:W2:Y:S02]  /*4cad0*/  LDL.LU.64 R12, [R1+0x1938] ;  /* 0x00193800010c7983 */ /* 0x000ea40000300a00 */
[----:B---3--:R-:W-:Y:S02]  /*4cae0*/  IMAD.MOV.U32 R18, RZ, RZ, R25 ;  /* 0x000000ffff127224 */ /* 0x008fe400078e0019 */
[----:B------:R-:W-:Y:S01]  /*4caf0*/  IMAD.MOV.U32 R19, RZ, RZ, R24 ;  /* 0x000000ffff137224 */ /* 0x000fe200078e0018 */
[----:B------:R1:W-:Y:S01]  /*4cb00*/  STL.64 [R1+0x1910], R26 ;  /* 0x0019101a01007387 */ /* 0x0003e20000100a00 */
[----:B------:R-:W3:Y:S02]  /*4cb10*/  LDL.LU R24, [R1+0x3f0] ;  /* 0x0003f00001187983 */ /* 0x000ee40000300800 */
[----:B------:R-:W3:Y:S01]  /*4cb20*/  LDL.LU R25, [R1+0x3f4] ;  /* 0x0003f40001197983 */ /* 0x000ee20000300800 */
[----:B-1----:R-:W3:Y:S01]  /*4cb30*/  LDL.LU R26, [R1+0x3f8] ;  /* 0x0003f800011a7983 */ /* 0x002ee20000300800 */
[----:B------:R-:W3:Y:S01]  /*4cb40*/  LDL.LU R27, [R1+0x3fc] ;  /* 0x0003fc00011b7983 */ /* 0x000ee20000300800 */
[----:B--2---:R-:W-:Y:S02]  /*4cb50*/  HMMA.1688.F32.TF32 R16, R20, R18, R12 ;  /* 0x000000121410723c */ /* 0x004fe4000008100c */
[----:B------:R-:W2:Y:S01]  /*4cb60*/  LDL.LU.64 R14, [R1+0x1930] ;  /* 0x00193000010e7983 */ /* 0x000ea20000300a00 */
[----:B------:R-:W2:Y:S11]  /*4cb70*/  LDL.LU.64 R12, [R1+0x1928] ;  /* 0x00192800010c7983 */ /* 0x000eb60000300a00 */
[----:B------:R-:W-:Y:S09]  /*4cb80*/  @!UPT UIADD3 URZ, URZ, URZ, URZ ;  /* 0x0000003f3f3ff290 */ /* 0x000ff2000fffe03f */
[----:B------:R1:W-:Y:S01]  /*4cb90*/  STL.64 [R1+0x410], R16 ;  /* 0x0004101001007387 */ /* 0x0003e20000100a00 */
[----:B------:R4:W-:Y:S03]  /*4cba0*/  STL.64 [R1+0x418], R18 ;  /* 0x0004181201007387 */ /* 0x0009e60000100a00 */
[----:B-1----:R-:W2:Y:S01]  /*4cbb0*/  LDL.LU R16, [R1+0x350] ;  /* 0x0003500001107983 */ /* 0x002ea20000300800 */
[----:B------:R-:W2:Y:S02]  /*4cbc0*/  LDL.LU R17, [R1+0x354] ;  /* 0x0003540001117983 */ /* 0x000ea40000300800 */
[----:B----4-:R-:W4:Y:S02]  /*4cbd0*/  LDL.LU R18, [R1+0x358] ;  /* 0x0003580001127983 */ /* 0x010f240000300800 */
[----:B------:R-:W4:Y:S02]  /*4cbe0*/  LDL.LU R19, [R1+0x35c] ;  /* 0x00035c0001137983 */ /* 0x000f240000300800 */
[----:B----4-:R1:W-:Y:S01]  /*4cbf0*/  STL.64 [R1+0x1850], R18 ;  /* 0x0018501201007387 */ /* 0x0103e20000100a00 */
[----:B--2---:R-:W-:Y:S02]  /*4cc00*/  STL.64 [R1+0x1848], R16 ;  /* 0x0018481001007387 */ /* 0x004fe40000100a00 */
[----:B-1----:R-:W-:-:S02]  /*4cc10*/  IMAD.MOV.U32 R18, RZ, RZ, R8 ;  /* 0x000000ffff127224 */ /* 0x002fc400078e0008 */
[----:B------:R-:W-:Y:S01]  /*4cc20*/  IMAD.MOV.U32 R19, RZ, RZ, R29 ;  /* 0x000000ffff137224 */ /* 0x000fe200078e001d */
[----:B------:R-:W2:Y:S04]  /*4cc30*/  LDL.LU R8, [R1+0x1920] ;  /* 0x0019200001087983 */ /* 0x000ea80000300800 */
[----:B------:R1:W-:Y:S02]  /*4cc40*/  STL.64 [R1+0x1868], R18 ;  /* 0x0018681201007387 */ /* 0x0003e40000100a00 */
[----:B-1----:R-:W-:Y:S02]  /*4cc50*/  IMAD.MOV.U32 R18, RZ, RZ, R28 ;  /* 0x000000ffff127224 */ /* 0x002fe400078e001c */
[----:B------:R-:W-:-:S07]  /*4cc60*/  IMAD.MOV.U32 R19, RZ, RZ, R9 ;  /* 0x000000ffff137224 */ /* 0x000fce00078e0009 */
[C---:B------:R-:W-:Y:S01]  /*4cc70*/  HMMA.1688.F32.TF32 R16, R20.reuse, R18, R12 ;  /* 0x000000121410723c */ /* 0x040fe2000008100c */
[----:B------:R-:W3:Y:S11]  /*4cc80*/  LDL.LU.64 R14, [R1+0x1918] ;  /* 0x00191800010e7983 */ /* 0x000ef60000300a00 */
[----:B------:R-:W-:Y:S11]  /*4cc90*/  @!UPT UIADD3 URZ, URZ, URZ, URZ ;  /* 0x0000003f3f3ff290 */ /* 0x000ff6000fffe03f */
[----:B------:R-:W-:Y:S01]  /*4cca0*/  STL.64 [R1+0x400], R16 ;  /* 0x0004001001007387 */ /* 0x000fe20000100a00 */
[----:B------:R1:W-:Y:S02]  /*4ccb0*/  STL.64 [R1+0x408], R18 ;  /* 0x0004081201007387 */ /* 0x0003e40000100a00 */
[----:B-1----:R-:W-:Y:S02]  /*4ccc0*/  IMAD.MOV.U32 R18, RZ, RZ, R5 ;  /* 0x000000ffff127224 */ /* 0x002fe400078e0005 */
[----:B------:R-:W-:Y:S01]  /*4ccd0*/  IMAD.MOV.U32 R19, RZ, RZ, R4 ;  /* 0x000000ffff137224 */ /* 0x000fe200078e0004 */
[----:B---3--:R-:W-:Y:S11]  /*4cce0*/  HMMA.1688.F32.TF32 R12, R20, R14, R24 ;  /* 0x0000000e140c723c */ /* 0x008ff60000081018 */
[----:B------:R-:W-:Y:S11]  /*4ccf0*/  @!UPT UIADD3 URZ, URZ, URZ, URZ ;  /* 0x0000003f3f3ff290 */ /* 0x000ff6000fffe03f */
[----:B------:R-:W-:Y:S01]  /*4cd00*/  @!UPT UIADD3 URZ, URZ, URZ, URZ ;  /* 0x0000003f3f3ff290 */ /* 0x000fe2000fffe03f */
[----:B------:R-:W-:Y:S01]  /*4cd10*/  STL.64 [R1+0x3f0], R12 ;  /* 0x0003f00c01007387 */ /* 0x000fe20000100a00 */
[----:B------:R-:W-:Y:S02]  /*4cd20*/  STL.64 [R1+0x3f8], R14 ;  /* 0x0003f80e01007387 */ /* 0x000fe40000100a00 */
[----:B------:R2:W-:Y:S02]  /*4cd30*/  STL.64 [R1+0x1880], R18 ;  /* 0x0018801201007387 */ /* 0x0005e40000100a00 */
[----:B------:R-:W3:Y:S01]  /*4cd40*/  LDL.LU R4, [R1+0x340] ;  /* 0x0003400001047983 */ /* 0x000ee20000300800 */
[----:B------:R-:W3:Y:S01]  /*4cd50*/  LDL.LU R5, [R1+0x344] ;  /* 0x0003440001057983 */ /* 0x000ee20000300800 */
[----:B------:R-:W4:Y:S02]  /*4cd60*/  LDL.LU R6, [R1+0x348] ;  /* 0x0003480001067983 */ /* 0x000f240000300800 */
[----:B------:R-:W4:Y:S02]  /*4cd70*/  LDL.LU R7, [R1+0x34c] ;  /* 0x00034c0001077983 */ /* 0x000f240000300800 */
[----:B--2---:R-:W-:-:S02]  /*4cd80*/  IMAD.MOV.U32 R18, RZ, RZ, R8 ;  /* 0x000000ffff127224 */ /* 0x004fc400078e0008 */
[----:B------:R-:W-:-:S05]  /*4cd90*/  IMAD.MOV.U32 R19, RZ, RZ, R3 ;  /* 0x000000ffff137224 */ /* 0x000fca00078e0003 */
[----:B------:R-:W-:Y:S04]  /*4cda0*/  STL.64 [R1+0x1898], R18 ;  /* 0x0018981201007387 */ /* 0x000fe80000100a00 */
[----:B----4-:R-:W-:Y:S01]  /*4cdb0*/  STL.64 [R1+0x1860], R6 ;  /* 0x0018600601007387 */ /* 0x010fe20000100a00 */
[----:B---3--:R1:W-:Y:S03]  /*4cdc0*/  STL.64 [R1+0x1858], R4 ;  /* 0x0018580401007387 */ /* 0x0083e60000100a00 */
        /* <DEDUP_REMOVED lines=18> */
[----:B-1----:R-:W3:Y:S01]  /*4cef0*/  LDL.64 R14, [R1+0x88] ;  /* 0x00008800010e7983 */ /* 0x002ee20000100a00 */
[----:B------:R1:W-:Y:S02]  /*4cf00*/  STL.64 [R1+0x18b0], R10 ;  /* 0x0018b00a01007387 */ /* 0x0003e40000100a00 */
[----:B----4-:R-:W-:Y:S01]  /*4cf10*/  STL.64 [R1+0x18a8], R8 ;  /* 0x0018a80801007387 */ /* 0x010fe20000100a00 */
[----:B-1----:R-:W2:Y:S04]  /*4cf20*/  LDL.64 R10, [R1+0x48] ;  /* 0x00004800010a7983 */ /* 0x002ea80000100a00 */
[----:B--2---:R1:W-:Y:S04]  /*4cf30*/  STL.64 [R1+0x18c0], R10 ;  /* 0x0018c00a01007387 */ /* 0x0043e80000100a00 */
[----:B-1----:R-:W2:Y:S04]  /*4cf40*/  LDL.64 R10, [R1+0x58] ;  /* 0x00005800010a7983 */ /* 0x002ea80000100a00 */
[----:B--2---:R1:W-:Y:S04]  /*4cf50*/  STL.64 [R1+0x18d8], R10 ;  /* 0x0018d80a01007387 */ /* 0x0043e80000100a00 */
[----:B-1----:R-:W2:Y:S04]  /*4cf60*/  LDL.64 R10, [R1+0x68] ;  /* 0x00006800010a7983 */ /* 0x002ea80000100a00 */
[----:B--2---:R1:W-:Y:S01]  /*4cf70*/  STL.64 [R1+0x18f0], R10 ;  /* 0x0018f00a01007387 */ /* 0x0043e20000100a00 */
[----:B------:R-:W2:Y:S03]  /*4cf80*/  LDL.64 R18, [R1+0x38] ;  /* 0x0000380001127983 */ /* 0x000ea60000100a00 */
[----:B-1----:R-:W4:Y:S04]  /*4cf90*/  LDL.64 R10, [R1+0x78] ;  /* 0x00007800010a7983 */ /* 0x002f280000100a00 */
        /* <DEDUP_REMOVED lines=34> */
[----:B------:R-:W-:-:S02]  /*4d1c0*/  IMAD.MOV.U32 R24, RZ, RZ, R15 ;  /* 0x000000ffff187224 */ /* 0x000fc400078e000f */
        /* <DEDUP_REMOVED lines=11> */
[----:B------:R-:W-:Y:S01]  /*4d280*/  STL [R1+0x17ec], R3 ;  /* 0x0017ec0301007387 */ /* 0x000fe20000100800 */
[----:B------:R-:W-:Y:S01]  /*4d290*/  STL [R1+0x17e8], R12 ;  /* 0x0017e80c01007387 */ /* 0x000fe20000100800 */
        /* <DEDUP_REMOVED lines=52> */
[----:B------:R-:W4:Y:S01]  /*4d5e0*/  LDL.LU.64 R6, [R1+0x1860] ;  /* 0x0018600001067983 */ /* 0x000f220000300a00 */
[----:B------:R-:W4:Y:S11]  /*4d5f0*/  LDL.LU.64 R4, [R1+0x1858] ;  /* 0x0018580001047983 */ /* 0x000f360000300a00 */
[----:B------:R-:W-:Y:S09]  /*4d600*/  @!UPT UIADD3 URZ, URZ, URZ, URZ ;  /* 0x0000003f3f3ff290 */ /* 0x000ff2000fffe03f */
[----:B------:R-:W-:Y:S01]  /*4d610*/  STL.64 [R1+0xa80], R16 ;  /* 0x000a801001007387 */ /* 0x000fe20000100a00 */
[----:B------:R1:W-:Y:S03]  /*4d620*/  STL.64 [R1+0xa88], R18 ;  /* 0x000a881201007387 */ /* 0x0003e60000100a00 */
[----:B-1----:R-:W2:Y:S01]  /*4d630*/  LDL.LU.64 R18, [R1+0x1850] ;  /* 0x0018500001127983 */ /* 0x002ea20000300a00 */
[----:B------:R-:W2:Y:S01]  /*4d640*/  LDL.LU.64 R16, [R1+0x1848] ;  /* 0x0018480001107983 */ /* 0x000ea20000300a00 */
[C---:B----4-:R-:W-:Y:S08]  /*4d650*/  HMMA.1688.F32.TF32 R4, R20.reuse, R10, R4 ;  /* 0x0000000a1404723c */ /* 0x050ff00000081004 */
[C---:B--2---:R-:W-:Y:S11]  /*4d660*/  HMMA.1688.F32.TF32 R16, R20.reuse, R14, R16 ;  /* 0x0000000e1410723c */ /* 0x044ff60000081010 */
        /* <DEDUP_REMOVED lines=12> */
[----:B------:R-:W-:Y:S01]  /*4d730*/  STL.64 [R1+0xbf0], R4 ;  /* 0x000bf00401007387 */ /* 0x000fe20000100a00 */
[----:B------:R1:W-:Y:S03]  /*4d740*/  STL.64 [R1+0xbf8], R6 ;  /* 0x000bf80601007387 */ /* 0x0003e60000100a00 */
[----:B-1----:R-:W2:Y:S01]  /*4d750*/  LDL.LU.64 R6, [R1+0x1830] ;  /* 0x0018300001067983 */ /* 0x002ea20000300a00 */
[----:B------:R-:W-:Y:S02]  /*4d760*/  STL.64 [R1+0x1760], R10 ;  /* 0x0017600a01007387 */ /* 0x000fe40000100a00 */
[----:B------:R2:W-:Y:S02]  /*4d770*/  STL.64 [R1+0x1800], R8 ;  /* 0x0018000801007387 */ /* 0x0005e40000100a00 */
[----:B--2---:R-:W-:Y:S01]  /*4d780*/  HMMA.1688.F32.TF32 R8, R20, R6, R12 ;  /* 0x000000061408723c */ /* 0x004fe2000008100c */
[----:B------:R1:W-:Y:S01]  /*4d790*/  STL.64 [R1+0x1818], R6 ;  /* 0x0018180601007387 */ /* 0x0003e20000100a00 */
[----:B------:R-:W2:Y:S03]  /*4d7a0*/  LDL.LU R4, [R1+0x7d0] ;  /* 0x0007d00001047983 */ /* 0x000ea60000300800 */
[----:B------:R-:W-:Y:S04]  /*4d7b0*/  LDS R22, [R2+0x1e500] ;  /* 0x01e5000002167984 */ /* 0x000fe80000000800 */
[----:B------:R-:W4:Y:S04]  /*4d7c0*/  LDS R23, [R0+0x1e500] ;  /* 0x01e5000000177984 */ /* 0x000f280000000800 */
[----:B------:R-:W-:Y:S04]  /*4d7d0*/  LDS R20, [R2+0x1c500] ;  /* 0x01c5000002147984 */ /* 0x000fe80000000800 */
[----:B------:R-:W2:Y:S06]  /*4d7e0*/  LDS R21, [R0+0x1c500] ;  /* 0x01c5000000157984 */ /* 0x000eac0000000800 */
[----:B------:R-:W-:Y:S01]  /*4d7f0*/  STL.64 [R1+0xbe0], R8 ;  /* 0x000be00801007387 */ /* 0x000fe20000100a00 */
[----:B------:R-:W-:Y:S02]  /*4d800*/  STL.64 [R1+0xbe8], R10 ;  /* 0x000be80a01007387 */ /* 0x000fe40000100a00 */
[----:B------:R-:W2:Y:S02]  /*4d810*/  LDL.LU R5, [R1+0x7d4] ;  /* 0x0007d40001057983 */ /* 0x000ea40000300800 */
[----:B-1----:R-:W2:Y:S01]  /*4d820*/  LDL.LU R6, [R1+0x7d8] ;  /* 0x0007d80001067983 */ /* 0x002ea20000300800 */
[----:B------:R-:W2:Y:S04]  /*4d830*/  LDL.LU R7, [R1+0x7dc] ;  /* 0x0007dc0001077983 */ /* 0x000ea80000300800 */
[----:B--2---:R-:W-:Y:S01]  /*4d840*/  STL.64 [R1+0x1828], R6 ;  /* 0x0018280601007387 */ /* 0x004fe20000100a00 */
[----:B------:R1:W-:Y:S03]  /*4d850*/  STL.64 [R1+0x1820], R4 ;  /* 0x0018200401007387 */ /* 0x0003e60000100a00 */
[----:B-1----:R-:W3:Y:S01]  /*4d860*/  LDL.LU R4, [R1+0x330] ;  /* 0x0003300001047983 */ /* 0x002ee20000300800 */
[----:B------:R-:W3:Y:S02]  /*4d870*/  LDL.LU R5, [R1+0x334] ;  /* 0x0003340001057983 */ /* 0x000ee40000300800 */
[----:B------:R-:W3:Y:S02]  /*4d880*/  LDL.LU R6, [R1+0x338] ;  /* 0x0003380001067983 */ /* 0x000ee40000300800 */
[----:B------:R-:W3:Y:S01]  /*4d890*/  LDL.LU R7, [R1+0x33c] ;  /* 0x00033c0001077983 */ /* 0x000ee20000300800 */
[----:B------:R-:W2:Y:S01]  /*4d8a0*/  LDL.LU R8, [R1+0x7c0] ;  /* 0x0007c00001087983 */ /* 0x000ea20000300800 */
[----:B------:R-:W2:Y:S02]  /*4d8b0*/  LDL.LU R9, [R1+0x7c4] ;  /* 0x0007c40001097983 */ /* 0x000ea40000300800 */
[----:B------:R-:W2:Y:S02]  /*4d8c0*/  LDL.LU R10, [R1+0x7c8] ;  /* 0x0007c800010a7983 */ /* 0x000ea40000300800 */
[----:B------:R-:W2:Y:S02]  /*4d8d0*/  LDL.LU R11, [R1+0x7cc] ;  /* 0x0007cc00010b7983 */ /* 0x000ea40000300800 */
[----:B--2---:R1:W-:Y:S01]  /*4d8e0*/  STL.64 [R1+0x1810], R10 ;  /* 0x0018100a01007387 */ /* 0x0043e20000100a00 */
[----:B------:R-:W-:Y:S03]  /*4d8f0*/  STL.64 [R1+0x1808], R8 ;  /* 0x0018080801007387 */ /* 0x000fe60000100a00 */
[----:B-1----:R-:W2:Y:S01]  /*4d900*/  LDL.64 R10, [R1+0xb8] ;  /* 0x0000b800010a7983 */ /* 0x002ea20000100a00 */
[----:B------:R-:W2:Y:S02]  /*4d910*/  LDL.LU R12, [R1+0x7b0] ;  /* 0x0007b000010c7983 */ /* 0x000ea40000300800 */
[----:B------:R-:W2:Y:S02]  /*4d920*/  LDL.LU R13, [R1+0x7b4] ;  /* 0x0007b400010d7983 */ /* 0x000ea40000300800 */
[----:B------:R-:W2:Y:S01]  /*4d930*/  LDL.LU R14, [R1+0x7b8] ;  /* 0x0007b800010e7983 */ /* 0x000ea20000300800 */
[----:B------:R-:W2:Y:S01]  /*4d940*/  LDL.LU R15, [R1+0x7bc] ;  /* 0x0007bc00010f7983 */ /* 0x000ea20000300800 */
[----:B----4-:R1:W-:Y:S02]  /*4d950*/  STL.64 [R1+0x1718], R22 ;  /* 0x0017181601007387 */ /* 0x0103e40000100a00 */
[----:B------:R-:W-:Y:S02]  /*4d960*/  STL.64 [R1+0x1710], R20 ;  /* 0x0017101401007387 */ /* 0x000fe40000100a00 */
[----:B-1----:R-:W-:-:S02]  /*4d970*/  IMAD.MOV.U32 R22, RZ, RZ, R25 ;  /* 0x000000ffff167224 */ /* 0x002fc400078e0019 */
[----:B------:R-:W-:Y:S02]  /*4d980*/  IMAD.MOV.U32 R23, RZ, RZ, R24 ;  /* 0x000000ffff177224 */ /* 0x000fe400078e0018 */
[C---:B---3--:R-:W-:Y:S01]  /*4d990*/  HMMA.1688.F32.TF32 R24, R16.reuse, R26, R4 ;  /* 0x0000001a1018723c */ /* 0x048fe20000081004 */
        /* <DEDUP_REMOVED lines=8> */
[----:B------:R-:W3:Y:S04]  /*4da20*/  LDS R25, [R0+0x1c600] ;  /* 0x01c6000000197984 */ /* 0x000ee80000000800 */
[----:B------:R-:W-:Y:S01]  /*4da30*/  STL [R1+0x1604], R2 ;  /* 0x0016040201007387 */ /* 0x000fe20000100800 */
[----:B------:R-:W-:Y:S03]  /*4da40*/  STL [R1+0x1608], R0 ;  /* 0x0016080001007387 */ /* 0x000fe60000100800 */
[----:B-1----:R1:W-:Y:S01]  /*4da50*/  STL.64 [R1+0x15e8], R26 ;  /* 0x0015e81a01007387 */ /* 0x0023e20000100a00 */
[----:B---3--:R-:W-:Y:S03]  /*4da60*/  STL.64 [R1+0x15e0], R24 ;  /* 0x0015e01801007387 */ /* 0x008fe60000100a00 */
[----:B-1----:R-:W3:Y:S01]  /*4da70*/  LDL.64 R26, [R1+0xa8] ;  /* 0x0000a800011a7983 */ /* 0x002ee20000100a00 */
        /* <DEDUP_REMOVED lines=10> */
[C---:B---3--:R-:W-:Y:S01]  /*4db20*/  HMMA.1688.F32.TF32 R8, R16.reuse, R26, R8 ;  /* 0x0000001a1008723c */ /* 0x048fe20000081008 */
[----:B--2---:R-:W-:Y:S01]  /*4db30*/  STL.64 [R1+0x1728], R6 ;  /* 0x0017280601007387 */ /* 0x004fe20000100a00 */
[----:B------:R1:W-:Y:S03]  /*4db40*/  STL.64 [R1+0x1720], R4 ;  /* 0x0017200401007387 */ /* 0x0003e60000100a00 */
[----:B-1----:R-:W2:Y:S01]  /*4db50*/  LDL.LU R4, [R1+0x7a0] ;  /* 0x0007a00001047983 */ /* 0x002ea20000300800 */
[----:B------:R-:W2:Y:S02]  /*4db60*/  LDL.LU R5, [R1+0x7a4] ;  /* 0x0007a40001057983 */ /* 0x000ea40000300800 */
[----:B------:R-:W2:Y:S02]  /*4db70*/  LDL.LU R6, [R1+0x7a8] ;  /* 0x0007a80001067983 */ /* 0x000ea40000300800 */
[----:B------:R-:W2:Y:S11]  /*4db80*/  LDL.LU R7, [R1+0x7ac] ;  /* 0x0007ac0001077983 */ /* 0x000eb60000300800 */
[----:B------:R-:W-:Y:S02]  /*4db90*/  @!UPT UIADD3 URZ, URZ, URZ, URZ ;  /* 0x0000003f3f3ff290 */ /* 0x000fe4000fffe03f */
[----:B------:R1:W-:Y:S01]  /*4dba0*/  STL.64 [R1+0x340], R8 ;  /* 0x0003400801007387 */ /* 0x0003e20000100a00 */
[----:B------:R-:W-:Y:S03]  /*4dbb0*/  STL.64 [R1+0x348], R10 ;  /* 0x0003480a01007387 */ /* 0x000fe60000100a00 */
[----:B-1----:R-:W3:Y:S01]  /*4dbc0*/  LDL.LU.64 R8, [R1+0x1800] ;  /* 0x0018000001087983 */ /* 0x002ee20000300a00 */
[----:B------:R1:W-:Y:S03]  /*4dbd0*/  STL.64 [R1+0x16f8], R26 ;  /* 0x0016f81a01007387 */ /* 0x0003e60000100a00 */
[----:B-1----:R-:W4:Y:S04]  /*4dbe0*/  LDL R26, [R1+0x98] ;  /* 0x00009800011a7983 */ /* 0x002f280000100800 */
[----:B------:R-:W4:Y:S02]  /*4dbf0*/  LDL R27, [R1+0x9c] ;  /* 0x00009c00011b7983 */ /* 0x000f240000100800 */
[C---:B----4-:R-:W-:Y:S02]  /*4dc00*/  HMMA.1688.F32.TF32 R24, R16.reuse, R26, R12 ;  /* 0x0000001a1018723c */ /* 0x050fe4000008100c */
[----:B------:R-:W4:Y:S01]  /*4dc10*/  LDL.LU.64 R12, [R1+0x17f8] ;  /* 0x0017f800010c7983 */ /* 0x000f220000300a00 */
[----:B------:R-:W4:Y:S05]  /*4dc20*/  LDL.64 R14, [R1+0x8] ;  /* 0x00000800010e7983 */ /* 0x000f2a0000100a00 */
[----:B--2---:R-:W-:Y:S11]  /*4dc30*/  HMMA.1688.F32.TF32 R4, R16, R22, R4 ;  /* 0x000000161004723c */ /* 0x004ff60000081004 */
[----:B------:R-:W-:Y:S04]  /*4dc40*/  @!UPT UIADD3 URZ, URZ, URZ, URZ ;  /* 0x0000003f3f3ff290 */ /* 0x000fe8000fffe03f */
[----:B------:R-:W-:Y:S01]  /*4dc50*/  STL.64 [R1+0x360], R24 ;  /* 0x0003601801007387 */ /* 0x000fe20000100a00 */
[----:B------:R3:W-:Y:S02]  /*4dc60*/  STL.64 [R1+0x368], R26 ;  /* 0x0003681a01007387 */ /* 0x0007e40000100a00 */
[----:B---3--:R-:W-:Y:S02]  /*4dc70*/  IMAD.MOV.U32 R26, RZ, RZ, R9 ;  /* 0x000000ffff1a7224 */ /* 0x008fe400078e0009 */
[----:B------:R-:W-:Y:S01]  /*4dc80*/  IMAD.MOV.U32 R27, RZ, RZ, R8 ;  /* 0x000000ffff1b7224 */ /* 0x000fe200078e0008 */
[----:B----4-:R-:W-:Y:S02]  /*4dc90*/  STL.64 [R1+0x1758], R14 ;  /* 0x0017580e01007387 */ /* 0x010fe40000100a00 */
[----:B------:R1:W-:Y:S02]  /*4dca0*/  STL.64 [R1+0x3c0], R4 ;  /* 0x0003c00401007387 */ /* 0x0003e40000100a00 */
[----:B------:R2:W-:Y:S01]  /*4dcb0*/  STL.64 [R1+0x3c8], R6 ;  /* 0x0003c80601007387 */ /* 0x0005e20000100a00 */
[----:B-1----:R-:W3:Y:S01]  /*4dcc0*/  LDL.LU R4, [R1+0x700] ;  /* 0x0007000001047983 */ /* 0x002ee20000300800 */
[----:B------:R-:W3:Y:S02]  /*4dcd0*/  LDL.LU R5, [R1+0x704] ;  /* 0x0007040001057983 */ /* 0x000ee40000300800 */
[----:B--2---:R-:W2:Y:S02]  /*4dce0*/  LDL.LU R6, [R1+0x708] ;  /* 0x0007080001067983 */ /* 0x004ea40000300800 */
[----:B------:R-:W2:Y:S01]  /*4dcf0*/  LDL.LU R7, [R1+0x70c] ;  /* 0x00070c0001077983 */ /* 0x000ea20000300800 */
[----:B------:R1:W-:Y:S01]  /*4dd00*/  STL.64 [R1+0x1788], R26 ;  /* 0x0017881a01007387 */ /* 0x0003e20000100a00 */
[----:B------:R-:W4:Y:S02]  /*4dd10*/  LDL.LU R8, [R1+0x730] ;  /* 0x0007300001087983 */ /* 0x000f240000300800 */
[----:B------:R-:W4:Y:S02]  /*4dd20*/  LDL.LU R9, [R1+0x734] ;  /* 0x0007340001097983 */ /* 0x000f240000300800 */
[----:B------:R-:W2:Y:S01]  /*4dd30*/  LDL.LU R10, [R1+0x738] ;  /* 0x00073800010a7983 */ /* 0x000ea20000300800 */
[----:B------:R-:W2:Y:S01]  /*4dd40*/  LDL.LU R11, [R1+0x73c] ;  /* 0x00073c00010b7983 */ /* 0x000ea20000300800 */
[----:B-1----:R-:W-:-:S02]  /*4dd50*/  IMAD.MOV.U32 R26, RZ, RZ, R28 ;  /* 0x000000ffff1a7224 */ /* 0x002fc400078e001c */
[----:B------:R-:W-:Y:S01]  /*4dd60*/  IMAD.MOV.U32 R27, RZ, RZ, R3 ;  /* 0x000000ffff1b7224 */ /* 0x000fe200078e0003 */
[----:B------:R-:W3:Y:S01]  /*4dd70*/  LDL.LU R28, [R1+0x17f0] ;  /* 0x0017f000011c7983 */ /* 0x000ee20000300800 */
[----:B------:R-:W3:Y:S03]  /*4dd80*/  LDL.LU R3, [R1+0x17ec] ;  /* 0x0017ec0001037983 */ /* 0x000ee60000300800 */
[----:B------:R-:W-:Y:S04]  /*4dd90*/  STL.64 [R1+0x17a0], R26 ;  /* 0x0017a01a01007387 */ /* 0x000fe80000100a00 */
[----:B--2---:R1:W-:Y:S01]  /*4dda0*/  STL.64 [R1+0x1770], R10 ;  /* 0x0017700a01007387 */ /* 0x0043e20000100a00 */
[----:B----4-:R2:W-:Y:S03]  /*4ddb0*/  STL.64 [R1+0x1768], R8 ;  /* 0x0017680801007387 */ /* 0x0105e60000100a00 */
[----:B-1----:R-:W4:Y:S01]  /*4ddc0*/  LDL.64 R10, [R1+0x28] ;  /* 0x00002800010a7983 */ /* 0x002f220000100a00 */
[----:B------:R-:W-:-:S02]  /*4ddd0*/  IMAD.MOV.U32 R26, RZ, RZ, R12 ;  /* 0x000000ffff1a7224 */ /* 0x000fc400078e000c */
[----:B------:R-:W-:Y:S01]  /*4dde0*/  IMAD.MOV.U32 R27, RZ, RZ, R29 ;  /* 0x000000ffff1b7224 */ /* 0x000fe200078e001d */
[----:B----4-:R1:W-:Y:S01]  /*4ddf0*/  STL.64 [R1+0x1780], R10 ;  /* 0x0017800a01007387 */ /* 0x0103e20000100a00 */
[----:B--2---:R-:W2:Y:S02]  /*4de00*/  LDL.LU R8, [R1+0x750] ;  /* 0x0007500001087983 */ /* 0x004ea40000300800 */
[----:B------:R-:W2:Y:S01]  /*4de10*/  LDL.LU R9, [R1+0x754] ;  /* 0x0007540001097983 */ /* 0x000ea20000300800 */
[----:B-1----:R-:W4:Y:S01]  /*4de20*/  LDL.LU R10, [R1+0x758] ;  /* 0x00075800010a7983 */ /* 0x002f220000300800 */
[----:B------:R-:W4:Y:S02]  /*4de30*/  LDL.LU R11, [R1+0x75c] ;  /* 0x00075c00010b7983 */ /* 0x000f240000300800 */
[----:B------:R-:W2:Y:S02]  /*4de40*/  LDL.LU R12, [R1+0x17e8] ;  /* 0x0017e800010c7983 */ /* 0x000ea40000300800 */
[----:B------:R3:W-:Y:S02]  /*4de50*/  STL.64 [R1+0x17b8], R26 ;  /* 0x0017b81a01007387 */ /* 0x0007e40000100a00 */
        /* <DEDUP_REMOVED lines=28> */
[----:B------:R-:W-:-:S02]  /*4e020*/  IMAD.MOV.U32 R26, RZ, RZ, R12 ;  /* 0x000000ffff1a7224 */ /* 0x000fc400078e000c */
[----:B------:R-:W-:Y:S01]  /*4e030*/  IMAD.MOV.U32 R27, RZ, RZ, R3 ;  /* 0x000000ffff1b7224 */ /* 0x000fe200078e0003 */
[----:B---3--:R1:W-:Y:S01]  /*4e040*/  STL.64 [R1+0x1778], R14 ;  /* 0x0017780e01007387 */ /* 0x0083e20000100a00 */
        /* <DEDUP_REMOVED lines=21> */
[----:B------:R-:W4:Y:S01]  /*4e1a0*/  LDL.LU.64 R10, [R1+0x17e0] ;  /* 0x0017e000010a7983 */ /* 0x000f220000300a00 */
[----:B------:R-:W4:Y:S05]  /*4e1b0*/  LDL.LU.64 R8, [R1+0x17d8] ;  /* 0x0017d80001087983 */ /* 0x000f2a0000300a00 */
        /* <DEDUP_REMOVED lines=25> */
[----:B------:R-:W4:Y:S11]  /*4e350*/  LDL.LU.64 R10, [R1+0x1780] ;  /* 0x00178000010a7983 */ /* 0x000f360000300a00 */
[----:B------:R-:W-:Y:S10]  /*4e360*/  @!UPT UIADD3 URZ, URZ, URZ, URZ ;  /* 0x0000003f3f3ff290 */ /* 0x000ff4000fffe03f */
[----:B------:R1:W-:Y:S01]  /*4e370*/  STL.64 [R1+0x550], R24 ;  /* 0x0005501801007387 */ /* 0x0003e20000100a00 */
[----:B------:R2:W-:Y:S03]  /*4e380*/  STL.64 [R1+0x558], R26 ;  /* 0x0005581a01007387 */ /* 0x0005e60000100a00 */
[----:B-1----:R-:W3:Y:S01]  /*4e390*/  LDL.LU R24, [R1+0x300] ;  /* 0x0003000001187983 */ /* 0x002ee20000300800 */
[----:B------:R-:W3:Y:S02]  /*4e3a0*/  LDL.LU R25, [R1+0x304] ;  /* 0x0003040001197983 */ /* 0x000ee40000300800 */
[----:B--2---:R-:W2:Y:S02]  /*4e3b0*/  LDL.LU R26, [R1+0x308] ;  /* 0x00030800011a7983 */ /* 0x004ea40000300800 */
[----:B------:R-:W2:Y:S01]  /*4e3c0*/  LDL.LU R27, [R1+0x30c] ;  /* 0x00030c00011b7983 */ /* 0x000ea20000300800 */
[----:B----4-:R-:W-:Y:S01]  /*4e3d0*/  HMMA.1688.F32.TF32 R12, R16, R10, R12 ;  /* 0x0000000a100c723c */ /* 0x010fe2000008100c */
[----:B------:R-:W-:-:S02]  /*4e3e0*/  IMAD.MOV.U32 R2, RZ, RZ, R10 ;  /* 0x000000ffff027224 */ /* 0x000fc400078e000a */
[----:B------:R-:W-:Y:S01]  /*4e3f0*/  IMAD.MOV.U32 R0, RZ, RZ, R11 ;  /* 0x000000ffff007224 */ /* 0x000fe200078e000b */
[----:B--2---:R1:W-:Y:S01]  /*4e400*/  STL.64 [R1+0x1708], R26 ;  /* 0x0017081a01007387 */ /* 0x0043e20000100a00 */
[----:B---3--:R-:W-:Y:S03]  /*4e410*/  STL.64 [R1+0x1700], R24 ;  /* 0x0017001801007387 */ /* 0x008fe60000100a00 */
[----:B-1----:R-:W2:Y:S11]  /*4e420*/  LDL.64 R26, [R1+0xc8] ;  /* 0x0000c800011a7983 */ /* 0x002eb60000100a00 */
[----:B------:R-:W-:Y:S04]  /*4e430*/  @!UPT UIADD3 URZ, URZ, URZ, URZ ;  /* 0x0000003f3f3ff290 */ /* 0x000fe8000fffe03f */
[----:B------:R-:W-:Y:S02]  /*4e440*/  STL.64 [R1+0x540], R12 ;  /* 0x0005400c01007387 */ /* 0x000fe40000100a00 */
[----:B------:R1:W-:Y:S02]  /*4e450*/  STL.64 [R1+0x548], R14 ;  /* 0x0005480e01007387 */ /* 0x0003e40000100a00 */
        /* <DEDUP_REMOVED lines=11> */
[C---:B----4-:R-:W-:Y:S01]  /*4e510*/  HMMA.1688.F32.TF32 R4, R16.reuse, R14, R4 ;  /* 0x0000000e1004723c */ /* 0x050fe20000081004 */
[----:B------:R-:W-:Y:S02]  /*4e520*/  IMAD.MOV.U32 R24, RZ, RZ, R14 ;  /* 0x000000ffff187224 */ /* 0x000fe400078e000e */
        /* <DEDUP_REMOVED lines=10> */
[----:B------:R-:W-:Y:S01]  /*4e5d0*/  STL.64 [R1+0x9f0], R4 ;  /* 0x0009f00401007387 */ /* 0x000fe20000100a00 */
[----:B------:R1:W-:Y:S03]  /*4e5e0*/  STL.64 [R1+0x9f8], R6 ;  /* 0x0009f80601007387 */ /* 0x0003e60000100a00 */
[----:B-1----:R-:W3:Y:S01]  /*4e5f0*/  LDL.LU.64 R6, [R1+0x1738] ;  /* 0x0017380001067983 */ /* 0x002ee20000300a00 */
[----:B------:R-:W3:Y:S02]  /*4e600*/  LDL.LU.64 R4, [R1+0x1730] ;  /* 0x0017300001047983 */ /* 0x000ee40000300a00 */
[----:B------:R1:W-:Y:S02]  /*4e610*/  STL.64 [R1+0x16d8], R14 ;  /* 0x0016d80e01007387 */ /* 0x0003e40000100a00 */
[----:B------:R-:W4:Y:S01]  /*4e620*/  LDL.LU R12, [R1+0x2f0] ;  /* 0x0002f000010c7983 */ /* 0x000f220000300800 */
[----:B------:R-:W4:Y:S04]  /*4e630*/  LDL.LU R13, [R1+0x2f4] ;  /* 0x0002f400010d7983 */ /* 0x000f280000300800 */
[----:B-1----:R-:W4:Y:S01]  /*4e640*/  LDL.LU R14, [R1+0x2f8] ;  /* 0x0002f800010e7983 */ /* 0x002f220000300800 */
[----:B------:R-:W4:Y:S01]  /*4e650*/  LDL.LU R15, [R1+0x2fc] ;  /* 0x0002fc00010f7983 */ /* 0x000f220000300800 */
[C---:B---3--:R-:W-:Y:S11]  /*4e660*/  HMMA.1688.F32.TF32 R4, R16.reuse, R10, R4 ;  /* 0x0000000a1004723c */ /* 0x048ff60000081004 */
[----:B------:R-:W-:Y:S11]  /*4e670*/  @!UPT UIADD3 URZ, URZ, URZ, URZ ;  /* 0x0000003f3f3ff290 */ /* 0x000ff6000fffe03f */
[----:B------:R-:W-:Y:S01]  /*4e680*/  @!UPT UIADD3 URZ, URZ, URZ, URZ ;  /* 0x0000003f3f3ff290 */ /* 0x000fe2000fffe03f */
[----:B------:R-:W-:Y:S01]  /*4e690*/  STL.64 [R1+0xb50], R4 ;  /* 0x000b500401007387 */ /* 0x000fe20000100a00 */
[----:B------:R1:W-:Y:S03]  /*4e6a0*/  STL.64 [R1+0xb58], R6 ;  /* 0x000b580601007387 */ /* 0x0003e60000100a00 */
[----:B-1----:R-:W3:Y:S01]  /*4e6b0*/  LDL.LU.64 R6, [R1+0x1728] ;  /* 0x0017280001067983 */ /* 0x002ee20000300a00 */
[----:B------:R-:W2:Y:S02]  /*4e6c0*/  LDL.LU.64 R4, [R1+0x1720] ;  /* 0x0017200001047983 */ /* 0x000ea40000300a00 */
[----:B------:R-:W-:Y:S02]  /*4e6d0*/  STL [R1+0x160c], R11 ;  /* 0x00160c0b01007387 */ /* 0x000fe40000100800 */
[----:B------:R-:W-:Y:S01]  /*4e6e0*/  STL [R1+0x16f0], R10 ;  /* 0x0016f00a01007387 */ /* 0x000fe20000100800 */
[----:B---3--:R-:W-:Y:S01]  /*4e6f0*/  HMMA.1688.F32.TF32 R16, R16, R6, R20 ;  /* 0x000000061010723c */ /* 0x008fe20000081014 */
[----:B------:R-:W3:Y:S01]  /*4e700*/  LDL.LU.64 R22, [R1+0x1718] ;  /* 0x0017180001167983 */ /* 0x000ee20000300a00 */
[----:B------:R-:W3:Y:S11]  /*4e710*/  LDL.LU.64 R20, [R1+0x1710] ;  /* 0x0017100001147983 */ /* 0x000ef60000300a00 */
[----:B------:R-:W-:Y:S10]  /*4e720*/  @!UPT UIADD3 URZ, URZ, URZ, URZ ;  /* 0x0000003f3f3ff290 */ /* 0x000ff4000fffe03f */
[----:B------:R1:W-:Y:S01]  /*4e730*/  STL.64 [R1+0xb40], R16 ;  /* 0x000b401001007387 */ /* 0x0003e20000100a00 */
[----:B------:R2:W-:Y:S03]  /*4e740*/  STL.64 [R1+0xb48], R18 ;  /* 0x000b481201007387 */ /* 0x0005e60000100a00 */
[----:B-1----:R-:W3:Y:S01]  /*4e750*/  LDL.LU R16, [R1+0x240] ;  /* 0x0002400001107983 */ /* 0x002ee20000300800 */
[----:B------:R-:W3:Y:S02]  /*4e760*/  LDL.LU R17, [R1+0x244] ;  /* 0x0002440001117983 */ /* 0x000ee40000300800 */
[----:B--2---:R-:W2:Y:S02]  /*4e770*/  LDL.LU R18, [R1+0x248] ;  /* 0x0002480001127983 */ /* 0x004ea40000300800 */
[----:B------:R-:W2:Y:S02]  /*4e780*/  LDL.LU R19, [R1+0x24c] ;  /* 0x00024c0001137983 */ /* 0x000ea40000300800 */
[----:B--2---:R1:W-:Y:S01]  /*4e790*/  STL.64 [R1+0x1618], R18 ;  /* 0x0016181201007387 */ /* 0x0043e20000100a00 */
[----:B---3--:R-:W-:Y:S02]  /*4e7a0*/  STL.64 [R1+0x1610], R16 ;  /* 0x0016101001007387 */ /* 0x008fe40000100a00 */
[----:B-1----:R-:W-:-:S02]  /*4e7b0*/  IMAD.MOV.U32 R18, RZ, RZ, R24 ;  /* 0x000000ffff127224 */ /* 0x002fc400078e0018 */
[----:B------:R-:W-:-:S05]  /*4e7c0*/  IMAD.MOV.U32 R19, RZ, RZ, R9 ;  /* 0x000000ffff137224 */ /* 0x000fca00078e0009 */
[----:B------:R1:W-:Y:S01]  /*4e7d0*/  STL.64 [R1+0x1630], R18 ;  /* 0x0016301201007387 */ /* 0x0003e20000100a00 */
[----:B------:R2:W-:Y:S02]  /*4e7e0*/  STL.64 [R1+0x15f0], R6 ;  /* 0x0015f00601007387 */ /* 0x0005e40000100a00 */
[----:B-1----:R-:W-:Y:S02]  /*4e7f0*/  IMAD.MOV.U32 R19, RZ, RZ, R4 ;  /* 0x000000ffff137224 */ /* 0x002fe400078e0004 */
[----:B------:R-:W-:Y:S01]  /*4e800*/  IMAD.MOV.U32 R18, RZ, RZ, R5 ;  /* 0x000000ffff127224 */ /* 0x000fe200078e0005 */
[----:B------:R-:W3:Y:S01]  /*4e810*/  LDL.LU R4, [R1+0x310] ;  /* 0x0003100001047983 */ /* 0x000ee20000300800 */
[----:B------:R-:W3:Y:S02]  /*4e820*/  LDL.LU R5, [R1+0x314] ;  /* 0x0003140001057983 */ /* 0x000ee40000300800 */
[----:B--2---:R-:W3:Y:S02]  /*4e830*/  LDL.LU R6, [R1+0x318] ;  /* 0x0003180001067983 */ /* 0x004ee40000300800 */
[----:B------:R-:W3:Y:S02]  /*4e840*/  LDL.LU R7, [R1+0x31c] ;  /* 0x00031c0001077983 */ /* 0x000ee40000300800 */
[C---:B---3--:R-:W-:Y:S11]  /*4e850*/  HMMA.1688.F32.TF32 R4, R20.reuse, R26, R4 ;  /* 0x0000001a1404723c */ /* 0x048ff60000081004 */
        /* <DEDUP_REMOVED lines=8> */
[----:B--2---:R-:W-:Y:S01]  /*4e8e0*/  HMMA.1688.F32.TF32 R16, R20, R18, R24 ;  /* 0x000000121410723c */ /* 0x004fe20000081018 */
[----:B------:R-:W4:Y:S11]  /*4e8f0*/  LDL.LU.64 R26, [R1+0x16f8] ;  /* 0x0016f800011a7983 */ /* 0x000f360000300a00 */
[----:B------:R-:W-:Y:S11]  /*4e900*/  @!UPT UIADD3 URZ, URZ, URZ, URZ ;  /* 0x0000003f3f3ff290 */ /* 0x000ff6000fffe03f */
[----:B------:R-:W-:Y:S01]  /*4e910*/  STL.64 [R1+0x1f0], R16 ;  /* 0x0001f01001007387 */ /* 0x000fe20000100a00 */
[----:B------:R1:W-:Y:S02]  /*4e920*/  STL.64 [R1+0x1f8], R18 ;  /* 0x0001f81201007387 */ /* 0x0003e40000100a00 */
[----:B-1----:R-:W-:Y:S02]  /*4e930*/  IMAD.MOV.U32 R18, RZ, RZ, R8 ;  /* 0x000000ffff127224 */ /* 0x002fe400078e0008 */
[----:B------:R-:W-:-:S05]  /*4e940*/  IMAD.MOV.U32 R19, RZ, RZ, R3 ;  /* 0x000000ffff137224 */ /* 0x000fca00078e0003 */
[----:B------:R1:W-:Y:S02]  /*4e950*/  STL.64 [R1+0x1648], R18 ;  /* 0x0016481201007387 */ /* 0x0003e40000100a00 */
[----:B-1----:R-:W-:Y:S02]  /*4e960*/  IMAD.MOV.U32 R18, RZ, RZ, R2 ;  /* 0x000000ffff127224 */ /* 0x002fe400078e0002 */
[----:B------:R-:W-:Y:S01]  /*4e970*/  IMAD.MOV.U32 R19, RZ, RZ, R0 ;  /* 0x000000ffff137224 */ /* 0x000fe200078e0000 */
[C---:B----4-:R-:W-:Y:S01]  /*4e980*/  HMMA.1688.F32.TF32 R8, R20.reuse, R26, R12 ;  /* 0x0000001a1408723c */ /* 0x050fe2000008100c */
[----:B------:R-:W-:Y:S02]  /*4e990*/  IMAD.MOV.U32 R7, RZ, RZ, R26 ;  /* 0x000000ffff077224 */ /* 0x000fe400078e001a */
[----:B------:R-:W-:Y:S11]  /*4e9a0*/  IMAD.MOV.U32 R6, RZ, RZ, R27 ;  /* 0x000000ffff067224 */ /* 0x000ff600078e001b */
[----:B------:R-:W-:Y:S09]  /*4e9b0*/  @!UPT UIADD3 URZ, URZ, URZ, URZ ;  /* 0x0000003f3f3ff290 */ /* 0x000ff2000fffe03f */
[----:B------:R-:W-:Y:S01]  /*4e9c0*/  STL.64 [R1+0x200], R8 ;  /* 0x0002000801007387 */ /* 0x000fe20000100a00 */
[----:B------:R-:W-:Y:S02]  /*4e9d0*/  STL.64 [R1+0x208], R10 ;  /* 0x0002080a01007387 */ /* 0x000fe40000100a00 */
[----:B------:R-:W-:Y:S02]  /*4e9e0*/  STL.64 [R1+0x1660], R18 ;  /* 0x0016601201007387 */ /* 0x000fe40000100a00 */
[----:B------:R-:W-:Y:S01]  /*4e9f0*/  STL.64 [R1+0x1628], R6 ;  /* 0x0016280601007387 */ /* 0x000fe20000100a00 */
[----:B------:R1:W-:Y:S04]  /*4ea00*/  STL.64 [R1+0x1620], R4 ;  /* 0x0016200401007387 */ /* 0x0003e80000100a00 */
[----:B-1----:R-:W2:Y:S01]  /*4ea10*/  LDL.LU R4, [R1+0x250] ;  /* 0x0002500001047983 */ /* 0x002ea20000300800 */
[----:B------:R-:W2:Y:S02]  /*4ea20*/  LDL.LU R5, [R1+0x254] ;  /* 0x0002540001057983 */ /* 0x000ea40000300800 */
[----:B------:R-:W3:Y:S02]  /*4ea30*/  LDL.LU R6, [R1+0x258] ;  /* 0x0002580001067983 */ /* 0x000ee40000300800 */
[----:B------:R-:W3:Y:S01]  /*4ea40*/  LDL.LU R7, [R1+0x25c] ;  /* 0x00025c0001077983 */ /* 0x000ee20000300800 */
[----:B------:R-:W4:Y:S04]  /*4ea50*/  LDL.64 R18, [R1+0x38] ;  /* 0x0000380001127983 */ /* 0x000f280000100a00 */
[----:B----4-:R1:W-:Y:S04]  /*4ea60*/  STL.64 [R1+0x1678], R18 ;  /* 0x0016781201007387 */ /* 0x0103e80000100a00 */
[----:B-1----:R-:W4:Y:S04]  /*4ea70*/  LDL.64 R18, [R1+0x48] ;  /* 0x0000480001127983 */ /* 0x002f280000100a00 */
[----:B----4-:R-:W-:Y:S01]  /*4ea80*/  STL.64 [R1+0x1690], R18 ;  /* 0x0016901201007387 */ /* 0x010fe20000100a00 */
[----:B---3--:R-:W-:Y:S02]  /*4ea90*/  STL.64 [R1+0x1640], R6 ;  /* 0x0016400601007387 */ /* 0x008fe40000100a00 */
[----:B--2---:R1:W-:Y:S02]  /*4eaa0*/  STL.64 [R1+0x1638], R4 ;  /* 0x0016380401007387 */ /* 0x0043e40000100a00 */
        /* <DEDUP_REMOVED lines=28> */
[----:B-1----:R-:W2:Y:S01]  /*4ec70*/  LDL.64 R14, [R1+0x98] ;  /* 0x00009800010e7983 */ /* 0x002ea20000100a00 */
[----:B------:R1:W-:Y:S02]  /*4ec80*/  STL.64 [R1+0x16d0], R26 ;  /* 0x0016d01a01007387 */ /* 0x0003e40000100a00 */
[----:B----4-:R-:W-:Y:S02]  /*4ec90*/  STL.64 [R1+0x16c8], R24 ;  /* 0x0016c81801007387 */ /* 0x010fe40000100a00 */
[----:B------:R-:W4:Y:S01]  /*4eca0*/  LDL.64 R18, [R1+0x78] ;  /* 0x0000780001127983 */ /* 0x000f220000100a00 */
        /* <DEDUP_REMOVED lines=26> */
[----:B------:R1:W-:Y:S01]  /*4ee50*/  STL.64 [R1+0x220], R8 ;  /* 0x0002200801007387 */ /* 0x0003e20000100a00 */
[----:B------:R3:W-:Y:S02]  /*4ee60*/  STL.64 [R1+0x228], R10 ;  /* 0x0002280a01007387 */ /* 0x0007e40000100a00 */
[----:B-1----:R-:W-:Y:S01]  /*4ee70*/  IMAD.MOV.U32 R9, RZ, RZ, R14 ;  /* 0x000000ffff097224 */ /* 0x002fe200078e000e */
[----:B---3--:R-:W3:Y:S01]  /*4ee80*/  LDL.LU R10, [R1+0x16f0] ;  /* 0x0016f000010a7983 */ /* 0x008ee20000300800 */
[----:B------:R-:W-:-:S02]  /*4ee90*/  IMAD.MOV.U32 R8, RZ, RZ, R15 ;  /* 0x000000ffff087224 */ /* 0x000fc400078e000f */
        /* <DEDUP_REMOVED lines=72> */
[----:B------:R-:W4:Y:S11]  /*4f320*/  LDL.LU.64 R4, [R1+0x1620] ;  /* 0x0016200001047983 */ /* 0x000f360000300a00 */
[----:B------:R-:W-:Y:S09]  /*4f330*/  @!UPT UIADD3 URZ, URZ, URZ, URZ ;  /* 0x0000003f3f3ff290 */ /* 0x000ff2000fffe03f */
[----:B------:R-:W-:Y:S01]  /*4f340*/  STL.64 [R1+0x970], R16 ;  /* 0x0009701001007387 */ /* 0x000fe20000100a00 */
[----:B------:R1:W-:Y:S03]  /*4f350*/  STL.64 [R1+0x978], R18 ;  /* 0x0009781201007387 */ /* 0x0003e60000100a00 */
[----:B-1----:R-:W2:Y:S01]  /*4f360*/  LDL.LU.64 R18, [R1+0x1618] ;  /* 0x0016180001127983 */ /* 0x002ea20000300a00 */
[----:B------:R-:W2:Y:S02]  /*4f370*/  LDL.LU.64 R16, [R1+0x1610] ;  /* 0x0016100001107983 */ /* 0x000ea40000300a00 */
[----:B------:R-:W-:Y:S01]  /*4f380*/  STL.64 [R1+0x14c8], R14 ;  /* 0x0014c80e01007387 */ /* 0x000fe20000100a00 */
        /* <DEDUP_REMOVED lines=9> */
[----:B--2---:R-:W-:Y:S01]  /*4f420*/  STL.64 [R1+0x1498], R18 ;  /* 0x0014981201007387 */ /* 0x004fe20000100a00 */
[----:B---3--:R1:W-:Y:S03]  /*4f430*/  STL.64 [R1+0x1490], R16 ;  /* 0x0014901001007387 */ /* 0x0083e60000100a00 */
[----:B-1----:R-:W2:Y:S01]  /*4f440*/  LDL.LU R16, [R1+0xe0] ;  /* 0x0000e00001107983 */ /* 0x002ea20000300800 */
[----:B------:R-:W2:Y:S02]  /*4f450*/  LDL.LU R17, [R1+0xe4] ;  /* 0x0000e40001117983 */ /* 0x000ea40000300800 */
[----:B------:R-:W3:Y:S02]  /*4f460*/  LDL.LU R18, [R1+0xe8] ;  /* 0x0000e80001127983 */ /* 0x000ee40000300800 */
[----:B------:R-:W3:Y:S01]  /*4f470*/  LDL.LU R19, [R1+0xec] ;  /* 0x0000ec0001137983 */ /* 0x000ee20000300800 */
[----:B------:R-:W2:Y:S04]  /*4f480*/  LDL.64 R14, [R1+0x18] ;  /* 0x00001800010e7983 */ /* 0x000ea80000100a00 */
[----:B--2---:R1:W-:Y:S04]  /*4f490*/  STL.64 [R1+0x14d8], R14 ;  /* 0x0014d80e01007387 */ /* 0x0043e80000100a00 */
[----:B-1----:R-:W2:Y:S04]  /*4f4a0*/  LDL.64 R14, [R1+0x28] ;  /* 0x00002800010e7983 */ /* 0x002ea80000100a00 */
[----:B--2---:R-:W-:Y:S01]  /*4f4b0*/  STL.64 [R1+0x14f0], R14 ;  /* 0x0014f00e01007387 */ /* 0x004fe20000100a00 */
[----:B---3--:R-:W-:Y:S02]  /*4f4c0*/  STL.64 [R1+0x14a8], R18 ;  /* 0x0014a81201007387 */ /* 0x008fe40000100a00 */
[----:B------:R1:W-:Y:S02]  /*4f4d0*/  STL.64 [R1+0x14a0], R16 ;  /* 0x0014a01001007387 */ /* 0x0003e40000100a00 */
        /* <DEDUP_REMOVED lines=8> */
[----:B------:R1:W-:Y:S02]  /*4f560*/  STL.64 [R1+0x1508], R14 ;  /* 0x0015080e01007387 */ /* 0x0003e40000100a00 */
[----:B-1----:R-:W-:Y:S02]  /*4f570*/  IMAD.MOV.U32 R14, RZ, RZ, R2 ;  /* 0x000000ffff0e7224 */ /* 0x002fe400078e0002 */
[----:B------:R-:W-:Y:S01]  /*4f580*/  IMAD.MOV.U32 R15, RZ, RZ, R3 ;  /* 0x000000ffff0f7224 */ /* 0x000fe200078e0003 */
[----:B------:R-:W4:Y:S01]  /*4f590*/  LDL.LU R2, [R1+0x1604] ;  /* 0x0016040001027983 */ /* 0x000f220000300800 */
[----:B------:R-:W4:Y:S03]  /*4f5a0*/  LDL.LU R3, [R1+0x1600] ;  /* 0x0016000001037983 */ /* 0x000f260000300800 */
[----:B------:R-:W-:Y:S04]  /*4f5b0*/  STL.64 [R1+0x1520], R14 ;  /* 0x0015200e01007387 */ /* 0x000fe80000100a00 */
[----:B---3--:R1:W-:Y:S01]  /*4f5c0*/  STL.64 [R1+0x14b8], R18 ;  /* 0x0014b81201007387 */ /* 0x0083e20000100a00 */
[----:B--2---:R2:W-:Y:S03]  /*4f5d0*/  STL.64 [R1+0x14b0], R16 ;  /* 0x0014b01001007387 */ /* 0x0045e60000100a00 */
[----:B-1----:R-:W3:Y:S01]  /*4f5e0*/  LDL.LU.64 R18, [R1+0x8] ;  /* 0x0000080001127983 */ /* 0x002ee20000300a00 */
[----:B------:R-:W-:-:S02]  /*4f5f0*/  IMAD.MOV.U32 R14, RZ, RZ, R29 ;  /* 0x000000ffff0e7224 */ /* 0x000fc400078e001d */
[----:B------:R-:W-:Y:S01]  /*4f600*/  IMAD.MOV.U32 R15, RZ, RZ, R28 ;  /* 0x000000ffff0f7224 */ /* 0x000fe200078e001c */
[----:B---3--:R1:W-:Y:S01]  /*4f610*/  STL.64 [R1+0x14d0], R18 ;  /* 0x0014d01201007387 */ /* 0x0083e20000100a00 */
[----:B--2---:R-:W2:Y:S02]  /*4f620*/  LDL.LU R16, [R1+0x110] ;  /* 0x0001100001107983 */ /* 0x004ea40000300800 */
[----:B------:R-:W2:Y:S01]  /*4f630*/  LDL.LU R17, [R1+0x114] ;  /* 0x0001140001117983 */ /* 0x000ea20000300800 */
[----:B-1----:R-:W3:Y:S01]  /*4f640*/  LDL.LU R18, [R1+0x118] ;  /* 0x0001180001127983 */ /* 0x002ee20000300800 */
[----:B------:R-:W3:Y:S02]  /*4f650*/  LDL.LU R19, [R1+0x11c] ;  /* 0x00011c0001137983 */ /* 0x000ee40000300800 */
[----:B------:R-:W2:Y:S02]  /*4f660*/  LDL.LU R29, [R1+0x15fc] ;  /* 0x0015fc00011d7983 */ /* 0x000ea40000300800 */
[----:B------:R-:W4:Y:S01]  /*4f670*/  LDL.LU R28, [R1+0x15f8] ;  /* 0x0015f800011c7983 */ /* 0x000f220000300800 */
        /* <DEDUP_REMOVED lines=36> */
[----:B------:R1:W-:Y:S02]  /*4f8c0*/  STL.64 [R1+0x1598], R14 ;  /* 0x0015980e01007387 */ /* 0x0003e40000100a00 */
[----:B-1----:R-:W-:Y:S02]  /*4f8d0*/  IMAD.MOV.U32 R14, RZ, RZ, R7 ;  /* 0x000000ffff0e7224 */ /* 0x002fe400078e0007 */
        /* <DEDUP_REMOVED lines=8> */
[----:B------:R-:W2:Y:S01]  /*4f960*/  LDL.LU R12, [R1+0x1b0] ;  /* 0x0001b000010c7983 */ /* 0x000ea20000300800 */
[----:B------:R-:W2:Y:S02]  /*4f970*/  LDL.LU R13, [R1+0x1b4] ;  /* 0x0001b400010d7983 */ /* 0x000ea40000300800 */
[----:B------:R-:W2:Y:S02]  /*4f980*/  LDL.LU R14, [R1+0x1b8] ;  /* 0x0001b800010e7983 */ /* 0x000ea40000300800 */
[----:B------:R-:W2:Y:S02]  /*4f990*/  LDL.LU R15, [R1+0x1bc] ;  /* 0x0001bc00010f7983 */ /* 0x000ea40000300800 */
[----:B--2---:R4:W-:Y:S01]  /*4f9a0*/  STL.64 [R1+0x15c0], R14 ;  /* 0x0015c00e01007387 */ /* 0x0049e20000100a00 */
[----:B------:R-:W-:Y:S02]  /*4f9b0*/  STL.64 [R1+0x15b8], R12 ;  /* 0x0015b80c01007387 */ /* 0x000fe40000100a00 */
[----:B------:R-:W2:Y:S02]  /*4f9c0*/  LDL.LU R24, [R1+0x1d0] ;  /* 0x0001d00001187983 */ /* 0x000ea40000300800 */
[----:B------:R-:W2:Y:S01]  /*4f9d0*/  LDL.LU R25, [R1+0x1d4] ;  /* 0x0001d40001197983 */ /* 0x000ea20000300800 */
[----:B------:R-:W2:Y:S01]  /*4f9e0*/  LDL.LU R26, [R1+0x1d8] ;  /* 0x0001d800011a7983 */ /* 0x000ea20000300800 */
[----:B------:R-:W2:Y:S02]  /*4f9f0*/  LDL.LU R27, [R1+0x1dc] ;  /* 0x0001dc00011b7983 */ /* 0x000ea40000300800 */
[----:B----4-:R-:W-:-:S02]  /*4fa00*/  IMAD.MOV.U32 R15, RZ, RZ, R4 ;  /* 0x000000ffff0f7224 */ /* 0x010fc400078e0004 */
[----:B------:R-:W-:Y:S01]  /*4fa10*/  IMAD.MOV.U32 R14, RZ, RZ, R5 ;  /* 0x000000ffff0e7224 */ /* 0x000fe200078e0005 */
[----:B------:R-:W4:Y:S01]  /*4fa20*/  LDL.LU R4, [R1+0x230] ;  /* 0x0002300001047983 */ /* 0x000f220000300800 */
[----:B------:R-:W4:Y:S02]  /*4fa30*/  LDL.LU R5, [R1+0x234] ;  /* 0x0002340001057983 */ /* 0x000f240000300800 */
[----:B------:R-:W4:Y:S02]  /*4fa40*/  LDL.LU R6, [R1+0x238] ;  /* 0x0002380001067983 */ /* 0x000f240000300800 */
[----:B------:R-:W4:Y:S01]  /*4fa50*/  LDL.LU R7, [R1+0x23c] ;  /* 0x00023c0001077983 */ /* 0x000f220000300800 */
[----:B---3--:R-:W-:Y:S01]  /*4fa60*/  STL.64 [R1+0x1560], R18 ;  /* 0x0015601201007387 */ /* 0x008fe20000100a00 */
        /* <DEDUP_REMOVED lines=32> */
[----:B-1----:R-:W3:Y:S02]  /*4fc70*/  LDL.LU.64 R6, [R1+0x15f0] ;  /* 0x0015f00001067983 */ /* 0x002ee40000300a00 */
[----:B---3--:R-:W-:Y:S02]  /*4fc80*/  HMMA.1688.F32.TF32 R20, R20, R6, R24 ;  /* 0x000000061414723c */ /* 0x008fe40000081018 */
[----:B------:R-:W2:Y:S01]  /*4fc90*/  LDL.LU.64 R26, [R1+0x15e8] ;  /* 0x0015e800011a7983 */ /* 0x000ea20000300a00 */
[----:B------:R-:W2:Y:S02]  /*4fca0*/  LDL.LU.64 R24, [R1+0x15e0] ;  /* 0x0015e00001187983 */ /* 0x000ea40000300a00 */
[----:B------:R-:W-:Y:S11]  /*4fcb0*/  IMAD.MOV.U32 R5, RZ, RZ, R28 ;  /* 0x000000ffff057224 */ /* 0x000ff600078e001c */
[----:B------:R-:W-:Y:S07]  /*4fcc0*/  @!UPT UIADD3 URZ, URZ, URZ, URZ ;  /* 0x0000003f3f3ff290 */ /* 0x000fee000fffe03f */
[----:B------:R-:W-:Y:S01]  /*4fcd0*/  STL.64 [R1+0xaa0], R20 ;  /* 0x000aa01401007387 */ /* 0x000fe20000100a00 */
[----:B------:R1:W-:Y:S03]  /*4fce0*/  STL.64 [R1+0xaa8], R22 ;  /* 0x000aa81601007387 */ /* 0x0003e60000100a00 */
[----:B-1----:R-:W3:Y:S01]  /*4fcf0*/  LDL.64 R22, [R1+0xb8] ;  /* 0x0000b80001167983 */ /* 0x002ee20000100a00 */
[----:B------:R1:W-:Y:S02]  /*4fd00*/  STL.64 [R1+0x14c0], R6 ;  /* 0x0014c00601007387 */ /* 0x0003e40000100a00 */
[----:B------:R-:W4:Y:S02]  /*4fd10*/  LDL.LU R4, [R1+0x100] ;  /* 0x0001000001047983 */ /* 0x000f240000300800 */
[----:B------:R-:W3:Y:S02]  /*4fd20*/  LDL.LU R28, [R1+0x15dc] ;  /* 0x0015dc00011c7983 */ /* 0x000ee40000300800 */
[----:B-1----:R-:W-:-:S02]  /*4fd30*/  IMAD.MOV.U32 R6, RZ, RZ, R29 ;  /* 0x000000ffff067224 */ /* 0x002fc400078e001d */
[----:B------:R-:W3:Y:S01]  /*4fd40*/  LDL.LU R29, [R1+0x15d8] ;  /* 0x0015d800011d7983 */ /* 0x000ee20000300800 */
[C---:B--2---:R-:W-:Y:S03]  /*4fd50*/  HMMA.1688.F32.TF32 R12, R24.reuse, R14, R16 ;  /* 0x0000000e180c723c */ /* 0x044fe60000081010 */
[----:B------:R-:W2:Y:S01]  /*4fd60*/  LDL.LU.64 R18, [R1+0x15d0] ;  /* 0x0015d00001127983 */ /* 0x000ea20000300a00 */
[----:B------:R-:W2:Y:S11]  /*4fd70*/  LDL.LU.64 R16, [R1+0x15c8] ;  /* 0x0015c80001107983 */ /* 0x000eb60000300a00 */
[----:B------:R-:W-:Y:S08]  /*4fd80*/  @!UPT UIADD3 URZ, URZ, URZ, URZ ;  /* 0x0000003f3f3ff290 */ /* 0x000ff0000fffe03f */
[----:B------:R-:W-:Y:S01]  /*4fd90*/  STL.64 [R1+0x1c0], R12 ;  /* 0x0001c00c01007387 */ /* 0x000fe20000100a00 */
[----:B------:R1:W-:Y:S03]  /*4fda0*/  STL.64 [R1+0x1c8], R14 ;  /* 0x0001c80e01007387 */ /* 0x0003e60000100a00 */
[----:B-1----:R-:W3:Y:S01]  /*4fdb0*/  LDL.LU.64 R14, [R1+0x15c0] ;  /* 0x0015c000010e7983 */ /* 0x002ee20000300a00 */
[----:B------:R-:W3:Y:S02]  /*4fdc0*/  LDL.LU.64 R12, [R1+0x15b8] ;  /* 0x0015b800010c7983 */ /* 0x000ee40000300a00 */
[C---:B---3--:R-:W-:Y:S11]  /*4fdd0*/  HMMA.1688.F32.TF32 R12, R24.reuse, R22, R12 ;  /* 0x00000016180c723c */ /* 0x048ff6000008100c */
[----:B------:R-:W-:Y:S11]  /*4fde0*/  @!UPT UIADD3 URZ, URZ, URZ, URZ ;  /* 0x0000003f3f3ff290 */ /* 0x000ff6000fffe03f */
[----:B------:R-:W-:Y:S01]  /*4fdf0*/  @!UPT UIADD3 URZ, URZ, URZ, URZ ;  /* 0x0000003f3f3ff290 */ /* 0x000fe2000fffe03f */
[----:B------:R-:W-:Y:S01]  /*4fe00*/  STL.64 [R1+0x1b0], R12 ;  /* 0x0001b00c01007387 */ /* 0x000fe20000100a00 */
[----:B------:R1:W-:Y:S03]  /*4fe10*/  STL.64 [R1+0x1b8], R14 ;  /* 0x0001b80e01007387 */ /* 0x0003e60000100a00 */
[----:B-1----:R-:W2:Y:S01]  /*4fe20*/  LDL.LU.64 R14, [R1+0x15b0] ;  /* 0x0015b000010e7983 */ /* 0x002ea20000300a00 */
[----:B------:R-:W3:Y:S01]  /*4fe30*/  LDL.LU R20, [R1+0xec4] ;  /* 0x000ec40001147983 */ /* 0x000ee20000300800 */
        /* <DEDUP_REMOVED lines=69> */
[----:B-1----:R-:W4:Y:S01]  /*50290*/  LDL.LU.64 R18, [R1+0x14d0] ;  /* 0x0014d00001127983 */ /* 0x002f220000300a00 */
[----:B------:R-:W-:Y:S02]  /*502a0*/  IMAD.MOV.U32 R7, RZ, RZ, R3 ;  /* 0x000000ffff077224 */ /* 0x000fe400078e0003 */
[----:B------:R-:W-:Y:S02]  /*502b0*/  IMAD.MOV.U32 R13, RZ, RZ, R15 ;  /* 0x000000ffff0d7224 */ /* 0x000fe400078e000f */
[----:B------:R-:W2:Y:S01]  /*502c0*/  LDL.LU.64 R14, [R1+0x14c8] ;  /* 0x0014c800010e7983 */ /* 0x000ea20000300a00 */
[----:B------:R-:W-:-:S02]  /*502d0*/  IMAD.MOV.U32 R8, RZ, RZ, R23 ;  /* 0x000000ffff087224 */ /* 0x000fc400078e0017 */
[C---:B----4-:R-:W-:Y:S01]  /*502e0*/  HMMA.1688.F32.TF32 R4, R24.reuse, R18, R4 ;  /* 0x000000121804723c */ /* 0x050fe20000081004 */
[----:B------:R-:W-:Y:S02]  /*502f0*/  IMAD.MOV.U32 R22, RZ, RZ, R18 ;  /* 0x000000ffff167224 */ /* 0x000fe400078e0012 */
[----:B------:R-:W-:Y:S11]  /*50300*/  IMAD.MOV.U32 R23, RZ, RZ, R19 ;  /* 0x000000ffff177224 */ /* 0x000ff600078e0013 */
[----:B------:R-:W-:Y:S09]  /*50310*/  @!UPT UIADD3 URZ, URZ, URZ, URZ ;  /* 0x0000003f3f3ff290 */ /* 0x000ff2000fffe03f */
[----:B------:R-:W-:Y:S01]  /*50320*/  STL.64 [R1+0x940], R4 ;  /* 0x0009400401007387 */ /* 0x000fe20000100a00 */
[----:B------:R1:W-:Y:S03]  /*50330*/  STL.64 [R1+0x948], R6 ;  /* 0x0009480601007387 */ /* 0x0003e60000100a00 */
[----:B-1----:R-:W4:Y:S01]  /*50340*/  LDL.LU.64 R6, [R1+0x14c0] ;  /* 0x0014c00001067983 */ /* 0x002f220000300a00 */
        /* <DEDUP_REMOVED lines=10> */
[----:B--2---:R-:W-:Y:S11]  /*503f0*/  HMMA.1688.F32.TF32 R16, R24, R10, R16 ;  /* 0x0000000a1810723c */ /* 0x004ff60000081010 */
[----:B------:R-:W-:Y:S11]  /*50400*/  @!UPT UIADD3 URZ, URZ, URZ, URZ ;  /* 0x0000003f3f3ff290 */ /* 0x000ff6000fffe03f */
[----:B------:R-:W-:Y:S01]  /*50410*/  @!UPT UIADD3 URZ, URZ, URZ, URZ ;  /* 0x0000003f3f3ff290 */ /* 0x000fe2000fffe03f */
[----:B------:R-:W-:Y:S01]  /*50420*/  STL.64 [R1+0xa10], R16 ;  /* 0x000a101001007387 */ /* 0x000fe20000100a00 */
[----:B------:R1:W-:Y:S03]  /*50430*/  STL.64 [R1+0xa18], R18 ;  /* 0x000a181201007387 */ /* 0x0003e60000100a00 */
[----:B-1----:R-:W4:Y:S01]  /*50440*/  LDL.LU.64 R18, [R1+0x1498] ;  /* 0x0014980001127983 */ /* 0x002f220000300a00 */
[----:B------:R-:W4:Y:S02]  /*50450*/  LDL.LU.64 R16, [R1+0x1490] ;  /* 0x0014900001107983 */ /* 0x000f240000300a00 */
[----:B------:R1:W-:Y:S02]  /*50460*/  STL.64 [R1+0x1480], R10 ;  /* 0x0014800a01007387 */ /* 0x0003e40000100a00 */
[----:B------:R-:W-:Y:S02]  /*50470*/  STL [R1+0x1478], R9 ;  /* 0x0014780901007387 */ /* 0x000fe40000100800 */
[----:B------:R-:W-:-:S05]  /*50480*/  IMAD.MOV.U32 R3, RZ, RZ, 0x3f ;  /* 0x0000003fff037424 */ /* 0x000fca00078e00ff */
[----:B------:R-:W-:-:S04]  /*50490*/  IADD3 R12, R3, c[0x0][0x180], RZ ;  /* 0x00006000030c7a10 */ /* 0x000fc80007ffe0ff */
[----:B------:R-:W-:Y:S01]  /*504a0*/  SHF.R.S32.HI R3, RZ, 0x1f, R12 ;  /* 0x0000001fff037819 */ /* 0x000fe2000001140c */
[----:B----4-:R-:W-:Y:S11]  /*504b0*/  HMMA.1688.F32.TF32 R16, R24, R6, R16 ;  /* 0x000000061810723c */ /* 0x010ff60000081010 */
[----:B------:R-:W-:Y:S11]  /*504c0*/  @!UPT UIADD3 URZ, URZ, URZ, URZ ;  /* 0x0000003f3f3ff290 */ /* 0x000ff6000fffe03f */
[----:B------:R-:W-:Y:S01]  /*504d0*/  @!UPT UIADD3 URZ, URZ, URZ, URZ ;  /* 0x0000003f3f3ff290 */ /* 0x000fe2000fffe03f */
[----:B------:R2:W-:Y:S01]  /*504e0*/  STL.64 [R1+0x9e0], R16 ;  /* 0x0009e01001007387 */ /* 0x0005e20000100a00 */
[----:B------:R-:W-:Y:S02]  /*504f0*/  STL.64 [R1+0x9e8], R18 ;  /* 0x0009e81201007387 */ /* 0x000fe40000100a00 */
[----:B---3--:R-:W-:Y:S02]  /*50500*/  STL [R1+0x137c], R20 ;  /* 0x00137c1401007387 */ /* 0x008fe40000100800 */
[----:B------:R-:W3:Y:S01]  /*50510*/  LDL.LU R21, [R1+0x880] ;  /* 0x0008800001157983 */ /* 0x000ee20000300800 */
[----:B------:R-:W-:Y:S01]  /*50520*/  LEA.HI R3, R3, R12, RZ, 0x6 ;  /* 0x0000000c03037211 */ /* 0x000fe200078f30ff */
[----:B-1----:R-:W1:Y:S01]  /*50530*/  S2R R10, SR_TID.X ;  /* 0x00000000000a7919 */ /* 0x002e620000002100 */
[----:B------:R-:W-:Y:S01]  /*50540*/  IMAD.MOV.U32 R11, RZ, RZ, c[0x0][0x188] ;  /* 0x00006200ff0b7624 */ /* 0x000fe200078e00ff */
[----:B------:R-:W-:Y:S02]  /*50550*/  ISETP.GT.AND P1, PT, R28, RZ, PT ;  /* 0x000000ff1c00720c */ /* 0x000fe40003f24270 */
[----:B------:R-:W-:Y:S01]  /*50560*/  SHF.R.S32.HI R3, RZ, 0x6, R3 ;  /* 0x00000006ff037819 */ /* 0x000fe20000011403 */
[----:B------:R-:W-:Y:S04]  /*50570*/  LDS R18, [R2+0x1e700] ;  /* 0x01e7000002127984 */ /* 0x000fe80000000800 */
[----:B------:R3:W-:Y:S04]  /*50580*/  LDS R16, [R2+0x1c700] ;  /* 0x01c7000002107984 */ /* 0x0007e80000000800 */
[----:B------:R-:W-:Y:S01]  /*50590*/  LDS R19, [R0+0x1e700] ;  /* 0x01e7000000137984 */ /* 0x000fe20000000800 */
[----:B------:R-:W-:Y:S01]  /*505a0*/  IADD3 R3, R3, -0x2, RZ ;  /* 0xfffffffe03037810 */ /* 0x000fe20007ffe0ff */
[----:B--2---:R-:W-:-:S03]  /*505b0*/  IMAD.SHL.U32 R17, R11, 0x4, RZ ;  /* 0x000000040b117824 */ /* 0x004fc600078e00ff */
[----:B------:R-:W-:Y:S01]  /*505c0*/  ISETP.GE.AND P0, PT, R20, R3, PT ;  /* 0x000000031400720c */ /* 0x000fe20003f06270 */
[----:B------:R-:W-:Y:S01]  /*505d0*/  SEL R3, RZ, 0x4, !P1 ;  /* 0x00000004ff037807 */ /* 0x000fe20004800000 */
[----:B------:R-:W-:Y:S02]  /*505e0*/  SHF.R.S32.HI R27, RZ, 0x1f, R17 ;  /* 0x0000001fff1b7819 */ /* 0x000fe40000011411 */
[----:B------:R2:W4:Y:S01]  /*505f0*/  LDS R17, [R0+0x1c700] ;  /* 0x01c7000000117984 */ /* 0x0005220000000800 */
[----:B------:R-:W-:Y:S01]  /*50600*/  BAR.SYNC.DEFER_BLOCKING 0x0 ;  /* 0x0000000000007b1d */ /* 0x000fe20000010000 */
[----:B------:R-:W-:Y:S02]  /*50610*/  SEL R3, R3, RZ, !P0 ;  /* 0x000000ff03037207 */ /* 0x000fe40004000000 */
[----:B------:R-:W-:Y:S02]  /*50620*/  ISETP.GT.AND P1, PT, R28, 0x4, PT ;  /* 0x000000041c00780c */ /* 0x000fe40003f24270 */
[----:B------:R-:W-:Y:S01]  /*50630*/  ISETP.NE.U32.AND P2, PT, R3, RZ, PT ;  /* 0x000000ff0300720c */ /* 0x000fe20003f45070 */
[----:B------:R-:W-:Y:S01]  /*50640*/  IADD3 R3, R4, 0x1, RZ ;  /* 0x0000000104037810 */ /* 0x000fe20007ffe0ff */
[----:B------:R-:W-:-:S02]  /*50650*/  SEL R4, RZ, 0x4, !P1 ;  /* 0x00000004ff047807 */ /* 0x000fc40004800000 */
[----:B-1----:R-:W-:Y:S02]  /*50660*/  LOP3.LUT R5, R10, 0x1ff, RZ, 0xc0, !PT ;  /* 0x000001ff0a057812 */ /* 0x002fe400078ec0ff */
[----:B------:R-:W-:Y:S02]  /*50670*/  ISETP.GT.AND P1, PT, R3, 0x1, PT ;  /* 0x000000010300780c */ /* 0x000fe40003f24270 */
[----:B------:R-:W-:Y:S01]  /*50680*/  SEL R4, R4, RZ, !P0 ;  /* 0x000000ff04047207 */ /* 0x000fe20004000000 */
[----:B------:R-:W-:Y:S02]  /*50690*/  IMAD.MOV.U32 R25, RZ, RZ, c[0x0][0x188] ;  /* 0x00006200ff197624 */ /* 0x000fe400078e00ff */
[----:B------:R-:W-:Y:S01]  /*506a0*/  IMAD.SHL.U32 R24, R5, 0x4, RZ ;  /* 0x0000000405187824 */ /* 0x000fe200078e00ff */
[----:B------:R-:W-:Y:S02]  /*506b0*/  SEL R12, R3, RZ, !P1 ;  /* 0x000000ff030c7207 */ /* 0x000fe40004800000 */
[----:B------:R-:W-:Y:S01]  /*506c0*/  ISETP.NE.U32.AND P3, PT, R4, RZ, PT ;  /* 0x000000ff0400720c */ /* 0x000fe20003f65070 */
[----:B------:R-:W-:-:S02]  /*506d0*/  IMAD.MOV.U32 R3, RZ, RZ, R29 ;  /* 0x000000ffff037224 */ /* 0x000fc400078e001d */
[----:B------:R-:W-:Y:S02]  /*506e0*/  IMAD.SHL.U32 R11, R11, 0x4, RZ ;  /* 0x000000040b0b7824 */ /* 0x000fe400078e00ff */
[----:B------:R-:W-:Y:S02]  /*506f0*/  IMAD.SHL.U32 R9, R25, 0x4, RZ ;  /* 0x0000000419097824 */ /* 0x000fe400078e00ff */
[----:B------:R-:W-:Y:S01]  /*50700*/  IMAD R4, R12, 0x20000, R24 ;  /* 0x000200000c047824 */ /* 0x000fe200078e0218 */
[----:B------:R-:W-:Y:S01]  /*50710*/  SHF.L.U64.HI R11, R11, 0x2, R27 ;  /* 0x000000020b0b7819 */ /* 0x000fe2000001021b */
[----:B------:R-:W-:-:S04]  /*50720*/  IMAD.MOV.U32 R27, RZ, RZ, c[0x0][0x188] ;  /* 0x00006200ff1b7624 */ /* 0x000fc800078e00ff */
[----:B------:R-:W-:Y:S01]  /*50730*/  IMAD.SHL.U32 R26, R27, 0x8, RZ ;  /* 0x000000081b1a7824 */ /* 0x000fe200078e00ff */
[----:B------:R-:W-:Y:S01]  /*50740*/  STL [R1+0xeb8], R12 ;  /* 0x000eb80c01007387 */ /* 0x000fe20000100800 */
[----:B------:R1:W-:Y:S02]  /*50750*/  STL [R1+0x139c], R24 ;  /* 0x00139c1801007387 */ /* 0x0003e40000100800 */
[----:B---3--:R-:W-:-:S05]  /*50760*/  IMAD.MOV.U32 R2, RZ, RZ, R21 ;  /* 0x000000ffff027224 */ /* 0x008fca00078e0015 */
[----:B------:R-:W-:Y:S01]  /*50770*/  @!PT LDS RZ, [RZ] ;  /* 0x00000000fffff984 */ /* 0x000fe20000000800 */
[----:B------:R-:W-:Y:S01]  /*50780*/  @!PT LDS RZ, [RZ] ;  /* 0x00000000fffff984 */ /* 0x000fe20000000800 */
[----:B------:R-:W-:Y:S01]  /*50790*/  @!PT LDS RZ, [RZ] ;  /* 0x00000000fffff984 */ /* 0x000fe20000000800 */
[----:B------:R3:W-:Y:S02]  /*507a0*/  LDGSTS.E [R4], [R2.64], P2 ;  /* 0x0000000002047fae */ /* 0x0007e40009121844 */
[----:B---3--:R-:W-:-:S05]  /*507b0*/  LEA R2, P1, R9, R21, 0x2 ;  /* 0x0000001509027211 */ /* 0x008fca00078210ff */
[----:B------:R-:W-:Y:S01]  /*507c0*/  IMAD.X R3, R29, 0x1, R11, P1 ;  /* 0x000000011d037824 */ /* 0x000fe200008e060b */
[----:B------:R-:W-:Y:S01]  /*507d0*/  ISETP.GT.AND P1, PT, R28, 0x8, PT ;  /* 0x000000081c00780c */ /* 0x000fe20003f24270 */
[----:B------:R-:W-:-:S03]  /*507e0*/  IMAD.MOV.U32 R11, RZ, RZ, c[0x0][0x188] ;  /* 0x00006200ff0b7624 */ /* 0x000fc600078e00ff */
[----:B--2---:R-:W-:Y:S01]  /*507f0*/  SEL R0, RZ, 0x4, !P1 ;  /* 0x00000004ff007807 */ /* 0x004fe20004800000 */
[----:B------:R-:W-:Y:S01]  /*50800*/  IMAD.SHL.U32 R20, R11, 0x8, RZ ;  /* 0x000000080b147824 */ /* 0x000fe200078e00ff */
[----:B------:R2:W-:Y:S02]  /*50810*/  LDGSTS.E [R4+0x2000], [R2.64], P3 ;  /* 0x0200000002047fae */ /* 0x0005e40009921844 */
[----:B------:R-:W-:Y:S02]  /*50820*/  SEL R0, R0, RZ, !P0 ;  /* 0x000000ff00007207 */ /* 0x000fe40004000000 */
[----:B------:R-:W-:Y:S02]  /*50830*/  ISETP.GT.AND P1, PT, R28, 0xc, PT ;  /* 0x0000000c1c00780c */ /* 0x000fe40003f24270 */
[----:B------:R-:W-:Y:S02]  /*50840*/  SHF.R.S32.HI R20, RZ, 0x1f, R20 ;  /* 0x0000001fff147819 */ /* 0x000fe40000011414 */
[----:B------:R-:W-:Y:S01]  /*50850*/  ISETP.NE.U32.AND P2, PT, R0, RZ, PT ;  /* 0x000000ff0000720c */ /* 0x000fe20003f45070 */
[----:B------:R-:W-:Y:S01]  /*50860*/  SEL R0, RZ, 0x4, !P1 ;  /* 0x00000004ff007807 */ /* 0x000fe20004800000 */
[C---:B------:R-:W-:Y:S01]  /*50870*/  SHF.L.U64.HI R20, R26.reuse, 0x2, R20 ;  /* 0x000000021a147819 */ /* 0x040fe20000010214 */
[----:B------:R-:W-:Y:S01]  /*50880*/  IMAD R11, R27, 0xc, RZ ;  /* 0x0000000c1b0b7824 */ /* 0x000fe200078e02ff */
[----:B--2---:R-:W-:-:S02]  /*50890*/  LEA R2, P3, R26, R21, 0x2 ;  /* 0x000000151a027211 */ /* 0x004fc400078610ff */
[----:B------:R-:W-:Y:S01]  /*508a0*/  SEL R0, R0, RZ, !P0 ;  /* 0x000000ff00007207 */ /* 0x000fe20004000000 */
[----:B------:R-:W-:Y:S01]  /*508b0*/  IMAD R27, R27, 0xc, RZ ;  /* 0x0000000c1b1b7824 */ /* 0x000fe200078e02ff */
[----:B------:R-:W-:Y:S01]  /*508c0*/  SHF.R.S32.HI R11, RZ, 0x1f, R11 ;  /* 0x0000001fff0b7819 */ /* 0x000fe2000001140b */
[----:B------:R-:W-:Y:S01]  /*508d0*/  IMAD.X R3, R29, 0x1, R20, P3 ;  /* 0x000000011d037824 */ /* 0x000fe200018e0614 */
[----:B------:R-:W-:Y:S02]  /*508e0*/  ISETP.NE.U32.AND P1, PT, R0, RZ, PT ;  /* 0x000000ff0000720c */ /* 0x000fe40003f25070 */
[C---:B------:R-:W-:Y:S02]  /*508f0*/  SHF.L.U64.HI R11, R27.reuse, 0x2, R11 ;  /* 0x000000021b0b7819 */ /* 0x040fe4000001020b */
[----:B------:R2:W-:Y:S02]  /*50900*/  LDGSTS.E [R4+0x4000], [R2.64], P2 ;  /* 0x0400000002047fae */ /* 0x0005e40009121844 */
[----:B--2---:R-:W-:-:S05]  /*50910*/  LEA R2, P2, R27, R21, 0x2 ;  /* 0x000000151b027211 */ /* 0x004fca00078410ff */
[----:B------:R-:W-:Y:S02]  /*50920*/  IMAD.X R3, R29, 0x1, R11, P2 ;  /* 0x000000011d037824 */ /* 0x000fe400010e060b */
[----:B------:R-:W-:-:S03]  /*50930*/  IMAD.MOV.U32 R11, RZ, RZ, c[0x0][0x188] ;  /* 0x00006200ff0b7624 */ /* 0x000fc600078e00ff */
[----:B------:R2:W-:Y:S01]  /*50940*/  LDGSTS.E [R4+0x6000], [R2.64], P1 ;  /* 0x0600000002047fae */ /* 0x0005e20008921844 */
[----:B------:R-:W-:Y:S01]  /*50950*/  ISETP.GT.AND P1, PT, R28, 0x10, PT ;  /* 0x000000101c00780c */ /* 0x000fe20003f24270 */
[----:B------:R-:W-:Y:S02]  /*50960*/  IMAD.MOV.U32 R27, RZ, RZ, c[0x0][0x188] ;  /* 0x00006200ff1b7624 */ /* 0x000fe400078e00ff */
[----:B------:R-:W-:Y:S01]  /*50970*/  IMAD.SHL.U32 R20, R11, 0x10, RZ ;  /* 0x000000100b147824 */ /* 0x000fe200078e00ff */
[----:B------:R-:W-:Y:S01]  /*50980*/  SEL R0, RZ, 0x4, !P1 ;  /* 0x00000004ff007807 */ /* 0x000fe20004800000 */
[----:B------:R-:W-:-:S03]  /*50990*/  IMAD.SHL.U32 R26, R27, 0x10, RZ ;  /* 0x000000101b1a7824 */ /* 0x000fc600078e00ff */
[----:B------:R-:W-:Y:S02]  /*509a0*/  SEL R0, R0, RZ, !P0 ;  /* 0x000000ff00007207 */ /* 0x000fe40004000000 */
[----:B------:R-:W-:Y:S02]  /*509b0*/  ISETP.GT.AND P1, PT, R28, 0x14, PT ;  /* 0x000000141c00780c */ /* 0x000fe40003f24270 */
[----:B------:R-:W-:Y:S02]  /*509c0*/  SHF.R.S32.HI R20, RZ, 0x1f, R20 ;  /* 0x0000001fff147819 */ /* 0x000fe40000011414 */
[----:B------:R-:W-:Y:S01]  /*509d0*/  ISETP.NE.U32.AND P2, PT, R0, RZ, PT ;  /* 0x000000ff0000720c */ /* 0x000fe20003f45070 */
[----:B------:R-:W-:Y:S01]  /*509e0*/  SEL R0, RZ, 0x4, !P1 ;  /* 0x00000004ff007807 */ /* 0x000fe20004800000 */
[C---:B------:R-:W-:Y:S02]  /*509f0*/  SHF.L.U64.HI R20, R26.reuse, 0x2, R20 ;  /* 0x000000021a147819 */ /* 0x040fe40000010214 */
[----:B--2---:R-:W-:Y:S01]  /*50a00*/  LEA R2, P3, R26, R21, 0x2 ;  /* 0x000000151a027211 */ /* 0x004fe200078610ff */
[C---:B------:R-:W-:Y:S01]  /*50a10*/  IMAD R11, R27.reuse, 0x14, RZ ;  /* 0x000000141b0b7824 */ /* 0x040fe200078e02ff */
[----:B------:R-:W-:Y:S01]  /*50a20*/  SEL R0, R0, RZ, !P0 ;  /* 0x000000ff00007207 */ /* 0x000fe20004000000 */
[----:B------:R-:W-:-:S02]  /*50a30*/  IMAD R27, R27, 0x14, RZ ;  /* 0x000000141b1b7824 */ /* 0x000fc400078e02ff */
[----:B------:R-:W-:Y:S01]  /*50a40*/  IMAD.X R3, R29, 0x1, R20, P3 ;  /* 0x000000011d037824 */ /* 0x000fe200018e0614 */
[----:B------:R-:W-:Y:S02]  /*50a50*/  SHF.R.S32.HI R11, RZ, 0x1f, R11 ;  /* 0x0000001fff0b7819 */ /* 0x000fe4000001140b */
[----:B------:R-:W-:Y:S02]  /*50a60*/  ISETP.NE.U32.AND P1, PT, R0, RZ, PT ;  /* 0x000000ff0000720c */ /* 0x000fe40003f25070 */
[----:B------:R2:W-:Y:S01]  /*50a70*/  LDGSTS.E [R4+0x8000], [R2.64], P2 ;  /* 0x0800000002047fae */ /* 0x0005e20009121844 */
[C---:B------:R-:W-:Y:S02]  /*50a80*/  SHF.L.U64.HI R11, R27.reuse, 0x2, R11 ;  /* 0x000000021b0b7819 */ /* 0x040fe4000001020b */
[----:B--2---:R-:W-:-:S05]  /*50a90*/  LEA R2, P2, R27, R21, 0x2 ;  /* 0x000000151b027211 */ /* 0x004fca00078410ff */
[----:B------:R-:W-:Y:S02]  /*50aa0*/  IMAD.X R3, R29, 0x1, R11, P2 ;  /* 0x000000011d037824 */ /* 0x000fe400010e060b */
[----:B------:R-:W-:-:S03]  /*50ab0*/  IMAD.MOV.U32 R11, RZ, RZ, c[0x0][0x188] ;  /* 0x00006200ff0b7624 */ /* 0x000fc600078e00ff */
[----:B------:R2:W-:Y:S01]  /*50ac0*/  LDGSTS.E [R4+0xa000], [R2.64], P1 ;  /* 0x0a00000002047fae */ /* 0x0005e20008921844 */
[----:B------:R-:W-:Y:S01]  /*50ad0*/  ISETP.GT.AND P1, PT, R28, 0x18, PT ;  /* 0x000000181c00780c */ /* 0x000fe20003f24270 */
[----:B------:R-:W-:Y:S02]  /*50ae0*/  IMAD.MOV.U32 R27, RZ, RZ, c[0x0][0x188] ;  /* 0x00006200ff1b7624 */ /* 0x000fe400078e00ff */
[----:B------:R-:W-:Y:S01]  /*50af0*/  IMAD R20, R11, 0x18, RZ ;  /* 0x000000180b147824 */ /* 0x000fe200078e02ff */
[----:B------:R-:W-:Y:S01]  /*50b00*/  SEL R0, RZ, 0x4, !P1 ;  /* 0x00000004ff007807 */ /* 0x000fe20004800000 */
[----:B------:R-:W-:-:S03]  /*50b10*/  IMAD R26, R27, 0x18, RZ ;  /* 0x000000181b1a7824 */ /* 0x000fc600078e02ff */
        /* <DEDUP_REMOVED lines=57> */
[----:B------:R-:W-:Y:S01]  /*50eb0*/  IMAD R27, R27, 0x2c, RZ ;  /* 0x0000002c1b1b7824 */ /* 0x000fe200078e02ff */
[----:B------:R-:W4:Y:S01]  /*50ec0*/  LDL.LU R26, [R1+0xc8] ;  /* 0x0000c800011a7983 */ /* 0x000f220000300800 */
[----:B------:R-:W-:Y:S01]  /*50ed0*/  IMAD.X R3, R29, 0x1, R20, P3 ;  /* 0x000000011d037824 */ /* 0x000fe200018e0614 */
[----:B------:R-:W-:-:S02]  /*50ee0*/  SHF.R.S32.HI R11, RZ, 0x1f, R11 ;  /* 0x0000001fff0b7819 */ /* 0x000fc4000001140b */
[----:B------:R-:W-:Y:S02]  /*50ef0*/  ISETP.NE.U32.AND P1, PT, R0, RZ, PT ;  /* 0x000000ff0000720c */ /* 0x000fe40003f25070 */
[----:B------:R2:W-:Y:S01]  /*50f00*/  LDGSTS.E [R4+0x14000], [R2.64], P2 ;  /* 0x1400000002047fae */ /* 0x0005e20009121844 */
[C---:B------:R-:W-:Y:S02]  /*50f10*/  SHF.L.U64.HI R11, R27.reuse, 0x2, R11 ;  /* 0x000000021b0b7819 */ /* 0x040fe4000001020b */
[----:B--2---:R-:W-:Y:S01]  /*50f20*/  LEA R2, P2, R27, R21, 0x2 ;  /* 0x000000151b027211 */ /* 0x004fe200078410ff */
[----:B------:R-:W-:Y:S01]  /*50f30*/  IMAD.MOV.U32 R20, RZ, RZ, c[0x0][0x188] ;  /* 0x00006200ff147624 */ /* 0x000fe200078e00ff */
[----:B------:R-:W4:Y:S03]  /*50f40*/  LDL.LU R27, [R1+0xcc] ;  /* 0x0000cc00011b7983 */ /* 0x000f260000300800 */
[----:B------:R-:W-:-:S02]  /*50f50*/  IMAD.X R3, R29, 0x1, R11, P2 ;  /* 0x000000011d037824 */ /* 0x000fc400010e060b */
[----:B------:R-:W-:-:S03]  /*50f60*/  IMAD.MOV.U32 R11, RZ, RZ, c[0x0][0x188] ;  /* 0x00006200ff0b7624 */ /* 0x000fc600078e00ff */
[----:B------:R2:W-:Y:S01]  /*50f70*/  LDGSTS.E [R4+0x16000], [R2.64], P1 ;  /* 0x1600000002047fae */ /* 0x0005e20008921844 */
[----:B------:R-:W-:Y:S01]  /*50f80*/  ISETP.GT.AND P1, PT, R28, 0x30, PT ;  /* 0x000000301c00780c */ /* 0x000fe20003f24270 */
[----:B-1----:R-:W-:-:S03]  /*50f90*/  IMAD R24, R11, 0x30, RZ ;  /* 0x000000300b187824 */ /* 0x002fc600078e02ff */
[----:B------:R-:W-:Y:S01]  /*50fa0*/  SEL R0, RZ, 0x4, !P1 ;  /* 0x00000004ff007807 */ /* 0x000fe20004800000 */
[----:B------:R-:W-:-:S03]  /*50fb0*/  ISETP.GT.AND P1, PT, R28, 0x34, PT ;  /* 0x000000341c00780c */ /* 0x000fc60003f24270 */
[----:B------:R-:W-:Y:S02]  /*50fc0*/  SEL R0, R0, RZ, !P0 ;  /* 0x000000ff00007207 */ /* 0x000fe40004000000 */
[----:B------:R-:W-:Y:S01]  /*50fd0*/  SHF.R.S32.HI R24, RZ, 0x1f, R24 ;  /* 0x0000001fff187819 */ /* 0x000fe20000011418 */
[----:B--2---:R-:W-:Y:S01]  /*50fe0*/  IMAD R3, R20, 0x30, RZ ;  /* 0x0000003014037824 */ /* 0x004fe200078e02ff */
[----:B------:R-:W-:Y:S01]  /*50ff0*/  ISETP.NE.U32.AND P2, PT, R0, RZ, PT ;  /* 0x000000ff0000720c */ /* 0x000fe20003f45070 */
[----:B------:R-:W-:Y:S02]  /*51000*/  SEL R0, RZ, 0x4, !P1 ;  /* 0x00000004ff007807 */ /* 0x000fe40004800000 */
[----:B------:R-:W-:Y:S01]  /*51010*/  IMAD R11, R20, 0x34, RZ ;  /* 0x00000034140b7824 */ /* 0x000fe200078e02ff */
[C---:B------:R-:W-:Y:S02]  /*51020*/  SHF.L.U64.HI R24, R3.reuse, 0x2, R24 ;  /* 0x0000000203187819 */ /* 0x040fe40000010218 */
[----:B------:R-:W-:-:S02]  /*51030*/  LEA R2, P3, R3, R21, 0x2 ;  /* 0x0000001503027211 */ /* 0x000fc400078610ff */
[----:B------:R-:W-:Y:S01]  /*51040*/  SEL R0, R0, RZ, !P0 ;  /* 0x000000ff00007207 */ /* 0x000fe20004000000 */
[----:B------:R-:W-:Y:S01]  /*51050*/  IMAD R20, R20, 0x34, RZ ;  /* 0x0000003414147824 */ /* 0x000fe200078e02ff */
[----:B------:R-:W-:Y:S01]  /*51060*/  SHF.R.S32.HI R11, RZ, 0x1f, R11 ;  /* 0x0000001fff0b7819 */ /* 0x000fe2000001140b */
[----:B------:R-:W-:Y:S01]  /*51070*/  IMAD.X R3, R29, 0x1, R24, P3 ;  /* 0x000000011d037824 */ /* 0x000fe200018e0618 */
[----:B------:R-:W-:Y:S02]  /*51080*/  ISETP.NE.U32.AND P1, PT, R0, RZ, PT ;  /* 0x000000ff0000720c */ /* 0x000fe40003f25070 */
[C---:B------:R-:W-:Y:S02]  /*51090*/  SHF.L.U64.HI R11, R20.reuse, 0x2, R11 ;  /* 0x00000002140b7819 */ /* 0x040fe4000001020b */
[----:B------:R1:W-:Y:S02]  /*510a0*/  LDGSTS.E [R4+0x18000], [R2.64], P2 ;  /* 0x1800000002047fae */ /* 0x0003e40009121844 */
[----:B-1----:R-:W-:-:S05]  /*510b0*/  LEA R2, P2, R20, R21, 0x2 ;  /* 0x0000001514027211 */ /* 0x002fca00078410ff */
[----:B------:R-:W-:Y:S02]  /*510c0*/  IMAD.X R3, R29, 0x1, R11, P2 ;  /* 0x000000011d037824 */ /* 0x000fe400010e060b */
[----:B------:R-:W-:-:S03]  /*510d0*/  IMAD.MOV.U32 R11, RZ, RZ, c[0x0][0x188] ;  /* 0x00006200ff0b7624 */ /* 0x000fc600078e00ff */
[----:B------:R1:W-:Y:S01]  /*510e0*/  LDGSTS.E [R4+0x1a000], [R2.64], P1 ;  /* 0x1a00000002047fae */ /* 0x0003e20008921844 */
[----:B------:R-:W-:Y:S01]  /*510f0*/  ISETP.GT.AND P1, PT, R28, 0x38, PT ;  /* 0x000000381c00780c */ /* 0x000fe20003f24270 */
[----:B------:R-:W-:-:S03]  /*51100*/  IMAD R20, R11, 0x38, RZ ;  /* 0x000000380b147824 */ /* 0x000fc600078e02ff */
        /* <DEDUP_REMOVED lines=8> */
[----:B-1----:R-:W-:Y:S01]  /*51190*/  LEA R2, P3, R11, R21, 0x2 ;  /* 0x000000150b027211 */ /* 0x002fe200078610ff */
[----:B------:R-:W-:Y:S01]  /*511a0*/  IMAD R25, R25, 0x3c, RZ ;  /* 0x0000003c19197824 */ /* 0x000fe200078e02ff */
[----:B------:R-:W-:-:S03]  /*511b0*/  SEL R0, R0, RZ, !P0 ;  /* 0x000000ff00007207 */ /* 0x000fc60004000000 */
[----:B------:R-:W-:Y:S01]  /*511c0*/  IMAD.X R3, R29, 0x1, R20, P3 ;  /* 0x000000011d037824 */ /* 0x000fe200018e0614 */
[----:B------:R-:W-:Y:S02]  /*511d0*/  SHF.R.S32.HI R11, RZ, 0x1f, R25 ;  /* 0x0000001fff0b7819 */ /* 0x000fe40000011419 */
[----:B------:R-:W-:Y:S02]  /*511e0*/  ISETP.NE.U32.AND P1, PT, R0, RZ, PT ;  /* 0x000000ff0000720c */ /* 0x000fe40003f25070 */
[----:B------:R1:W-:Y:S01]  /*511f0*/  LDGSTS.E [R4+0x1c000], [R2.64], P2 ;  /* 0x1c00000002047fae */ /* 0x0003e20009121844 */
[----:B------:R-:W-:-:S03]  /*51200*/  SHF.L.U64.HI R11, R25, 0x2, R11 ;  /* 0x00000002190b7819 */ /* 0x000fc6000001020b */
[----:B------:R-:W-:Y:S01]  /*51210*/  STL.64 [R1+0x1470], R6 ;  /* 0x0014700601007387 */ /* 0x000fe20000100a00 */
[----:B-1----:R-:W-:-:S05]  /*51220*/  LEA R2, P2, R25, R21, 0x2 ;  /* 0x0000001519027211 */ /* 0x002fca00078410ff */
[----:B------:R-:W-:Y:S01]  /*51230*/  IMAD.X R3, R29, 0x1, R11, P2 ;  /* 0x000000011d037824 */ /* 0x000fe200010e060b */
[----:B------:R1:W-:Y:S04]  /*51240*/  STL [R1+0x146c], R5 ;  /* 0x00146c0501007387 */ /* 0x0003e80000100800 */
[----:B------:R2:W-:Y:S04]  /*51250*/  LDGSTS.E [R4+0x1e000], [R2.64], P1 ;  /* 0x1e00000002047fae */ /* 0x0005e80008921844 */
[----:B--2---:R-:W4:Y:S01]  /*51260*/  LDL.LU R4, [R1+0x840] ;  /* 0x0008400001047983 */ /* 0x004f220000300800 */
[----:B-1----:R-:W4:Y:S02]  /*51270*/  LDL.LU R5, [R1+0x844] ;  /* 0x0008440001057983 */ /* 0x002f240000300800 */
[----:B------:R-:W4:Y:S02]  /*51280*/  LDL.LU R6, [R1+0x848] ;  /* 0x0008480001067983 */ /* 0x000f240000300800 */
[----:B------:R-:W4:Y:S01]  /*51290*/  LDL.LU R7, [R1+0x84c] ;  /* 0x00084c0001077983 */ /* 0x000f220000300800 */
[----:B------:R-:W-:-:S02]  /*512a0*/  ISETP.GT.AND P1, PT, R28, 0x1, PT ;  /* 0x000000011c00780c */ /* 0x000fc40003f24270 */
[----:B------:R-:W-:Y:S02]  /*512b0*/  LOP3.LUT R10, R10, 0x1ff, RZ, 0xc0, !PT ;  /* 0x000001ff0a0a7812 */ /* 0x000fe400078ec0ff */
[----:B------:R-:W-:Y:S01]  /*512c0*/  SEL R0, RZ, 0x4, !P1 ;  /* 0x00000004ff007807 */ /* 0x000fe20004800000 */
[----:B------:R-:W-:Y:S01]  /*512d0*/  IMAD.MOV.U32 R11, RZ, RZ, c[0x0][0x188] ;  /* 0x00006200ff0b7624 */ /* 0x000fe200078e00ff */
[----:B------:R-:W-:Y:S02]  /*512e0*/  ISETP.GT.AND P1, PT, R28, 0x5, PT ;  /* 0x000000051c00780c */ /* 0x000fe40003f24270 */
[----:B------:R-:W-:Y:S02]  /*512f0*/  SEL R0, R0, RZ, !P0 ;  /* 0x000000ff00007207 */ /* 0x000fe40004000000 */
[----:B------:R-:W-:Y:S01]  /*51300*/  IADD3 R2, P3, R9, R21, RZ ;  /* 0x0000001509027210 */ /* 0x000fe20007f7e0ff */
[----:B------:R-:W-:Y:S01]  /*51310*/  IMAD.SHL.U32 R9, R10, 0x4, RZ ;  /* 0x000000040a097824 */ /* 0x000fe200078e00ff */
[----:B------:R-:W-:-:S02]  /*51320*/  SHF.R.S32.HI R20, RZ, 0x1f, R11 ;  /* 0x0000001fff147819 */ /* 0x000fc4000001140b */
[----:B------:R-:W-:Y:S01]  /*51330*/  ISETP.NE.U32.AND P2, PT, R0, RZ, PT ;  /* 0x000000ff0000720c */ /* 0x000fe20003f45070 */
[----:B------:R-:W-:Y:S01]  /*51340*/  SEL R0, RZ, 0x4, !P1 ;  /* 0x00000004ff007807 */ /* 0x000fe20004800000 */
[----:B------:R-:W-:Y:S02]  /*51350*/  SHF.L.U64.HI R20, R11, 0x2, R20 ;  /* 0x000000020b147819 */ /* 0x000fe40000010214 */
[----:B------:R-:W-:Y:S02]  /*51360*/  LOP3.LUT R9, R9, 0x20, RZ, 0x3c, !PT ;  /* 0x0000002009097812 */ /* 0x000fe400078e3cff */
[----:B------:R-:W-:Y:S01]  /*51370*/  SEL R0, R0, RZ, !P0 ;  /* 0x000000ff00007207 */ /* 0x000fe20004000000 */
[C---:B------:R-:W-:Y:S02]  /*51380*/  IMAD R10, R11.reuse, 0x5, RZ ;  /* 0x000000050b0a7824 */ /* 0x040fe400078e02ff */
[----:B------:R-:W-:Y:S02]  /*51390*/  IMAD R11, R11, 0x5, RZ ;  /* 0x000000050b0b7824 */ /* 0x000fe400078e02ff */
[----:B------:R-:W-:Y:S01]  /*513a0*/  IMAD.X R3, R29, 0x1, R20, P3 ;  /* 0x000000011d037824 */ /* 0x000fe200018e0614 */
[----:B------:R-:W-:Y:S01]  /*513b0*/  ISETP.NE.U32.AND P1, PT, R0, RZ, PT ;  /* 0x000000ff0000720c */ /* 0x000fe20003f25070 */
[----:B------:R-:W-:Y:S01]  /*513c0*/  IMAD R0, R12, 0x20000, R9 ;  /* 0x000200000c007824 */ /* 0x000fe200078e0209 */
[----:B------:R-:W-:-:S04]  /*513d0*/  SHF.R.S32.HI R10, RZ, 0x1f, R10 ;  /* 0x0000001fff0a7819 */ /* 0x000fc8000001140a */
[----:B------:R1:W-:Y:S01]  /*513e0*/  LDGSTS.E [R0+0x800], [R2.64], P2 ;  /* 0x0080000002007fae */ /* 0x0003e20009121844 */
[C---:B------:R-:W-:Y:S02]  /*513f0*/  SHF.L.U64.HI R9, R11.reuse, 0x2, R10 ;  /* 0x000000020b097819 */ /* 0x040fe4000001020a */
[----:B-1----:R-:W-:-:S05]  /*51400*/  LEA R2, P2, R11, R21, 0x2 ;  /* 0x000000150b027211 */ /* 0x002fca00078410ff */
[----:B------:R-:W-:-:S05]  /*51410*/  IMAD.X R3, R29, 0x1, R9, P2 ;  /* 0x000000011d037824 */ /* 0x000fca00010e0609 */
[----:B------:R1:W-:Y:S01]  /*51420*/  LDGSTS.E [R0+0x2800], [R2.64], P1 ;  /* 0x0280000002007fae */ /* 0x0003e20008921844 */
[C---:B------:R-:W-:Y:S01]  /*51430*/  ISETP.GT.AND P1, PT, R28.reuse, 0x9, PT ;  /* 0x000000091c00780c */ /* 0x040fe20003f24270 */
[----:B------:R-:W-:Y:S02]  /*51440*/  IMAD.MOV.U32 R10, RZ, RZ, c[0x0][0x188] ;  /* 0x00006200ff0a7624 */ /* 0x000fe400078e00ff */
[----:B------:R-:W-:Y:S01]  /*51450*/  IMAD.MOV.U32 R11, RZ, RZ, c[0x0][0x188] ;  /* 0x00006200ff0b7624 */ /* 0x000fe200078e00ff */
[----:B-1----:R-:W-:Y:S01]  /*51460*/  SEL R2, RZ, 0x4, !P1 ;  /* 0x00000004ff027807 */ /* 0x002fe20004800000 */
[----:B------:R-:W-:-:S03]  /*51470*/  ISETP.GT.AND P1, PT, R28, 0xd, PT ;  /* 0x0000000d1c00780c */ /* 0x000fc60003f24270 */
[----:B------:R-:W-:-:S04]  /*51480*/  SEL R2, R2, RZ, !P0 ;  /* 0x000000ff02027207 */ /* 0x000fc80004000000 */
[----:B------:R-:W-:Y:S01]  /*51490*/  ISETP.NE.U32.AND P2, PT, R2, RZ, PT ;  /* 0x000000ff0200720c */ /* 0x000fe20003f45070 */
[----:B------:R-:W-:Y:S02]  /*514a0*/  SEL R2, RZ, 0x4, !P1 ;  /* 0x00000004ff027807 */ /* 0x000fe40004800000 */
[----:B------:R-:W-:Y:S02]  /*514b0*/  IMAD R9, R11, 0x9, RZ ;  /* 0x000000090b097824 */ /* 0x000fe400078e02ff */
[----:B------:R-:W-:-:S04]  /*514c0*/  SEL R2, R2, RZ, !P0 ;  /* 0x000000ff02027207 */ /* 0x000fc80004000000 */
[----:B------:R-:W-:Y:S01]  /*514d0*/  ISETP.NE.U32.AND P1, PT, R2, RZ, PT ;  /* 0x000000ff0200720c */ /* 0x000fe20003f25070 */
[----:B------:R-:W-:Y:S01]  /*514e0*/  LEA R2, P3, R9, R21, 0x2 ;  /* 0x0000001509027211 */ /* 0x000fe200078610ff */
[----:B----4-:R-:W-:Y:S07]  /*514f0*/  HMMA.1688.F32.TF32 R4, R16, R26, R4 ;  /* 0x0000001a1004723c */ /* 0x010fee0000081004 */
[----:B------:R-:W-:-:S05]  /*51500*/  IMAD R27, R10, 0x9, RZ ;  /* 0x000000090a1b7824 */ /* 0x000fca00078e02ff */
[----:B------:R-:W-:Y:S01]  /*51510*/  SHF.R.S32.HI R27, RZ, 0x1f, R27 ;  /* 0x0000001fff1b7819 */ /* 0x000fe2000001141b */
[C---:B------:R-:W-:Y:S02]  /*51520*/  IMAD R10, R11.reuse, 0xd, RZ ;  /* 0x0000000d0b0a7824 */ /* 0x040fe400078e02ff */
[----:B------:R-:W-:-:S08]  /*51530*/  IMAD R11, R11, 0xd, RZ ;  /* 0x0000000d0b0b7824 */ /* 0x000fd000078e02ff */
[----:B------:R1:W-:Y:S01]  /*51540*/  STL.64 [R1+0xc0], R4 ;  /* 0x0000c00401007387 */ /* 0x0003e20000100a00 */
[----:B------:R-:W-:Y:S02]  /*51550*/  SHF.R.S32.HI R10, RZ, 0x1f, R10 ;  /* 0x0000001fff0a7819 */ /* 0x000fe4000001140a */
[----:B-1----:R-:W-:-:S05]  /*51560*/  SHF.L.U64.HI R5, R9, 0x2, R27 ;  /* 0x0000000209057819 */ /* 0x002fca000001021b */
[----:B------:R-:W-:Y:S01]  /*51570*/  IMAD.X R3, R29, 0x1, R5, P3 ;  /* 0x000000011d037824 */ /* 0x000fe200018e0605 */
[----:B------:R-:W-:-:S04]  /*51580*/  SHF.L.U64.HI R4, R11, 0x2, R10 ;  /* 0x000000020b047819 */ /* 0x000fc8000001020a */
[----:B------:R1:W-:Y:S02]  /*51590*/  LDGSTS.E [R0+0x4800], [R2.64], P2 ;  /* 0x0480000002007fae */ /* 0x0003e40009121844 */
        /* <DEDUP_REMOVED lines=8> */
[----:B------:R-:W-:Y:S01]  /*51620*/  SEL R2, R2, RZ, !P0 ;  /* 0x000000ff02027207 */ /* 0x000fe20004000000 */
[----:B------:R-:W-:-:S03]  /*51630*/  IMAD R27, R10, 0x11, RZ ;  /* 0x000000110a1b7824 */ /* 0x000fc600078e02ff */
[----:B------:R-:W-:Y:S01]  /*51640*/  ISETP.NE.U32.AND P2, PT, R2, RZ, PT ;  /* 0x000000ff0200720c */ /* 0x000fe20003f45070 */
[----:B------:R-:W-:Y:S02]  /*51650*/  SEL R2, RZ, 0x4, !P1 ;  /* 0x00000004ff027807 */ /* 0x000fe40004800000 */
[----:B------:R-:W-:Y:S01]  /*51660*/  IMAD R9, R11, 0x11, RZ ;  /* 0x000000110b097824 */ /* 0x000fe200078e02ff */
[----:B------:R-:W-:Y:S02]  /*51670*/  SHF.R.S32.HI R27, RZ, 0x1f, R27 ;  /* 0x0000001fff1b7819 */ /* 0x000fe4000001141b */
[----:B------:R-:W-:Y:S02]  /*51680*/  SEL R2, R2, RZ, !P0 ;  /* 0x000000ff02027207 */ /* 0x000fe40004000000 */
[C---:B------:R-:W-:Y:S02]  /*51690*/  SHF.L.U64.HI R5, R9.reuse, 0x2, R27 ;  /* 0x0000000209057819 */ /* 0x040fe4000001021b */
[----:B------:R-:W-:Y:S01]  /*516a0*/  ISETP.NE.U32.AND P1, PT, R2, RZ, PT ;  /* 0x000000ff0200720c */ /* 0x000fe20003f25070 */
[----:B------:R-:W-:-:S02]  /*516b0*/  LEA R2, P3, R9, R21, 0x2 ;  /* 0x0000001509027211 */ /* 0x000fc400078610ff */
[C---:B------:R-:W-:Y:S02]  /*516c0*/  IMAD R10, R11.reuse, 0x15, RZ ;  /* 0x000000150b0a7824 */ /* 0x040fe400078e02ff */
[----:B------:R-:W-:Y:S02]  /*516d0*/  IMAD R11, R11, 0x15, RZ ;  /* 0x000000150b0b7824 */ /* 0x000fe400078e02ff */
[----:B------:R-:W-:Y:S01]  /*516e0*/  IMAD.X R3, R29, 0x1, R5, P3 ;  /* 0x000000011d037824 */ /* 0x000fe200018e0605 */
        /* <DEDUP_REMOVED lines=39> */
[C---:B------:R-:W-:Y:S01]  /*51960*/  IMAD R9, R11.reuse, 0x21, RZ ;  /* 0x000000210b097824 */ /* 0x040fe200078e02ff */
[----:B------:R-:W-:Y:S02]  /*51970*/  SHF.R.S32.HI R27, RZ, 0x1f, R27 ;  /* 0x0000001fff1b7819 */ /* 0x000fe4000001141b */
[----:B------:R-:W-:Y:S01]  /*51980*/  SEL R2, R2, RZ, !P0 ;  /* 0x000000ff02027207 */ /* 0x000fe20004000000 */
[----:B------:R-:W-:Y:S01]  /*51990*/  IMAD R10, R11, 0x25, RZ ;  /* 0x000000250b0a7824 */ /* 0x000fe200078e02ff */
[C---:B------:R-:W-:Y:S02]  /*519a0*/  SHF.L.U64.HI R5, R9.reuse, 0x2, R27 ;  /* 0x0000000209057819 */ /* 0x040fe4000001021b */
[----:B------:R-:W-:Y:S01]  /*519b0*/  ISETP.NE.U32.AND P1, PT, R2, RZ, PT ;  /* 0x000000ff0200720c */ /* 0x000fe20003f25070 */
[----:B------:R-:W-:-:S02]  /*519c0*/  LEA R2, P3, R9, R21, 0x2 ;  /* 0x0000001509027211 */ /* 0x000fc400078610ff */
[----:B------:R-:W-:Y:S01]  /*519d0*/  IMAD R11, R11, 0x25, RZ ;  /* 0x000000250b0b7824 */ /* 0x000fe200078e02ff */
[----:B------:R-:W-:Y:S02]  /*519e0*/  SHF.R.S32.HI R10, RZ, 0x1f, R10 ;  /* 0x0000001fff0a7819 */ /* 0x000fe4000001140a */
[----:B------:R-:W-:Y:S02]  /*519f0*/  IMAD.X R3, R29, 0x1, R5, P3 ;  /* 0x000000011d037824 */ /* 0x000fe400018e0605 */
[----:B------:R-:W-:Y:S01]  /*51a00*/  SHF.L.U64.HI R4, R11, 0x2, R10 ;  /* 0x000000020b047819 */ /* 0x000fe2000001020a */
[----:B------:R-:W-:Y:S02]  /*51a10*/  IMAD.MOV.U32 R10, RZ, RZ, c[0x0][0x188] ;  /* 0x00006200ff0a7624 */ /* 0x000fe400078e00ff */
[----:B------:R1:W-:Y:S02]  /*51a20*/  LDGSTS.E [R0+0x10800], [R2.64], P2 ;  /* 0x1080000002007fae */ /* 0x0003e40009121844 */
[----:B------:R-:W-:-:S02]  /*51a30*/  IMAD R27, R10, 0x29, RZ ;  /* 0x000000290a1b7824 */ /* 0x000fc400078e02ff */
[----:B------:R2:W-:Y:S01]  /*51a40*/  STL.64 [R1+0xc8], R6 ;  /* 0x0000c80601007387 */ /* 0x0005e20000100a00 */
[----:B------:R-:W-:Y:S02]  /*51a50*/  STL.64 [R1+0x1460], R14 ;  /* 0x0014600e01007387 */ /* 0x000fe40000100a00 */
[----:B------:R-:W-:Y:S02]  /*51a60*/  SHF.R.S32.HI R27, RZ, 0x1f, R27 ;  /* 0x0000001fff1b7819 */ /* 0x000fe4000001141b */
[----:B-1----:R-:W-:Y:S01]  /*51a70*/  LEA R2, P2, R11, R21, 0x2 ;  /* 0x000000150b027211 */ /* 0x002fe200078410ff */
[----:B------:R-:W-:-:S04]  /*51a80*/  IMAD.MOV.U32 R11, RZ, RZ, c[0x0][0x188] ;  /* 0x00006200ff0b7624 */ /* 0x000fc800078e00ff */
[----:B------:R-:W-:Y:S01]  /*51a90*/  IMAD R9, R11, 0x29, RZ ;  /* 0x000000290b097824 */ /* 0x000fe200078e02ff */
[----:B------:R-:W-:Y:S01]  /*51aa0*/  STL.64 [R1+0x1458], R12 ;  /* 0x0014580c01007387 */ /* 0x000fe20000100a00 */
[----:B------:R-:W3:Y:S03]  /*51ab0*/  LDL.LU R26, [R1+0xa8] ;  /* 0x0000a800011a7983 */ /* 0x000ee60000300800 */
[----:B------:R-:W-:Y:S02]  /*51ac0*/  SHF.L.U64.HI R5, R9, 0x2, R27 ;  /* 0x0000000209057819 */ /* 0x000fe4000001021b */
[----:B------:R-:W3:Y:S01]  /*51ad0*/  LDL.LU R27, [R1+0xac] ;  /* 0x0000ac00011b7983 */ /* 0x000ee20000300800 */
[----:B------:R-:W-:-:S05]  /*51ae0*/  IMAD.X R3, R29, 0x1, R4, P2 ;  /* 0x000000011d037824 */ /* 0x000fca00010e0604 */
[----:B------:R1:W-:Y:S01]  /*51af0*/  LDGSTS.E [R0+0x12800], [R2.64], P1 ;  /* 0x1280000002007fae */ /* 0x0003e20008921844 */
[----:B------:R-:W-:-:S04]  /*51b00*/  ISETP.GT.AND P1, PT, R28, 0x29, PT ;  /* 0x000000291c00780c */ /* 0x000fc80003f24270 */
[----:B-1----:R-:W-:Y:S01]  /*51b10*/  SEL R2, RZ, 0x4, !P1 ;  /* 0x00000004ff027807 */ /* 0x002fe20004800000 */
[----:B------:R-:W-:-:S03]  /*51b20*/  ISETP.GT.AND P1, PT, R28, 0x2d, PT ;  /* 0x0000002d1c00780c */ /* 0x000fc60003f24270 */
[----:B------:R-:W-:-:S04]  /*51b30*/  SEL R2, R2, RZ, !P0 ;  /* 0x000000ff02027207 */ /* 0x000fc80004000000 */
[----:B------:R-:W-:Y:S01]  /*51b40*/  ISETP.NE.U32.AND P2, PT, R2, RZ, PT ;  /* 0x000000ff0200720c */ /* 0x000fe20003f45070 */
[----:B------:R-:W-:-:S04]  /*51b50*/  SEL R2, RZ, 0x4, !P1 ;  /* 0x00000004ff027807 */ /* 0x000fc80004800000 */
[----:B------:R-:W-:Y:S01]  /*51b60*/  SEL R2, R2, RZ, !P0 ;  /* 0x000000ff02027207 */ /* 0x000fe20004000000 */
[----:B------:R-:W-:-:S03]  /*51b70*/  IMAD R10, R11, 0x2d, RZ ;  /* 0x0000002d0b0a7824 */ /* 0x000fc600078e02ff */
[----:B------:R-:W-:Y:S01]  /*51b80*/  ISETP.NE.U32.AND P1, PT, R2, RZ, PT ;  /* 0x000000ff0200720c */ /* 0x000fe20003f25070 */
[----:B------:R-:W-:Y:S02]  /*51b90*/  LEA R2, P3, R9, R21, 0x2 ;  /* 0x0000001509027211 */ /* 0x000fe400078610ff */
[----:B------:R-:W-:Y:S01]  /*51ba0*/  IMAD R11, R11, 0x2d, RZ ;  /* 0x0000002d0b0b7824 */ /* 0x000fe200078e02ff */
[----:B------:R-:W-:Y:S02]  /*51bb0*/  SHF.R.S32.HI R10, RZ, 0x1f, R10 ;  /* 0x0000001fff0a7819 */ /* 0x000fe4000001140a */
[----:B------:R-:W-:Y:S02]  /*51bc0*/  IMAD.X R3, R29, 0x1, R5, P3 ;  /* 0x000000011d037824 */ /* 0x000fe400018e0605 */
[----:B------:R-:W-:-:S03]  /*51bd0*/  SHF.L.U64.HI R4, R11, 0x2, R10 ;  /* 0x000000020b047819 */ /* 0x000fc6000001020a */
[----:B------:R1:W-:Y:S02]  /*51be0*/  LDGSTS.E [R0+0x14800], [R2.64], P2 ;  /* 0x1480000002007fae */ /* 0x0003e40009121844 */
[----:B-1----:R-:W-:-:S05]  /*51bf0*/  LEA R2, P2, R11, R21, 0x2 ;  /* 0x000000150b027211 */ /* 0x002fca00078410ff */
[----:B------:R-:W-:-:S05]  /*51c00*/  IMAD.X R3, R29, 0x1, R4, P2 ;  /* 0x000000011d037824 */ /* 0x000fca00010e0604 */
[----:B------:R1:W-:Y:S01]  /*51c10*/  LDGSTS.E [R0+0x16800], [R2.64], P1 ;  /* 0x1680000002007fae */ /* 0x0003e20008921844 */
[----:B------:R-:W-:-:S03]  /*51c20*/  ISETP.GT.AND P1, PT, R28, 0x31, PT ;  /* 0x000000311c00780c */ /* 0x000fc60003f24270 */
[----:B---3--:R3:W-:Y:S01]  /*51c30*/  STL.64 [R1+0x1488], R26 ;  /* 0x0014881a01007387 */ /* 0x0087e20000100a00 */
[----:B------:R-:W4:Y:S02]  /*51c40*/  LDL.LU R4, [R1+0x8c0] ;  /* 0x0008c00001047983 */ /* 0x000f240000300800 */
[----:B------:R-:W4:Y:S02]  /*51c50*/  LDL.LU R5, [R1+0x8c4] ;  /* 0x0008c40001057983 */ /* 0x000f240000300800 */
[----:B--2---:R-:W4:Y:S01]  /*51c60*/  LDL.LU R6, [R1+0x8c8] ;  /* 0x0008c80001067983 */ /* 0x004f220000300800 */
[----:B------:R-:W4:Y:S01]  /*51c70*/  LDL.LU R7, [R1+0x8cc] ;  /* 0x0008cc0001077983 */ /* 0x000f220000300800 */
[----:B------:R-:W2:Y:S02]  /*51c80*/  LDL.LU R10, [R1+0xb8] ;  /* 0x0000b800010a7983 */ /* 0x000ea40000300800 */
[----:B------:R-:W2:Y:S02]  /*51c90*/  LDL.LU R24, [R1+0x8d0] ;  /* 0x0008d00001187983 */ /* 0x000ea40000300800 */
[----:B------:R-:W2:Y:S01]  /*51ca0*/  LDL.LU R25, [R1+0x8d4] ;  /* 0x0008d40001197983 */ /* 0x000ea20000300800 */
[----:B---3--:R-:W2:Y:S01]  /*51cb0*/  LDL.LU R26, [R1+0x8d8] ;  /* 0x0008d800011a7983 */ /* 0x008ea20000300800 */
[----:B------:R-:W2:Y:S01]  /*51cc0*/  LDL.LU R27, [R1+0x8dc] ;  /* 0x0008dc00011b7983 */ /* 0x000ea20000300800 */
[----:B-1----:R-:W-:Y:S01]  /*51cd0*/  SEL R2, RZ, 0x4, !P1 ;  /* 0x00000004ff027807 */ /* 0x002fe20004800000 */
[----:B------:R-:W-:-:S02]  /*51ce0*/  IMAD.MOV.U32 R11, RZ, RZ, R8 ;  /* 0x000000ffff0b7224 */ /* 0x000fc400078e0008 */
[----:B------:R-:W-:Y:S01]  /*51cf0*/  IMAD.MOV.U32 R8, RZ, RZ, c[0x0][0x188] ;  /* 0x00006200ff087624 */ /* 0x000fe200078e00ff */
[----:B------:R-:W-:Y:S02]  /*51d00*/  ISETP.GT.AND P1, PT, R28, 0x35, PT ;  /* 0x000000351c00780c */ /* 0x000fe40003f24270 */
[----:B------:R-:W-:Y:S01]  /*51d10*/  SEL R2, R2, RZ, !P0 ;  /* 0x000000ff02027207 */ /* 0x000fe20004000000 */
[----:B------:R-:W-:Y:S02]  /*51d20*/  IMAD.MOV.U32 R9, RZ, RZ, c[0x0][0x188] ;  /* 0x00006200ff097624 */ /* 0x000fe400078e00ff */
[----:B------:R-:W-:Y:S01]  /*51d30*/  IMAD R8, R8, 0x31, RZ ;  /* 0x0000003108087824 */ /* 0x000fe200078e02ff */
[----:B------:R-:W3:Y:S01]  /*51d40*/  LDL.LU R14, [R1+0x98] ;  /* 0x00009800010e7983 */ /* 0x000ee20000300800 */
[----:B------:R-:W-:Y:S01]  /*51d50*/  ISETP.NE.U32.AND P2, PT, R2, RZ, PT ;  /* 0x000000ff0200720c */ /* 0x000fe20003f45070 */
[----:B------:R-:W-:Y:S02]  /*51d60*/  SEL R2, RZ, 0x4, !P1 ;  /* 0x00000004ff027807 */ /* 0x000fe40004800000 */
[----:B------:R-:W-:Y:S01]  /*51d70*/  IMAD R20, R9, 0x31, RZ ;  /* 0x0000003109147824 */ /* 0x000fe200078e02ff */
[----:B------:R-:W-:-:S02]  /*51d80*/  SHF.R.S32.HI R15, RZ, 0x1f, R8 ;  /* 0x0000001fff0f7819 */ /* 0x000fc40000011408 */
[----:B------:R-:W-:Y:S02]  /*51d90*/  SEL R2, R2, RZ, !P0 ;  /* 0x000000ff02027207 */ /* 0x000fe40004000000 */
[----:B------:R-:W-:Y:S02]  /*51da0*/  SHF.L.U64.HI R12, R20, 0x2, R15 ;  /* 0x00000002140c7819 */ /* 0x000fe4000001020f */
[----:B------:R-:W-:Y:S01]  /*51db0*/  ISETP.NE.U32.AND P1, PT, R2, RZ, PT ;  /* 0x000000ff0200720c */ /* 0x000fe20003f25070 */
[----:B------:R-:W-:Y:S02]  /*51dc0*/  LEA R2, P3, R20, R21, 0x2 ;  /* 0x0000001514027211 */ /* 0x000fe400078610ff */
[C---:B------:R-:W-:Y:S02]  /*51dd0*/  IMAD R8, R9.reuse, 0x35, RZ ;  /* 0x0000003509087824 */ /* 0x040fe400078e02ff */
[----:B------:R-:W-:Y:S01]  /*51de0*/  IMAD R9, R9, 0x35, RZ ;  /* 0x0000003509097824 */ /* 0x000fe200078e02ff */
[----:B------:R-:W3:Y:S01]  /*51df0*/  LDL.LU R15, [R1+0x9c] ;  /* 0x00009c00010f7983 */ /* 0x000ee20000300800 */
        /* <DEDUP_REMOVED lines=19> */
[----:B------:R-:W-:Y:S02]  /*51f30*/  SHF.L.U64.HI R12, R8, 0x2, R20 ;  /* 0x00000002080c7819 */ /* 0x000fe40000010214 */
[----:B------:R-:W-:Y:S01]  /*51f40*/  ISETP.NE.U32.AND P1, PT, R2, RZ, PT ;  /* 0x000000ff0200720c */ /* 0x000fe20003f25070 */
[----:B------:R-:W-:-:S02]  /*51f50*/  LEA R2, P3, R8, R21, 0x2 ;  /* 0x0000001508027211 */ /* 0x000fc400078610ff */
[----:B------:R-:W-:-:S03]  /*51f60*/  IMAD R9, R9, 0x3d, RZ ;  /* 0x0000003d09097824 */ /* 0x000fc600078e02ff */
[----:B------:R-:W-:Y:S02]  /*51f70*/  IMAD.X R3, R29, 0x1, R12, P3 ;  /* 0x000000011d037824 */ /* 0x000fe400018e060c */
[----:B------:R-:W-:-:S03]  /*51f80*/  SHF.R.S32.HI R8, RZ, 0x1f, R9 ;  /* 0x0000001fff087819 */ /* 0x000fc60000011409 */
[----:B------:R1:W-:Y:S01]  /*51f90*/  LDGSTS.E [R0+0x1c800], [R2.64], P2 ;  /* 0x1c80000002007fae */ /* 0x0003e20009121844 */
[C---:B------:R-:W-:Y:S02]  /*51fa0*/  SHF.L.U64.HI R8, R9.reuse, 0x2, R8 ;  /* 0x0000000209087819 */ /* 0x040fe40000010208 */
[----:B-1----:R-:W-:-:S05]  /*51fb0*/  LEA R2, P2, R9, R21, 0x2 ;  /* 0x0000001509027211 */ /* 0x002fca00078410ff */
[----:B------:R-:W-:-:S05]  /*51fc0*/  IMAD.X R3, R29, 0x1, R8, P2 ;  /* 0x000000011d037824 */ /* 0x000fca00010e0608 */
[----:B------:R1:W-:Y:S01]  /*51fd0*/  LDGSTS.E [R0+0x1e800], [R2.64], P1 ;  /* 0x1e80000002007fae */ /* 0x0003e20008921844 */
[C---:B--2---:R-:W-:Y:S03]  /*51fe0*/  HMMA.1688.F32.TF32 R8, R16.reuse, R10, R24 ;  /* 0x0000000a1008723c */ /* 0x044fe60000081018 */
[----:B------:R-:W4:Y:S11]  /*51ff0*/  LDL.LU.64 R26, [R1+0x1488] ;  /* 0x00148800011a7983 */ /* 0x000f360000300a00 */
[----:B------:R-:W-:Y:S09]  /*52000*/  @!UPT UIADD3 URZ, URZ, URZ, URZ ;  /* 0x0000003f3f3ff290 */ /* 0x000ff2000fffe03f */
[----:B------:R-:W-:Y:S01]  /*52010*/  STL.64 [R1+0xb0], R8 ;  /* 0x0000b00801007387 */ /* 0x000fe20000100a00 */
[----:B------:R2:W-:Y:S03]  /*52020*/  STL.64 [R1+0xb8], R10 ;  /* 0x0000b80a01007387 */ /* 0x0005e60000100a00 */
[----:B--2---:R-:W2:Y:S01]  /*52030*/  LDL.LU.64 R10, [R1+0x1480] ;  /* 0x00148000010a7983 */ /* 0x004ea20000300a00 */
[----:B------:R-:W2:Y:S02]  /*52040*/  LDL.LU R9, [R1+0x1478] ;  /* 0x0014780001097983 */ /* 0x000ea40000300800 */
[----:B------:R-:W-:Y:S01]  /*52050*/  IMAD.MOV.U32 R8, RZ, RZ, c[0x0][0x188] ;  /* 0x00006200ff087624 */ /* 0x000fe200078e00ff */
[----:B----4-:R-:W-:Y:S01]  /*52060*/  HMMA.1688.F32.TF32 R24, R16, R26, R4 ;  /* 0x0000001a1018723c */ /* 0x010fe20000081004 */
[----:B------:R-:W4:Y:S01]  /*52070*/  LDL.LU.64 R6, [R1+0x1470] ;  /* 0x0014700001067983 */ /* 0x000f220000300a00 */
[----:B------:R-:W2:Y:S11]  /*52080*/  LDL.LU R5, [R1+0x146c] ;  /* 0x00146c0001057983 */ /* 0x000eb60000300800 */
[----:B------:R-:W-:Y:S10]  /*52090*/  @!UPT UIADD3 URZ, URZ, URZ, URZ ;  /* 0x0000003f3f3ff290 */ /* 0x000ff4000fffe03f */
[----:B------:R-:W-:Y:S01]  /*520a0*/  STL.64 [R1+0xa0], R24 ;  /* 0x0000a01801007387 */ /* 0x000fe20000100a00 */
[----:B------:R1:W-:Y:S02]  /*520b0*/  STL.64 [R1+0xa8], R26 ;  /* 0x0000a81a01007387 */ /* 0x0003e40000100a00 */
[----:B-1----:R-:W-:-:S05]  /*520c0*/  IMAD.SHL.U32 R27, R8, 0x2, RZ ;  /* 0x00000002081b7824 */ /* 0x002fca00078e00ff */
[----:B------:R-:W-:-:S05]  /*520d0*/  SHF.R.S32.HI R27, RZ, 0x1f, R27 ;  /* 0x0000001fff1b7819 */ /* 0x000fca000001141b */
[----:B------:R1:W-:Y:S01]  /*520e0*/  STL [R1+0x1468], R27 ;  /* 0x0014681b01007387 */ /* 0x0003e20000100800 */
[----:B------:R-:W3:Y:S02]  /*520f0*/  LDL.LU R24, [R1+0x8b0] ;  /* 0x0008b00001187983 */ /* 0x000ee40000300800 */
[----:B------:R-:W3:Y:S02]  /*52100*/  LDL.LU R25, [R1+0x8b4] ;  /* 0x0008b40001197983 */ /* 0x000ee40000300800 */
[----:B------:R-:W3:Y:S01]  /*52110*/  LDL.LU R26, [R1+0x8b8] ;  /* 0x0008b800011a7983 */ /* 0x000ee20000300800 */
[----:B-1----:R-:W3:Y:S02]  /*52120*/  LDL.LU R27, [R1+0x8bc] ;  /* 0x0008bc00011b7983 */ /* 0x002ee40000300800 */
[----:B---3--:R-:W-:Y:S02]  /*52130*/  HMMA.1688.F32.TF32 R12, R16, R14, R24 ;  /* 0x0000000e100c723c */ /* 0x008fe40000081018 */
[----:B------:R-:W3:Y:S11]  /*52140*/  LDL.LU R27, [R1+0x1468] ;  /* 0x00146800011b7983 */ /* 0x000ef60000300800 */
[----:B------:R-:W-:Y:S10]  /*52150*/  @!UPT UIADD3 URZ, URZ, URZ, URZ ;  /* 0x0000003f3f3ff290 */ /* 0x000ff4000fffe03f */
[----:B------:R-:W-:Y:S01]  /*52160*/  STL.64 [R1+0x90], R12 ;  /* 0x0000900c01007387 */ /* 0x000fe20000100a00 */
[----:B------:R1:W-:Y:S03]  /*52170*/  STL.64 [R1+0x98], R14 ;  /* 0x0000980e01007387 */ /* 0x0003e60000100a00 */
[----:B-1----:R-:W4:Y:S01]  /*52180*/  LDL.LU.64 R14, [R1+0x1460] ;  /* 0x00146000010e7983 */ /* 0x002f220000300a00 */
[----:B------:R-:W4:Y:S01]  /*52190*/  LDL.LU.64 R12, [R1+0x1458] ;  /* 0x00145800010c7983 */ /* 0x000f220000300a00 */
[----:B------:R-:W-:Y:S01]  /*521a0*/  ISETP.GT.AND P1, PT, R28, 0x2, PT ;  /* 0x000000021c00780c */ /* 0x000fe20003f24270 */
[----:B------:R-:W-:-:S03]  /*521b0*/  IMAD.SHL.U32 R8, R8, 0x2, RZ ;  /* 0x0000000208087824 */ /* 0x000fc600078e00ff */
[----:B------:R-:W-:Y:S01]  /*521c0*/  SEL R0, RZ, 0x4, !P1 ;  /* 0x00000004ff007807 */ /* 0x000fe20004800000 */
[----:B------:R-:W-:-:S04]  /*521d0*/  ISETP.GT.AND P1, PT, R28, 0x6, PT ;  /* 0x000000061c00780c */ /* 0x000fc80003f24270 */
[----:B------:R-:W-:Y:S01]  /*521e0*/  SEL R4, RZ, 0x4, !P1 ;  /* 0x00000004ff047807 */ /* 0x000fe20004800000 */
[----:B------:R-:W-:Y:S01]  /*521f0*/  LEA R2, P1, R8, R21, 0x2 ;  /* 0x0000001508027211 */ /* 0x000fe200078210ff */
[----:B------:R-:W-:Y:S01]  /*52200*/  SEL R0, R0, RZ, !P0 ;  /* 0x000000ff00007207 */ /* 0x000fe20004000000 */
[----:B--2---:R-:W-:-:S03]  /*52210*/  IMAD.SHL.U32 R5, R5, 0x4, RZ ;  /* 0x0000000405057824 */ /* 0x004fc600078e00ff */
[----:B------:R-:W-:Y:S02]  /*52220*/  ISETP.NE.U32.AND P3, PT, R0, RZ, PT ;  /* 0x000000ff0000720c */ /* 0x000fe40003f65070 */
[----:B------:R-:W-:Y:S02]  /*52230*/  LOP3.LUT R5, R5, 0x40, RZ, 0x3c, !PT ;  /* 0x0000004005057812 */ /* 0x000fe400078e3cff */
[----:B------:R-:W-:Y:S02]  /*52240*/  ISETP.GT.AND P2, PT, R28, 0xa, PT ;  /* 0x0000000a1c00780c */ /* 0x000fe40003f44270 */
[----:B------:R-:W-:Y:S02]  /*52250*/  SEL R4, R4, RZ, !P0 ;  /* 0x000000ff04047207 */ /* 0x000fe40004000000 */
[----:B---3--:R-:W-:-:S05]  /*52260*/  SHF.L.U64.HI R8, R8, 0x2, R27 ;  /* 0x0000000208087819 */ /* 0x008fca000001021b */
[----:B------:R-:W-:Y:S02]  /*52270*/  IMAD.X R3, R29, 0x1, R8, P1 ;  /* 0x000000011d037824 */ /* 0x000fe400008e0608 */
[----:B------:R-:W-:-:S04]  /*52280*/  IMAD.MOV.U32 R8, RZ, RZ, c[0x0][0x188] ;  /* 0x00006200ff087624 */ /* 0x000fc800078e00ff */
[C---:B------:R-:W-:Y:S02]  /*52290*/  IMAD R27, R8.reuse, 0x6, RZ ;  /* 0x00000006081b7824 */ /* 0x040fe400078e02ff */
[----:B------:R-:W-:Y:S01]  /*522a0*/  IMAD R20, R8, 0x6, RZ ;  /* 0x0000000608147824 */ /* 0x000fe200078e02ff */
[----:B------:R-:W-:Y:S02]  /*522b0*/  ISETP.NE.U32.AND P1, PT, R4, RZ, PT ;  /* 0x000000ff0400720c */ /* 0x000fe40003f25070 */
[----:B------:R-:W-:Y:S01]  /*522c0*/  SHF.R.S32.HI R26, RZ, 0x1f, R27 ;  /* 0x0000001fff1a7819 */ /* 0x000fe2000001141b */
[C---:B------:R-:W-:Y:S02]  /*522d0*/  IMAD R27, R8.reuse, 0xa, RZ ;  /* 0x0000000a081b7824 */ /* 0x040fe400078e02ff */
[----:B------:R-:W-:-:S03]  /*522e0*/  IMAD R8, R8, 0xa, RZ ;  /* 0x0000000a08087824 */ /* 0x000fc600078e02ff */
[----:B------:R-:W-:Y:S01]  /*522f0*/  SHF.R.S32.HI R27, RZ, 0x1f, R27 ;  /* 0x0000001fff1b7819 */ /* 0x000fe2000001141b */
[----:B----4-:R-:W-:Y:S01]  /*52300*/  IMAD R0, R12, 0x20000, R5 ;  /* 0x000200000c007824 */ /* 0x010fe200078e0205 */
[----:B------:R-:W-:-:S04]  /*52310*/  SEL R5, RZ, 0x4, !P2 ;  /* 0x00000004ff057807 */ /* 0x000fc80005000000 */
[----:B------:R1:W-:Y:S01]  /*52320*/  LDGSTS.E [R0+0x1000], [R2.64], P3 ;  /* 0x0100000002007fae */ /* 0x0003e20009921844 */
[CC--:B------:R-:W-:Y:S01]  /*52330*/  LEA R4, P3, R20.reuse, R21.reuse, 0x2 ;  /* 0x0000001514047211 */ /* 0x0c0fe200078610ff */
[----:B------:R-:W-:Y:S01]  /*52340*/  SHF.L.U64.HI R20, R20, 0x2, R26 ;  /* 0x0000000214147819 */ /* 0x000fe2000001021a */
[----:B------:R-:W-:Y:S01]  /*52350*/  ISETP.GT.AND P2, PT, R28, 0xe, PT ;  /* 0x0000000e1c00780c */ /* 0x000fe20003f44270 */
[----:B------:R-:W-:Y:S01]  /*52360*/  IMAD.MOV.U32 R26, RZ, RZ, c[0x0][0x188] ;  /* 0x00006200ff1a7624 */ /* 0x000fe200078e00ff */
[----:B-1----:R-:W-:Y:S02]  /*52370*/  SEL R2, R5, RZ, !P0 ;  /* 0x000000ff05027207 */ /* 0x002fe40004000000 */
[----:B------:R-:W-:Y:S02]  /*52380*/  IMAD.X R5, R29, 0x1, R20, P3 ;  /* 0x000000011d057824 */ /* 0x000fe400018e0614 */
[----:B------:R-:W-:Y:S01]  /*52390*/  ISETP.NE.U32.AND P3, PT, R2, RZ, PT ;  /* 0x000000ff0200720c */ /* 0x000fe20003f65070 */
[C---:B------:R-:W-:Y:S01]  /*523a0*/  LEA R2, P4, R8.reuse, R21, 0x2 ;  /* 0x0000001508027211 */ /* 0x040fe200078810ff */
[----:B------:R-:W-:Y:S01]  /*523b0*/  SHF.L.U64.HI R20, R8, 0x2, R27 ;  /* 0x0000000208147819 */ /* 0x000fe2000001021b */
[----:B------:R-:W-:-:S02]  /*523c0*/  SEL R8, RZ, 0x4, !P2 ;  /* 0x00000004ff087807 */ /* 0x000fc40005000000 */
[----:B------:R-:W-:Y:S01]  /*523d0*/  IMAD R27, R26, 0xe, RZ ;  /* 0x0000000e1a1b7824 */ /* 0x000fe200078e02ff */
[----:B------:R1:W-:Y:S01]  /*523e0*/  LDGSTS.E [R0+0x3000], [R4.64], P1 ;  /* 0x0300000004007fae */ /* 0x0003e20008921844 */
[----:B------:R-:W-:Y:S01]  /*523f0*/  ISETP.GT.AND P1, PT, R28, 0x12, PT ;  /* 0x000000121c00780c */ /* 0x000fe20003f24270 */
[----:B------:R-:W-:Y:S02]  /*52400*/  IMAD.X R3, R29, 0x1, R20, P4 ;  /* 0x000000011d037824 */ /* 0x000fe400020e0614 */
[----:B------:R-:W-:Y:S01]  /*52410*/  IMAD R20, R26, 0xe, RZ ;  /* 0x0000000e1a147824 */ /* 0x000fe200078e02ff */
[----:B------:R-:W-:Y:S02]  /*52420*/  SHF.R.S32.HI R27, RZ, 0x1f, R27 ;  /* 0x0000001fff1b7819 */ /* 0x000fe4000001141b */
[----:B------:R2:W-:Y:S01]  /*52430*/  LDGSTS.E [R0+0x5000], [R2.64], P3 ;  /* 0x0500000002007fae */ /* 0x0005e20009921844 */
[----:B-1----:R-:W-:-:S04]  /*52440*/  SEL R4, R8, RZ, !P0 ;  /* 0x000000ff08047207 */ /* 0x002fc80004000000 */
[----:B------:R-:W-:Y:S01]  /*52450*/  ISETP.NE.U32.AND P4, PT, R4, RZ, PT ;  /* 0x000000ff0400720c */ /* 0x000fe20003f85070 */
[----:B------:R-:W-:Y:S01]  /*52460*/  SEL R4, RZ, 0x4, !P1 ;  /* 0x00000004ff047807 */ /* 0x000fe20004800000 */
[C---:B--2---:R-:W-:Y:S01]  /*52470*/  LEA R2, P1, R20.reuse, R21, 0x2 ;  /* 0x0000001514027211 */ /* 0x044fe200078210ff */
[----:B------:R-:W-:Y:S02]  /*52480*/  SHF.L.U64.HI R20, R20, 0x2, R27 ;  /* 0x0000000214147819 */ /* 0x000fe4000001021b */
[----:B------:R-:W-:-:S03]  /*52490*/  IMAD.MOV.U32 R27, RZ, RZ, c[0x0][0x188] ;  /* 0x00006200ff1b7624 */ /* 0x000fc600078e00ff */
[----:B------:R-:W-:Y:S02]  /*524a0*/  IMAD.X R3, R29, 0x1, R20, P1 ;  /* 0x000000011d037824 */ /* 0x000fe400008e0614 */
[C---:B------:R-:W-:Y:S02]  /*524b0*/  IMAD R20, R27.reuse, 0x12, RZ ;  /* 0x000000121b147824 */ /* 0x040fe400078e02ff */
[----:B------:R-:W-:Y:S01]  /*524c0*/  IMAD R27, R27, 0x12, RZ ;  /* 0x000000121b1b7824 */ /* 0x000fe200078e02ff */
[----:B------:R-:W-:Y:S02]  /*524d0*/  ISETP.GT.AND P2, PT, R28, 0x16, PT ;  /* 0x000000161c00780c */ /* 0x000fe40003f44270 */
[----:B------:R-:W-:Y:S01]  /*524e0*/  SEL R4, R4, RZ, !P0 ;  /* 0x000000ff04047207 */ /* 0x000fe20004000000 */
[----:B------:R-:W-:Y:S04]  /*524f0*/  STL.64 [R1+0x1428], R14 ;  /* 0x0014280e01007387 */ /* 0x000fe80000100a00 */
[----:B------:R1:W-:Y:S01]  /*52500*/  LDGSTS.E [R0+0x7000], [R2.64], P4 ;  /* 0x0700000002007fae */ /* 0x0003e2000a121844 */
[----:B------:R-:W-:Y:S01]  /*52510*/  SHF.R.S32.HI R25, RZ, 0x1f, R27 ;  /* 0x0000001fff197819 */ /* 0x000fe2000001141b */
[----:B------:R-:W-:-:S02]  /*52520*/  IMAD R27, R26, 0x16, RZ ;  /* 0x000000161a1b7824 */ /* 0x000fc400078e02ff */
[----:B------:R2:W-:Y:S01]  /*52530*/  STL.64 [R1+0x1420], R12 ;  /* 0x0014200c01007387 */ /* 0x0005e20000100a00 */
[----:B------:R-:W-:Y:S02]  /*52540*/  ISETP.NE.U32.AND P1, PT, R4, RZ, PT ;  /* 0x000000ff0400720c */ /* 0x000fe40003f25070 */
[----:B------:R-:W-:Y:S01]  /*52550*/  SEL R5, RZ, 0x4, !P2 ;  /* 0x00000004ff057807 */ /* 0x000fe20005000000 */
[C---:B------:R-:W-:Y:S01]  /*52560*/  LEA R4, P3, R20.reuse, R21, 0x2 ;  /* 0x0000001514047211 */ /* 0x040fe200078610ff */
[----:B------:R-:W-:Y:S02]  /*52570*/  SHF.R.S32.HI R27, RZ, 0x1f, R27 ;  /* 0x0000001fff1b7819 */ /* 0x000fe4000001141b */
[----:B-1----:R-:W-:Y:S02]  /*52580*/  SEL R2, R5, RZ, !P0 ;  /* 0x000000ff05027207 */ /* 0x002fe40004000000 */
[----:B--2---:R-:W-:Y:S01]  /*52590*/  SHF.L.U64.HI R12, R20, 0x2, R25 ;  /* 0x00000002140c7819 */ /* 0x004fe20000010219 */
[----:B------:R-:W-:-:S02]  /*525a0*/  IMAD R20, R26, 0x16, RZ ;  /* 0x000000161a147824 */ /* 0x000fc400078e02ff */
[----:B------:R-:W2:Y:S02]  /*525b0*/  LDL.LU R26, [R1+0x88] ;  /* 0x00008800011a7983 */ /* 0x000ea40000300800 */
[----:B------:R-:W-:Y:S01]  /*525c0*/  IMAD.X R5, R29, 0x1, R12, P3 ;  /* 0x000000011d057824 */ /* 0x000fe200018e060c */
[----:B------:R-:W-:Y:S02]  /*525d0*/  SHF.L.U64.HI R12, R20, 0x2, R27 ;  /* 0x00000002140c7819 */ /* 0x000fe4000001021b */
[----:B------:R-:W-:Y:S01]  /*525e0*/  ISETP.NE.U32.AND P3, PT, R2, RZ, PT ;  /* 0x000000ff0200720c */ /* 0x000fe20003f65070 */
[----:B------:R-:W-:Y:S01]  /*525f0*/  IMAD.MOV.U32 R27, RZ, RZ, c[0x0][0x188] ;  /* 0x00006200ff1b7624 */ /* 0x000fe200078e00ff */
[----:B------:R-:W-:Y:S02]  /*52600*/  LEA R2, P4, R20, R21, 0x2 ;  /* 0x0000001514027211 */ /* 0x000fe400078810ff */
[----:B------:R-:W-:Y:S01]  /*52610*/  ISETP.GT.AND P2, PT, R28, 0x1a, PT ;  /* 0x0000001a1c00780c */ /* 0x000fe20003f44270 */
[----:B------:R1:W-:Y:S01]  /*52620*/  LDGSTS.E [R0+0x9000], [R4.64], P1 ;  /* 0x0900000004007fae */ /* 0x0003e20008921844 */
[----:B------:R-:W-:-:S02]  /*52630*/  IMAD R20, R27, 0x1a, RZ ;  /* 0x0000001a1b147824 */ /* 0x000fc400078e02ff */
[----:B------:R-:W-:Y:S02]  /*52640*/  IMAD R25, R27, 0x1a, RZ ;  /* 0x0000001a1b197824 */ /* 0x000fe400078e02ff */
[----:B------:R-:W-:Y:S01]  /*52650*/  IMAD.X R3, R29, 0x1, R12, P4 ;  /* 0x000000011d037824 */ /* 0x000fe200020e060c */
[----:B------:R-:W2:Y:S01]  /*52660*/  LDL.LU R27, [R1+0x8c] ;  /* 0x00008c00011b7983 */ /* 0x000ea20000300800 */
[----:B------:R-:W2:Y:S02]  /*52670*/  LDL.LU R12, [R1+0x8a0] ;  /* 0x0008a000010c7983 */ /* 0x000ea40000300800 */
[----:B------:R-:W2:Y:S02]  /*52680*/  LDL.LU R13, [R1+0x8a4] ;  /* 0x0008a400010d7983 */ /* 0x000ea40000300800 */
[----:B------:R-:W2:Y:S01]  /*52690*/  LDL.LU R14, [R1+0x8a8] ;  /* 0x0008a800010e7983 */ /* 0x000ea20000300800 */
[----:B------:R-:W2:Y:S01]  /*526a0*/  LDL.LU R15, [R1+0x8ac] ;  /* 0x0008ac00010f7983 */ /* 0x000ea20000300800 */
[----:B------:R-:W-:-:S02]  /*526b0*/  SEL R8, RZ, 0x4, !P2 ;  /* 0x00000004ff087807 */ /* 0x000fc40005000000 */
[----:B------:R-:W-:Y:S02]  /*526c0*/  ISETP.GT.AND P1, PT, R28, 0x1e, PT ;  /* 0x0000001e1c00780c */ /* 0x000fe40003f24270 */
[----:B------:R-:W-:Y:S01]  /*526d0*/  SHF.R.S32.HI R24, RZ, 0x1f, R25 ;  /* 0x0000001fff187819 */ /* 0x000fe20000011419 */
[----:B------:R3:W-:Y:S01]  /*526e0*/  LDGSTS.E [R0+0xb000], [R2.64], P3 ;  /* 0x0b00000002007fae */ /* 0x0007e20009921844 */
[----:B-1----:R-:W-:Y:S01]  /*526f0*/  SEL R4, R8, RZ, !P0 ;  /* 0x000000ff08047207 */ /* 0x002fe20004000000 */
[----:B------:R-:W-:-:S03]  /*52700*/  IMAD.MOV.U32 R25, RZ, RZ, c[0x0][0x188] ;  /* 0x00006200ff197624 */ /* 0x000fc600078e00ff */
[----:B------:R-:W-:Y:S01]  /*52710*/  ISETP.NE.U32.AND P4, PT, R4, RZ, PT ;  /* 0x000000ff0400720c */ /* 0x000fe20003f85070 */
[----:B------:R-:W-:Y:S01]  /*52720*/  SEL R4, RZ, 0x4, !P1 ;  /* 0x00000004ff047807 */ /* 0x000fe20004800000 */
[C---:B------:R-:W-:Y:S02]  /*52730*/  SHF.L.U64.HI R5, R20.reuse, 0x2, R24 ;  /* 0x0000000214057819 */ /* 0x040fe40000010218 */
[----:B---3--:R-:W-:Y:S01]  /*52740*/  LEA R2, P1, R20, R21, 0x2 ;  /* 0x0000001514027211 */ /* 0x008fe200078210ff */
[C---:B------:R-:W-:Y:S01]  /*52750*/  IMAD R20, R25.reuse, 0x1e, RZ ;  /* 0x0000001e19147824 */ /* 0x040fe200078e02ff */
[----:B------:R-:W-:Y:S02]  /*52760*/  SEL R4, R4, RZ, !P0 ;  /* 0x000000ff04047207 */ /* 0x000fe40004000000 */
[----:B------:R-:W-:Y:S01]  /*52770*/  ISETP.GT.AND P2, PT, R28, 0x22, PT ;  /* 0x000000221c00780c */ /* 0x000fe20003f44270 */
[----:B------:R-:W-:Y:S02]  /*52780*/  IMAD R25, R25, 0x1e, RZ ;  /* 0x0000001e19197824 */ /* 0x000fe400078e02ff */
[----:B------:R-:W-:Y:S01]  /*52790*/  IMAD.X R3, R29, 0x1, R5, P1 ;  /* 0x000000011d037824 */ /* 0x000fe200008e0605 */
[----:B------:R-:W-:-:S02]  /*527a0*/  SHF.R.S32.HI R20, RZ, 0x1f, R20 ;  /* 0x0000001fff147819 */ /* 0x000fc40000011414 */
[----:B------:R-:W-:Y:S01]  /*527b0*/  ISETP.NE.U32.AND P1, PT, R4, RZ, PT ;  /* 0x000000ff0400720c */ /* 0x000fe20003f25070 */
[----:B------:R-:W-:Y:S01]  /*527c0*/  SEL R4, RZ, 0x4, !P2 ;  /* 0x00000004ff047807 */ /* 0x000fe20005000000 */
[----:B------:R1:W-:Y:S01]  /*527d0*/  LDGSTS.E [R0+0xd000], [R2.64], P4 ;  /* 0x0d00000002007fae */ /* 0x0003e2000a121844 */
[C---:B------:R-:W-:Y:S02]  /*527e0*/  SHF.L.U64.HI R5, R25.reuse, 0x2, R20 ;  /* 0x0000000219057819 */ /* 0x040fe40000010214 */
[----:B------:R-:W-:Y:S02]  /*527f0*/  SEL R4, R4, RZ, !P0 ;  /* 0x000000ff04047207 */ /* 0x000fe40004000000 */
[----:B------:R-:W-:Y:S01]  /*52800*/  ISETP.GT.AND P2, PT, R28, 0x26, PT ;  /* 0x000000261c00780c */ /* 0x000fe20003f44270 */
[----:B------:R-:W-:Y:S01]  /*52810*/  IMAD.MOV.U32 R8, RZ, RZ, c[0x0][0x188] ;  /* 0x00006200ff087624 */ /* 0x000fe200078e00ff */
[----:B-1----:R-:W-:Y:S01]  /*52820*/  LEA R2, P3, R25, R21, 0x2 ;  /* 0x0000001519027211 */ /* 0x002fe200078610ff */
[----:B------:R-:W-:Y:S01]  /*52830*/  IMAD.MOV.U32 R25, RZ, RZ, c[0x0][0x188] ;  /* 0x00006200ff197624 */ /* 0x000fe200078e00ff */
[----:B------:R-:W-:-:S03]  /*52840*/  ISETP.NE.U32.AND P4, PT, R4, RZ, PT ;  /* 0x000000ff0400720c */ /* 0x000fc60003f85070 */
[----:B------:R-:W-:Y:S01]  /*52850*/  IMAD.X R3, R29, 0x1, R5, P3 ;  /* 0x000000011d037824 */ /* 0x000fe200018e0605 */
[C---:B------:R-:W-:Y:S02]  /*52860*/  ISETP.GT.AND P3, PT, R28.reuse, 0x2a, PT ;  /* 0x0000002a1c00780c */ /* 0x040fe40003f64270 */
[----:B------:R-:W-:Y:S02]  /*52870*/  SEL R4, RZ, 0x4, !P2 ;  /* 0x00000004ff047807 */ /* 0x000fe40005000000 */
[----:B------:R-:W-:Y:S01]  /*52880*/  ISETP.GT.AND P5, PT, R28, 0x2e, PT ;  /* 0x0000002e1c00780c */ /* 0x000fe20003fa4270 */
[----:B------:R-:W-:Y:S01]  /*52890*/  IMAD R24, R25, 0x22, RZ ;  /* 0x0000002219187824 */ /* 0x000fe200078e02ff */
[----:B------:R1:W-:Y:S01]  /*528a0*/  LDGSTS.E [R0+0xf000], [R2.64], P1 ;  /* 0x0f00000002007fae */ /* 0x0003e20008921844 */
[C---:B------:R-:W-:Y:S02]  /*528b0*/  IMAD R25, R8.reuse, 0x26, RZ ;  /* 0x0000002608197824 */ /* 0x040fe400078e02ff */
[----:B------:R-:W-:Y:S01]  /*528c0*/  IMAD R20, R8, 0x22, RZ ;  /* 0x0000002208147824 */ /* 0x000fe200078e02ff */
[----:B------:R-:W-:-:S02]  /*528d0*/  ISETP.GT.AND P1, PT, R28, 0x32, PT ;  /* 0x000000321c00780c */ /* 0x000fc40003f24270 */
[----:B------:R-:W-:Y:S01]  /*528e0*/  SHF.R.S32.HI R24, RZ, 0x1f, R24 ;  /* 0x0000001fff187819 */ /* 0x000fe20000011418 */
[----:B------:R-:W-:Y:S01]  /*528f0*/  IMAD R8, R8, 0x26, RZ ;  /* 0x0000002608087824 */ /* 0x000fe200078e02ff */
[----:B------:R-:W-:Y:S02]  /*52900*/  SHF.R.S32.HI R25, RZ, 0x1f, R25 ;  /* 0x0000001fff197819 */ /* 0x000fe40000011419 */
[----:B-1----:R-:W-:Y:S02]  /*52910*/  SEL R2, RZ, 0x4, !P3 ;  /* 0x00000004ff027807 */ /* 0x002fe40005800000 */
[----:B------:R-:W-:Y:S01]  /*52920*/  SEL R3, R4, RZ, !P0 ;  /* 0x000000ff04037207 */ /* 0x000fe20004000000 */
[----:B------:R-:W-:Y:S01]  /*52930*/  SEL R4, RZ, 0x4, !P5 ;  /* 0x00000004ff047807 */ /* 0x000fe20006800000 */
[----:B------:R-:W-:Y:S02]  /*52940*/  SEL R2, R2, RZ, !P0 ;  /* 0x000000ff02027207 */ /* 0x000fe40004000000 */
[----:B------:R-:W-:Y:S01]  /*52950*/  ISETP.NE.U32.AND P2, PT, R3, RZ, PT ;  /* 0x000000ff0300720c */ /* 0x000fe20003f45070 */
[----:B------:R-:W-:Y:S01]  /*52960*/  SEL R3, R4, RZ, !P0 ;  /* 0x000000ff04037207 */ /* 0x000fe20004000000 */
[----:B------:R-:W-:-:S02]  /*52970*/  SEL R5, RZ, 0x4, !P1 ;  /* 0x00000004ff057807 */ /* 0x000fc40004800000 */
[-C--:B------:R-:W-:Y:S01]  /*52980*/  LEA R4, P3, R20, R21.reuse, 0x2 ;  /* 0x0000001514047211 */ /* 0x080fe200078610ff */
[----:B------:R-:W-:Y:S01]  /*52990*/  ISETP.NE.U32.AND P1, PT, R2, RZ, PT ;  /* 0x000000ff0200720c */ /* 0x000fe20003f25070 */
[----:B------:R-:W-:Y:S02]  /*529a0*/  SHF.L.U64.HI R20, R20, 0x2, R24 ;  /* 0x0000000214147819 */ /* 0x000fe40000010218 */
[C---:B------:R-:W-:Y:S01]  /*529b0*/  LEA R2, P6, R8.reuse, R21, 0x2 ;  /* 0x0000001508027211 */ /* 0x040fe200078c10ff */
[----:B------:R-:W-:Y:S01]  /*529c0*/  SHF.L.U64.HI R8, R8, 0x2, R25 ;  /* 0x0000000208087819 */ /* 0x000fe20000010219 */
[----:B------:R-:W-:Y:S01]  /*529d0*/  ISETP.NE.U32.AND P5, PT, R3, RZ, PT ;  /* 0x000000ff0300720c */ /* 0x000fe20003fa5070 */
[----:B------:R-:W-:Y:S01]  /*529e0*/  IMAD.MOV.U32 R25, RZ, RZ, c[0x0][0x188] ;  /* 0x00006200ff197624 */ /* 0x000fe200078e00ff */
[----:B------:R-:W-:Y:S01]  /*529f0*/  SEL R3, R5, RZ, !P0 ;  /* 0x000000ff05037207 */ /* 0x000fe20004000000 */
[----:B------:R-:W-:-:S03]  /*52a00*/  IMAD.X R5, R29, 0x1, R20, P3 ;  /* 0x000000011d057824 */ /* 0x000fc600018e0614 */
[----:B------:R-:W-:Y:S01]  /*52a10*/  ISETP.NE.U32.AND P3, PT, R3, RZ, PT ;  /* 0x000000ff0300720c */ /* 0x000fe20003f65070 */
[----:B------:R-:W-:Y:S01]  /*52a20*/  IMAD.X R3, R29, 0x1, R8, P6 ;  /* 0x000000011d037824 */ /* 0x000fe200030e0608 */
[----:B------:R1:W-:Y:S01]  /*52a30*/  LDGSTS.E [R0+0x11000], [R4.64], P4 ;  /* 0x1100000004007fae */ /* 0x0003e2000a121844 */
[----:B------:R-:W-:-:S03]  /*52a40*/  ISETP.GT.AND P4, PT, R28, 0x3a, PT ;  /* 0x0000003a1c00780c */ /* 0x000fc60003f84270 */
[----:B------:R3:W-:Y:S01]  /*52a50*/  LDGSTS.E [R0+0x13000], [R2.64], P2 ;  /* 0x1300000002007fae */ /* 0x0007e20009121844 */
[----:B------:R-:W-:Y:S01]  /*52a60*/  SEL R8, RZ, 0x4, !P4 ;  /* 0x00000004ff087807 */ /* 0x000fe20006000000 */
[----:B--2---:R-:W-:Y:S07]  /*52a70*/  HMMA.1688.F32.TF32 R12, R16, R26, R12 ;  /* 0x0000001a100c723c */ /* 0x004fee000008100c */
[C---:B------:R-:W-:Y:S02]  /*52a80*/  IMAD R26, R25.reuse, 0x2a, RZ ;  /* 0x0000002a191a7824 */ /* 0x040fe400078e02ff */
[----:B------:R-:W-:-:S03]  /*52a90*/  IMAD R27, R25, 0x2e, RZ ;  /* 0x0000002e191b7824 */ /* 0x000fc600078e02ff */
[----:B------:R-:W-:Y:S02]  /*52aa0*/  SHF.R.S32.HI R26, RZ, 0x1f, R26 ;  /* 0x0000001fff1a7819 */ /* 0x000fe4000001141a */
[----:B------:R-:W-:-:S09]  /*52ab0*/  SHF.R.S32.HI R27, RZ, 0x1f, R27 ;  /* 0x0000001fff1b7819 */ /* 0x000fd2000001141b */
[----:B------:R2:W-:Y:S01]  /*52ac0*/  STL.64 [R1+0x80], R12 ;  /* 0x0000800c01007387 */ /* 0x0005e20000100a00 */
[----:B------:R-:W-:Y:S02]  /*52ad0*/  STL.64 [R1+0x88], R14 ;  /* 0x0000880e01007387 */ /* 0x000fe40000100a00 */
[C---:B--2---:R-:W-:Y:S02]  /*52ae0*/  IMAD R13, R25.reuse, 0x2a, RZ ;  /* 0x0000002a190d7824 */ /* 0x044fe400078e02ff */
[----:B------:R-:W-:-:S03]  /*52af0*/  IMAD R12, R25, 0x2e, RZ ;  /* 0x0000002e190c7824 */ /* 0x000fc600078e02ff */
[CC--:B-1----:R-:W-:Y:S01]  /*52b00*/  LEA R4, P4, R13.reuse, R21.reuse, 0x2 ;  /* 0x000000150d047211 */ /* 0x0c2fe200078810ff */
[----:B------:R-:W-:Y:S01]  /*52b10*/  SHF.L.U64.HI R13, R13, 0x2, R26 ;  /* 0x000000020d0d7819 */ /* 0x000fe2000001021a */
[C---:B---3--:R-:W-:Y:S01]  /*52b20*/  LEA R2, P2, R12.reuse, R21, 0x2 ;  /* 0x000000150c027211 */ /* 0x048fe200078410ff */
[----:B------:R-:W-:Y:S01]  /*52b30*/  SHF.L.U64.HI R12, R12, 0x2, R27 ;  /* 0x000000020c0c7819 */ /* 0x000fe2000001021b */
[----:B------:R-:W2:Y:S01]  /*52b40*/  LDL.LU R26, [R1+0x68] ;  /* 0x00006800011a7983 */ /* 0x000ea20000300800 */
[----:B------:R-:W2:Y:S01]  /*52b50*/  LDL.LU R27, [R1+0x6c] ;  /* 0x00006c00011b7983 */ /* 0x000ea20000300800 */
[----:B------:R-:W-:-:S04]  /*52b60*/  ISETP.GT.AND P6, PT, R28, 0x36, PT ;  /* 0x000000361c00780c */ /* 0x000fc80003fc4270 */
[----:B------:R-:W-:Y:S02]  /*52b70*/  SEL R3, RZ, 0x4, !P6 ;  /* 0x00000004ff037807 */ /* 0x000fe40007000000 */
[----:B------:R-:W-:Y:S01]  /*52b80*/  SEL R8, R8, RZ, !P0 ;  /* 0x000000ff08087207 */ /* 0x000fe20004000000 */
[----:B------:R-:W-:Y:S01]  /*52b90*/  IMAD.X R5, R29, 0x1, R13, P4 ;  /* 0x000000011d057824 */ /* 0x000fe200020e060d */
[----:B------:R-:W-:Y:S02]  /*52ba0*/  SEL R3, R3, RZ, !P0 ;  /* 0x000000ff03037207 */ /* 0x000fe40004000000 */
[----:B------:R-:W-:Y:S01]  /*52bb0*/  ISETP.GT.AND P6, PT, R28, 0x3e, PT ;  /* 0x0000003e1c00780c */ /* 0x000fe20003fc4270 */
[----:B------:R-:W-:Y:S01]  /*52bc0*/  IMAD R13, R25, 0x32, RZ ;  /* 0x00000032190d7824 */ /* 0x000fe200078e02ff */
[----:B------:R1:W-:Y:S01]  /*52bd0*/  LDGSTS.E [R0+0x15000], [R4.64], P1 ;  /* 0x1500000004007fae */ /* 0x0003e20008921844 */
[----:B------:R-:W-:Y:S01]  /*52be0*/  ISETP.NE.U32.AND P4, PT, R3, RZ, PT ;  /* 0x000000ff0300720c */ /* 0x000fe20003f85070 */
[----:B------:R-:W-:Y:S01]  /*52bf0*/  IMAD.X R3, R29, 0x1, R12, P2 ;  /* 0x000000011d037824 */ /* 0x000fe200010e060c */
[----:B------:R-:W-:Y:S01]  /*52c00*/  ISETP.NE.U32.AND P2, PT, R8, RZ, PT ;  /* 0x000000ff0800720c */ /* 0x000fe20003f45070 */
[----:B------:R-:W-:Y:S01]  /*52c10*/  SEL R8, RZ, 0x4, !P6 ;  /* 0x00000004ff087807 */ /* 0x000fe20007000000 */
[----:B------:R-:W-:Y:S01]  /*52c20*/  ISETP.GT.AND P1, PT, R28, 0x3, PT ;  /* 0x000000031c00780c */ /* 0x000fe20003f24270 */
[----:B------:R-:W-:Y:S01]  /*52c30*/  IMAD R12, R25, 0x36, RZ ;  /* 0x00000036190c7824 */ /* 0x000fe200078e02ff */
[----:B------:R3:W-:Y:S01]  /*52c40*/  LDGSTS.E [R0+0x17000], [R2.64], P5 ;  /* 0x1700000002007fae */ /* 0x0007e2000a921844 */
[----:B-1----:R-:W-:Y:S01]  /*52c50*/  SEL R5, R8, RZ, !P0 ;  /* 0x000000ff08057207 */ /* 0x002fe20004000000 */
[----:B------:R-:W-:Y:S01]  /*52c60*/  SEL R8, RZ, 0x4, !P1 ;  /* 0x00000004ff087807 */ /* 0x000fe20004800000 */
[----:B------:R-:W-:-:S02]  /*52c70*/  LEA R4, P6, R13, R21, 0x2 ;  /* 0x000000150d047211 */ /* 0x000fc400078c10ff */
[----:B---3--:R-:W-:Y:S01]  /*52c80*/  LEA R2, P1, R12, R21, 0x2 ;  /* 0x000000150c027211 */ /* 0x008fe200078210ff */
[----:B--2---:R1:W-:Y:S04]  /*52c90*/  STL.64 [R1+0x1440], R26 ;  /* 0x0014401a01007387 */ /* 0x0043e80000100a00 */
[----:B-1----:R-:W2:Y:S01]  /*52ca0*/  LDL.LU R26, [R1+0x78] ;  /* 0x00007800011a7983 */ /* 0x002ea20000300800 */
[----:B------:R-:W2:Y:S02]  /*52cb0*/  LDL.LU R27, [R1+0x7c] ;  /* 0x00007c00011b7983 */ /* 0x000ea40000300800 */
[----:B------:R-:W-:Y:S02]  /*52cc0*/  STL.64 [R1+0x1450], R22 ;  /* 0x0014501601007387 */ /* 0x000fe40000100a00 */
[----:B------:R1:W-:Y:S01]  /*52cd0*/  STL [R1+0x1448], R21 ;  /* 0x0014481501007387 */ /* 0x0003e20000100800 */
[----:B------:R-:W2:Y:S04]  /*52ce0*/  LDL.LU R20, [R1+0x890] ;  /* 0x0008900001147983 */ /* 0x000ea80000300800 */
[----:B-1----:R-:W2:Y:S01]  /*52cf0*/  LDL.LU R21, [R1+0x894] ;  /* 0x0008940001157983 */ /* 0x002ea20000300800 */
[----:B------:R-:W2:Y:S02]  /*52d00*/  LDL.LU R22, [R1+0x898] ;  /* 0x0008980001167983 */ /* 0x000ea40000300800 */
[----:B------:R-:W2:Y:S02]  /*52d10*/  LDL.LU R23, [R1+0x89c] ;  /* 0x00089c0001177983 */ /* 0x000ea40000300800 */
[----:B------:R-:W3:Y:S01]  /*52d20*/  LDL.LU R14, [R1+0x58] ;  /* 0x00005800010e7983 */ /* 0x000ee20000300800 */
[----:B------:R-:W3:Y:S01]  /*52d30*/  LDL.LU R15, [R1+0x5c] ;  /* 0x00005c00010f7983 */ /* 0x000ee20000300800 */
[----:B------:R-:W-:-:S02]  /*52d40*/  IMAD R24, R25, 0x32, RZ ;  /* 0x0000003219187824 */ /* 0x000fc400078e02ff */
[----:B------:R-:W-:-:S03]  /*52d50*/  IMAD R25, R25, 0x36, RZ ;  /* 0x0000003619197824 */ /* 0x000fc600078e02ff */
[----:B------:R-:W-:Y:S02]  /*52d60*/  SHF.R.S32.HI R24, RZ, 0x1f, R24 ;  /* 0x0000001fff187819 */ /* 0x000fe40000011418 */
[----:B------:R-:W-:Y:S02]  /*52d70*/  SHF.R.S32.HI R25, RZ, 0x1f, R25 ;  /* 0x0000001fff197819 */ /* 0x000fe40000011419 */
[----:B------:R-:W-:Y:S02]  /*52d80*/  SHF.L.U64.HI R13, R13, 0x2, R24 ;  /* 0x000000020d0d7819 */ /* 0x000fe40000010218 */
[----:B------:R-:W-:Y:S02]  /*52d90*/  SHF.L.U64.HI R12, R12, 0x2, R25 ;  /* 0x000000020c0c7819 */ /* 0x000fe40000010219 */
[----:B------:R-:W-:Y:S01]  /*52da0*/  ISETP.NE.U32.AND P5, PT, R5, RZ, PT ;  /* 0x000000ff0500720c */ /* 0x000fe20003fa5070 */
[C---:B------:R-:W-:Y:S02]  /*52db0*/  IMAD.X R5, R29.reuse, 0x1, R13, P6 ;  /* 0x000000011d057824 */ /* 0x040fe400030e060d */
[----:B------:R-:W-:Y:S01]  /*52dc0*/  IMAD.X R3, R29, 0x1, R12, P1 ;  /* 0x000000011d037824 */ /* 0x000fe200008e060c */
[----:B--2---:R-:W-:Y:S01]  /*52dd0*/  HMMA.1688.F32.TF32 R24, R16, R26, R20 ;  /* 0x0000001a1018723c */ /* 0x004fe20000081014 */
[----:B---3--:R1:W-:Y:S01]  /*52de0*/  STL.64 [R1+0x1438], R14 ;  /* 0x0014380e01007387 */ /* 0x0083e20000100a00 */
[----:B------:R-:W2:Y:S02]  /*52df0*/  LDL.LU R12, [R1+0x870] ;  /* 0x00087000010c7983 */ /* 0x000ea40000300800 */
[----:B------:R-:W2:Y:S01]  /*52e00*/  LDL.LU R13, [R1+0x874] ;  /* 0x00087400010d7983 */ /* 0x000ea20000300800 */
[----:B------:R-:W-:-:S02]  /*52e10*/  SEL R8, R8, RZ, !P0 ;  /* 0x000000ff08087207 */ /* 0x000fc40004000000 */
[----:B------:R-:W-:Y:S01]  /*52e20*/  ISETP.GT.AND P6, PT, R28, 0x7, PT ;  /* 0x000000071c00780c */ /* 0x000fe20003fc4270 */
[----:B------:R3:W-:Y:S01]  /*52e30*/  LDGSTS.E [R0+0x19000], [R4.64], P3 ;  /* 0x1900000004007fae */ /* 0x0007e20009921844 */
[----:B------:R4:W-:Y:S03]  /*52e40*/  LDGSTS.E [R0+0x1b000], [R2.64], P4 ;  /* 0x1b00000002007fae */ /* 0x0009e6000a121844 */
[----:B-1----:R-:W2:Y:S01]  /*52e50*/  LDL.LU R14, [R1+0x878] ;  /* 0x00087800010e7983 */ /* 0x002ea20000300800 */
[----:B------:R-:W2:Y:S02]  /*52e60*/  LDL.LU R15, [R1+0x87c] ;  /* 0x00087c00010f7983 */ /* 0x000ea40000300800 */
[----:B------:R-:W2:Y:S02]  /*52e70*/  LDL.LU.64 R22, [R1+0x1450] ;  /* 0x0014500001167983 */ /* 0x000ea40000300a00 */
[----:B------:R-:W4:Y:S06]  /*52e80*/  LDL.LU R21, [R1+0x1448] ;  /* 0x0014480001157983 */ /* 0x000f2c0000300800 */
[----:B------:R-:W-:Y:S01]  /*52e90*/  STL.64 [R1+0x70], R24 ;  /* 0x0000701801007387 */ /* 0x000fe20000100a00 */
[----:B------:R1:W-:Y:S03]  /*52ea0*/  STL.64 [R1+0x78], R26 ;  /* 0x0000781a01007387 */ /* 0x0003e60000100a00 */
[----:B-1----:R-:W2:Y:S01]  /*52eb0*/  LDL.LU.64 R26, [R1+0x1440] ;  /* 0x00144000011a7983 */ /* 0x002ea20000300a00 */
[----:B------:R-:W-:-:S04]  /*52ec0*/  IMAD.MOV.U32 R25, RZ, RZ, c[0x0][0x188] ;  /* 0x00006200ff197624 */ /* 0x000fc800078e00ff */
[C---:B------:R-:W-:Y:S01]  /*52ed0*/  IMAD R24, R25.reuse, 0x3a, RZ ;  /* 0x0000003a19187824 */ /* 0x040fe200078e02ff */
[----:B------:R-:W-:Y:S01]  /*52ee0*/  ISETP.NE.U32.AND P1, PT, R8, RZ, PT ;  /* 0x000000ff0800720c */ /* 0x000fe20003f25070 */
[C---:B------:R-:W-:Y:S01]  /*52ef0*/  IMAD R20, R25.reuse, 0x3a, RZ ;  /* 0x0000003a19147824 */ /* 0x040fe200078e02ff */
[----:B------:R-:W-:Y:S01]  /*52f00*/  SEL R8, RZ, 0x4, !P6 ;  /* 0x00000004ff087807 */ /* 0x000fe20007000000 */
[----:B------:R-:W-:Y:S01]  /*52f10*/  IMAD R25, R25, 0x3e, RZ ;  /* 0x0000003e19197824 */ /* 0x000fe200078e02ff */
[----:B------:R-:W-:Y:S02]  /*52f20*/  SHF.R.S32.HI R24, RZ, 0x1f, R24 ;  /* 0x0000001fff187819 */ /* 0x000fe40000011418 */
[----:B------:R-:W-:Y:S02]  /*52f30*/  ISETP.GT.AND P3, PT, R28, 0xb, PT ;  /* 0x0000000b1c00780c */ /* 0x000fe40003f64270 */
[----:B---3--:R-:W-:Y:S02]  /*52f40*/  SEL R4, R8, RZ, !P0 ;  /* 0x000000ff08047207 */ /* 0x008fe40004000000 */
[----:B------:R-:W-:-:S02]  /*52f50*/  SHF.L.U64.HI R24, R20, 0x2, R24 ;  /* 0x0000000214187819 */ /* 0x000fc40000010218 */
[----:B------:R-:W-:Y:S02]  /*52f60*/  SEL R8, RZ, 0x4, !P3 ;  /* 0x00000004ff087807 */ /* 0x000fe40005800000 */
[----:B------:R-:W-:Y:S02]  /*52f70*/  ISETP.NE.U32.AND P4, PT, R4, RZ, PT ;  /* 0x000000ff0400720c */ /* 0x000fe40003f85070 */
[-C--:B----4-:R-:W-:Y:S01]  /*52f80*/  LEA R2, P6, R20, R21.reuse, 0x2 ;  /* 0x0000001514027211 */ /* 0x090fe200078c10ff */
[----:B------:R-:W-:Y:S01]  /*52f90*/  SHF.R.S32.HI R20, RZ, 0x1f, R25 ;  /* 0x0000001fff147819 */ /* 0x000fe20000011419 */
[----:B------:R-:W-:-:S03]  /*52fa0*/  LEA R4, P3, R25, R21, 0x2 ;  /* 0x0000001519047211 */ /* 0x000fc600078610ff */
[----:B------:R-:W-:Y:S01]  /*52fb0*/  SHF.L.U64.HI R20, R25, 0x2, R20 ;  /* 0x0000000219147819 */ /* 0x000fe20000010214 */
[----:B------:R-:W-:-:S04]  /*52fc0*/  IMAD.X R3, R29, 0x1, R24, P6 ;  /* 0x000000011d037824 */ /* 0x000fc800030e0618 */
[----:B------:R-:W-:Y:S01]  /*52fd0*/  IMAD.X R5, R29, 0x1, R20, P3 ;  /* 0x000000011d057824 */ /* 0x000fe200018e0614 */
[----:B------:R1:W-:Y:S04]  /*52fe0*/  LDGSTS.E [R0+0x1d000], [R2.64], P2 ;  /* 0x1d00000002007fae */ /* 0x0003e80009121844 */
[----:B------:R3:W-:Y:S01]  /*52ff0*/  LDGSTS.E [R0+0x1f000], [R4.64], P5 ;  /* 0x1f00000004007fae */ /* 0x0007e2000a921844 */
[----:B--2---:R-:W-:Y:S03]  /*53000*/  HMMA.1688.F32.TF32 R24, R16, R26, R12 ;  /* 0x0000001a1018723c */ /* 0x004fe6000008100c */
[----:B------:R-:W2:Y:S11]  /*53010*/  LDL.LU.64 R14, [R1+0x1438] ;  /* 0x00143800010e7983 */ /* 0x000eb60000300a00 */
[----:B------:R-:W-:Y:S09]  /*53020*/  @!UPT UIADD3 URZ, URZ, URZ, URZ ;  /* 0x0000003f3f3ff290 */ /* 0x000ff2000fffe03f */
[----:B------:R-:W-:Y:S01]  /*53030*/  STL.64 [R1+0x700], R24 ;  /* 0x0007001801007387 */ /* 0x000fe20000100a00 */
[----:B------:R4:W-:Y:S03]  /*53040*/  STL.64 [R1+0x708], R26 ;  /* 0x0007081a01007387 */ /* 0x0009e60000100a00 */
[----:B----4-:R-:W4:Y:S01]  /*53050*/  LDL.LU R26, [R1+0x38] ;  /* 0x00003800011a7983 */ /* 0x010f220000300800 */
[----:B------:R-:W4:Y:S02]  /*53060*/  LDL.LU R27, [R1+0x3c] ;  /* 0x00003c00011b7983 */ /* 0x000f240000300800 */
[----:B------:R1:W-:Y:S02]  /*53070*/  STL.64 [R1+0x1430], R6 ;  /* 0x0014300601007387 */ /* 0x0003e40000100a00 */
[----:B---3--:R-:W2:Y:S01]  /*53080*/  LDL.LU R4, [R1+0x860] ;  /* 0x0008600001047983 */ /* 0x008ea20000300800 */
[----:B------:R-:W2:Y:S04]  /*53090*/  LDL.LU R5, [R1+0x864] ;  /* 0x0008640001057983 */ /* 0x000ea80000300800 */
[----:B-1----:R-:W2:Y:S01]  /*530a0*/  LDL.LU R6, [R1+0x868] ;  /* 0x0008680001067983 */ /* 0x002ea20000300800 */
[----:B------:R-:W2:Y:S02]  /*530b0*/  LDL.LU R7, [R1+0x86c] ;  /* 0x00086c0001077983 */ /* 0x000ea40000300800 */
[----:B------:R-:W-:Y:S01]  /*530c0*/  IMAD.MOV.U32 R25, RZ, RZ, c[0x0][0x188] ;  /* 0x00006200ff197624 */ /* 0x000fe200078e00ff */
[----:B------:R-:W-:-:S02]  /*530d0*/  SEL R8, R8, RZ, !P0 ;  /* 0x000000ff08087207 */ /* 0x000fc40004000000 */
[----:B------:R-:W-:Y:S01]  /*530e0*/  ISETP.GT.AND P6, PT, R28, 0xf, PT ;  /* 0x0000000f1c00780c */ /* 0x000fe20003fc4270 */
[C---:B------:R-:W-:Y:S01]  /*530f0*/  IMAD R20, R25.reuse, 0x3, RZ ;  /* 0x0000000319147824 */ /* 0x040fe200078e02ff */
[----:B------:R-:W-:Y:S02]  /*53100*/  ISETP.NE.U32.AND P3, PT, R8, RZ, PT ;  /* 0x000000ff0800720c */ /* 0x000fe40003f65070 */
[----:B------:R-:W-:Y:S02]  /*53110*/  SEL R8, RZ, 0x4, !P6 ;  /* 0x00000004ff087807 */ /* 0x000fe40007000000 */
[----:B------:R-:W-:Y:S01]  /*53120*/  IMAD R12, R25, 0x3, RZ ;  /* 0x00000003190c7824 */ /* 0x000fe200078e02ff */
[----:B------:R-:W-:Y:S02]  /*53130*/  SHF.R.S32.HI R20, RZ, 0x1f, R20 ;  /* 0x0000001fff147819 */ /* 0x000fe40000011414 */
[----:B------:R-:W-:Y:S02]  /*53140*/  SEL R3, R8, RZ, !P0 ;  /* 0x000000ff08037207 */ /* 0x000fe40004000000 */
[----:B------:R-:W-:-:S02]  /*53150*/  LEA R2, P6, R12, R21, 0x2 ;  /* 0x000000150c027211 */ /* 0x000fc400078c10ff */
[----:B------:R-:W-:Y:S02]  /*53160*/  SHF.L.U64.HI R8, R12, 0x2, R20 ;  /* 0x000000020c087819 */ /* 0x000fe40000010214 */
[----:B--2---:R-:W-:Y:S01]  /*53170*/  HMMA.1688.F32.TF32 R12, R16, R14, R4 ;  /* 0x0000000e100c723c */ /* 0x004fe20000081004 */
[----:B------:R-:W2:Y:S11]  /*53180*/  LDL.LU.64 R6, [R1+0x1430] ;  /* 0x0014300001067983 */ /* 0x000eb60000300a00 */
[----:B------:R-:W-:Y:S11]  /*53190*/  @!UPT UIADD3 URZ, URZ, URZ, URZ ;  /* 0x0000003f3f3ff290 */ /* 0x000ff6000fffe03f */
[----:B------:R-:W-:Y:S01]  /*531a0*/  STL.64 [R1+0x710], R12 ;  /* 0x0007100c01007387 */ /* 0x000fe20000100a00 */
[----:B------:R1:W-:Y:S03]  /*531b0*/  STL.64 [R1+0x718], R14 ;  /* 0x0007180e01007387 */ /* 0x0003e60000100a00 */
[----:B-1----:R-:W3:Y:S01]  /*531c0*/  LDL.LU.64 R14, [R1+0x1428] ;  /* 0x00142800010e7983 */ /* 0x002ee20000300a00 */
[----:B------:R-:W2:Y:S03]  /*531d0*/  LDL.LU.64 R12, [R1+0x1420] ;  /* 0x00142000010c7983 */ /* 0x000ea60000300a00 */
[----:B------:R-:W1:Y:S02]  /*531e0*/  S2R R24, SR_TID.X ;  /* 0x0000000000187919 */ /* 0x000e640000002100 */
[----:B-1----:R-:W-:-:S05]  /*531f0*/  LOP3.LUT R24, R24, 0x1ff, RZ, 0xc0, !PT ;  /* 0x000001ff18187812 */ /* 0x002fca00078ec0ff */
[----:B------:R-:W-:-:S05]  /*53200*/  IMAD.SHL.U32 R24, R24, 0x4, RZ ;  /* 0x0000000418187824 */ /* 0x000fca00078e00ff */
[----:B------:R-:W-:Y:S01]  /*53210*/  LOP3.LUT R24, R24, 0x60, RZ, 0x3c, !PT ;  /* 0x0000006018187812 */ /* 0x000fe200078e3cff */
[----:B---3--:R-:W-:Y:S04]  /*53220*/  STL.64 [R1+0x13f8], R14 ;  /* 0x0013f80e01007387 */ /* 0x008fe80000100a00 */
[----:B--2---:R-:W-:Y:S02]  /*53230*/  IMAD R0, R12, 0x20000, R24 ;  /* 0x000200000c007824 */ /* 0x004fe400078e0218 */
[----:B------:R1:W-:Y:S02]  /*53240*/  STL.64 [R1+0x13f0], R12 ;  /* 0x0013f00c01007387 */ /* 0x0003e40000100a00 */
[----:B-1----:R-:W2:Y:S01]  /*53250*/  LDL.LU R12, [R1+0x830] ;  /* 0x00083000010c7983 */ /* 0x002ea20000300800 */
[----:B------:R-:W2:Y:S02]  /*53260*/  LDL.LU R13, [R1+0x834] ;  /* 0x00083400010d7983 */ /* 0x000ea40000300800 */
[----:B------:R-:W3:Y:S02]  /*53270*/  LDL.LU R14, [R1+0x838] ;  /* 0x00083800010e7983 */ /* 0x000ee40000300800 */
[----:B------:R-:W3:Y:S02]  /*53280*/  LDL.LU R15, [R1+0x83c] ;  /* 0x00083c00010f7983 */ /* 0x000ee40000300800 */
[----:B------:R-:W-:-:S02]  /*53290*/  IMAD R20, R25, 0x7, RZ ;  /* 0x0000000719147824 */ /* 0x000fc400078e02ff */
[----:B------:R-:W-:Y:S01]  /*532a0*/  IMAD R25, R25, 0x7, RZ ;  /* 0x0000000719197824 */ /* 0x000fe200078e02ff */
[----:B------:R-:W-:Y:S01]  /*532b0*/  ISETP.NE.U32.AND P2, PT, R3, RZ, PT ;  /* 0x000000ff0300720c */ /* 0x000fe20003f45070 */
[----:B------:R-:W-:-:S03]  /*532c0*/  IMAD.X R3, R29, 0x1, R8, P6 ;  /* 0x000000011d037824 */ /* 0x000fc600030e0608 */
[----:B------:R-:W-:Y:S02]  /*532d0*/  SHF.R.S32.HI R25, RZ, 0x1f, R25 ;  /* 0x0000001fff197819 */ /* 0x000fe40000011419 */
[----:B------:R-:W-:Y:S02]  /*532e0*/  LEA R4, P6, R20, R21, 0x2 ;  /* 0x0000001514047211 */ /* 0x000fe400078c10ff */
[----:B------:R-:W-:Y:S01]  /*532f0*/  ISETP.GT.AND P5, PT, R28, 0x13, PT ;  /* 0x000000131c00780c */ /* 0x000fe20003fa4270 */
[----:B------:R1:W-:Y:S01]  /*53300*/  LDGSTS.E [R0+0x1800], [R2.64], P1 ;  /* 0x0180000002007fae */ /* 0x0003e20008921844 */
[----:B------:R-:W-:-:S05]  /*53310*/  SHF.L.U64.HI R20, R20, 0x2, R25 ;  /* 0x0000000214147819 */ /* 0x000fca0000010219 */
[----:B------:R-:W-:Y:S01]  /*53320*/  IMAD.X R5, R29, 0x1, R20, P6 ;  /* 0x000000011d057824 */ /* 0x000fe200030e0614 */
[----:B---3--:R3:W-:Y:S01]  /*53330*/  STL.64 [R1+0x1408], R14 ;  /* 0x0014080e01007387 */ /* 0x0087e20000100a00 */
[----:B--2---:R-:W-:Y:S03]  /*53340*/  STL.64 [R1+0x1400], R12 ;  /* 0x0014000c01007387 */ /* 0x004fe60000100a00 */
[----:B---3--:R-:W2:Y:S01]  /*53350*/  LDL.LU R14, [R1+0x48] ;  /* 0x00004800010e7983 */ /* 0x008ea20000300800 */
[----:B------:R-:W2:Y:S02]  /*53360*/  LDL.LU R15, [R1+0x4c] ;  /* 0x00004c00010f7983 */ /* 0x000ea40000300800 */
[----:B------:R-:W-:Y:S02]  /*53370*/  STL.64 [R1+0x1418], R6 ;  /* 0x0014180601007387 */ /* 0x000fe40000100a00 */
[----:B------:R3:W-:Y:S02]  /*53380*/  STL.64 [R1+0x1410], R4 ;  /* 0x0014100401007387 */ /* 0x0007e40000100a00 */
[----:B---3--:R-:W2:Y:S01]  /*53390*/  LDL.LU R4, [R1+0x850] ;  /* 0x0008500001047983 */ /* 0x008ea20000300800 */
[----:B------:R-:W2:Y:S02]  /*533a0*/  LDL.LU R5, [R1+0x854] ;  /* 0x0008540001057983 */ /* 0x000ea40000300800 */
[----:B------:R-:W2:Y:S02]  /*533b0*/  LDL.LU R6, [R1+0x858] ;  /* 0x0008580001067983 */ /* 0x000ea40000300800 */
[----:B------:R-:W2:Y:S02]  /*533c0*/  LDL.LU R7, [R1+0x85c] ;  /* 0x00085c0001077983 */ /* 0x000ea40000300800 */
[----:B--2---:R-:W-:Y:S01]  /*533d0*/  HMMA.1688.F32.TF32 R12, R16, R14, R4 ;  /* 0x0000000e100c723c */ /* 0x004fe20000081004 */
[----:B------:R-:W2:Y:S01]  /*533e0*/  LDL.LU.64 R6, [R1+0x1418] ;  /* 0x0014180001067983 */ /* 0x000ea20000300a00 */
[----:B------:R-:W3:Y:S11]  /*533f0*/  LDL.LU.64 R4, [R1+0x1410] ;  /* 0x0014100001047983 */ /* 0x000ef60000300a00 */
[----:B------:R-:W-:Y:S10]  /*53400*/  @!UPT UIADD3 URZ, URZ, URZ, URZ ;  /* 0x0000003f3f3ff290 */ /* 0x000ff4000fffe03f */
[----:B------:R-:W-:Y:S01]  /*53410*/  STL.64 [R1+0x850], R12 ;  /* 0x0008500c01007387 */ /* 0x000fe20000100a00 */
[----:B------:R1:W-:Y:S03]  /*53420*/  STL.64 [R1+0x858], R14 ;  /* 0x0008580e01007387 */ /* 0x0003e60000100a00 */
[----:B-1----:R-:W4:Y:S01]  /*53430*/  LDL.LU.64 R14, [R1+0x1408] ;  /* 0x00140800010e7983 */ /* 0x002f220000300a00 */
[----:B------:R-:W4:Y:S01]  /*53440*/  LDL.LU.64 R12, [R1+0x1400] ;  /* 0x00140000010c7983 */ /* 0x000f220000300a00 */
[----:B------:R-:W-:Y:S01]  /*53450*/  SEL R8, RZ, 0x4, !P5 ;  /* 0x00000004ff087807 */ /* 0x000fe20006800000 */
[----:B------:R-:W-:Y:S02]  /*53460*/  IMAD.MOV.U32 R20, RZ, RZ, c[0x0][0x188] ;  /* 0x00006200ff147624 */ /* 0x000fe400078e00ff */
[----:B------:R-:W-:Y:S01]  /*53470*/  IMAD.MOV.U32 R25, RZ, RZ, c[0x0][0x188] ;  /* 0x00006200ff197624 */ /* 0x000fe200078e00ff */
[----:B------:R-:W-:Y:S01]  /*53480*/  SEL R8, R8, RZ, !P0 ;  /* 0x000000ff08087207 */ /* 0x000fe20004000000 */
[----:B------:R-:W-:Y:S01]  /*53490*/  IMAD R2, R20, 0xb, RZ ;  /* 0x0000000b14027824 */ /* 0x000fe200078e02ff */
[----:B------:R-:W-:Y:S01]  /*534a0*/  ISETP.GT.AND P5, PT, R28, 0x17, PT ;  /* 0x000000171c00780c */ /* 0x000fe20003fa4270 */
[C---:B------:R-:W-:Y:S01]  /*534b0*/  IMAD R24, R25.reuse, 0xb, RZ ;  /* 0x0000000b19187824 */ /* 0x040fe200078e02ff */
[----:B------:R-:W-:Y:S01]  /*534c0*/  ISETP.NE.U32.AND P1, PT, R8, RZ, PT ;  /* 0x000000ff0800720c */ /* 0x000fe20003f25070 */
[C---:B------:R-:W-:Y:S01]  /*534d0*/  IMAD R20, R25.reuse, 0xf, RZ ;  /* 0x0000000f19147824 */ /* 0x040fe200078e02ff */
[----:B------:R-:W-:Y:S01]  /*534e0*/  SHF.R.S32.HI R8, RZ, 0x1f, R2 ;  /* 0x0000001fff087819 */ /* 0x000fe20000011402 */
[----:B------:R-:W-:Y:S01]  /*534f0*/  IMAD R25, R25, 0xf, RZ ;  /* 0x0000000f19197824 */ /* 0x000fe200078e02ff */
[----:B------:R-:W-:Y:S01]  /*53500*/  SEL R3, RZ, 0x4, !P5 ;  /* 0x00000004ff037807 */ /* 0x000fe20006800000 */
[C---:B------:R-:W-:Y:S01]  /*53510*/  LEA R2, P5, R24.reuse, R21, 0x2 ;  /* 0x0000001518027211 */ /* 0x040fe200078a10ff */
[----:B------:R-:W-:-:S02]  /*53520*/  SHF.L.U64.HI R24, R24, 0x2, R8 ;  /* 0x0000000218187819 */ /* 0x000fc40000010208 */
[----:B------:R-:W-:Y:S01]  /*53530*/  SHF.R.S32.HI R25, RZ, 0x1f, R25 ;  /* 0x0000001fff197819 */ /* 0x000fe20000011419 */
[----:B---3--:R1:W-:Y:S02]  /*53540*/  LDGSTS.E [R0+0x3800], [R4.64], P4 ;  /* 0x0380000004007fae */ /* 0x0083e4000a121844 */
[----:B-1----:R-:W-:Y:S02]  /*53550*/  SEL R5, R3, RZ, !P0 ;  /* 0x000000ff03057207 */ /* 0x002fe40004000000 */
[C---:B------:R-:W-:Y:S01]  /*53560*/  LEA R4, P6, R20.reuse, R21, 0x2 ;  /* 0x0000001514047211 */ /* 0x040fe200078c10ff */
[----:B------:R-:W-:Y:S01]  /*53570*/  IMAD.X R3, R29, 0x1, R24, P5 ;  /* 0x000000011d037824 */ /* 0x000fe200028e0618 */
[----:B------:R-:W-:Y:S02]  /*53580*/  SHF.L.U64.HI R20, R20, 0x2, R25 ;  /* 0x0000000214147819 */ /* 0x000fe40000010219 */
[C---:B------:R-:W-:Y:S02]  /*53590*/  ISETP.GT.AND P4, PT, R28.reuse, 0x1b, PT ;  /* 0x0000001b1c00780c */ /* 0x040fe40003f84270 */
[----:B------:R-:W-:Y:S01]  /*535a0*/  ISETP.GT.AND P5, PT, R28, 0x1f, PT ;  /* 0x0000001f1c00780c */ /* 0x000fe20003fa4270 */
[----:B------:R1:W-:Y:S01]  /*535b0*/  LDGSTS.E [R0+0x5800], [R2.64], P3 ;  /* 0x0580000002007fae */ /* 0x0003e20009921844 */
[----:B----4-:R-:W-:Y:S03]  /*535c0*/  HMMA.1688.F32.TF32 R24, R16, R26, R12 ;  /* 0x0000001a1018723c */ /* 0x010fe6000008100c */
[----:B------:R-:W3:Y:S01]  /*535d0*/  LDL.LU.64 R14, [R1+0x13f8] ;  /* 0x0013f800010e7983 */ /* 0x000ee20000300a00 */
[----:B------:R-:W4:Y:S11]  /*535e0*/  LDL.LU.64 R12, [R1+0x13f0] ;  /* 0x0013f000010c7983 */ /* 0x000f360000300a00 */
[----:B------:R-:W-:Y:S08]  /*535f0*/  @!UPT UIADD3 URZ, URZ, URZ, URZ ;  /* 0x0000003f3f3ff290 */ /* 0x000ff0000fffe03f */
[----:B------:R-:W-:Y:S01]  /*53600*/  STL.64 [R1+0x840], R24 ;  /* 0x0008401801007387 */ /* 0x000fe20000100a00 */
[----:B------:R1:W-:Y:S03]  /*53610*/  STL.64 [R1+0x848], R26 ;  /* 0x0008481a01007387 */ /* 0x0003e60000100a00 */
[----:B-1----:R-:W2:Y:S01]  /*53620*/  LDL.LU R26, [R1+0x18] ;  /* 0x00001800011a7983 */ /* 0x002ea20000300800 */
[----:B------:R-:W-:Y:S01]  /*53630*/  SEL R8, RZ, 0x4, !P4 ;  /* 0x00000004ff087807 */ /* 0x000fe20006000000 */
[----:B------:R-:W-:Y:S02]  /*53640*/  ISETP.NE.U32.AND P4, PT, R5, RZ, PT ;  /* 0x000000ff0500720c */ /* 0x000fe40003f85070 */
[----:B------:R-:W-:Y:S01]  /*53650*/  IMAD.X R5, R29, 0x1, R20, P6 ;  /* 0x000000011d057824 */ /* 0x000fe200030e0614 */
[----:B------:R-:W-:-:S04]  /*53660*/  SEL R3, RZ, 0x4, !P5 ;  /* 0x00000004ff037807 */ /* 0x000fc80006800000 */
[----:B------:R1:W-:Y:S01]  /*53670*/  LDGSTS.E [R0+0x7800], [R4.64], P2 ;  /* 0x0780000004007fae */ /* 0x0003e20009121844 */
[----:B----4-:R-:W-:Y:S02]  /*53680*/  IMAD.MOV.U32 R27, RZ, RZ, R13 ;  /* 0x000000ffff1b7224 */ /* 0x010fe400078e000d */
[----:B------:R-:W-:-:S04]  /*53690*/  IMAD.MOV.U32 R13, RZ, RZ, c[0x0][0x188] ;  /* 0x00006200ff0d7624 */ /* 0x000fc800078e00ff */
[----:B------:R-:W-:-:S05]  /*536a0*/  IMAD R24, R13, 0x13, RZ ;  /* 0x000000130d187824 */ /* 0x000fca00078e02ff */
[-C--:B------:R-:W-:Y:S01]  /*536b0*/  LEA R2, P5, R24, R21.reuse, 0x2 ;  /* 0x0000001518027211 */ /* 0x080fe200078a10ff */
[----:B--2---:R2:W-:Y:S02]  /*536c0*/  STL.64 [R1+0x13d8], R26 ;  /* 0x0013d81a01007387 */ /* 0x0045e40000100a00 */
[----:B--2---:R-:W-:Y:S02]  /*536d0*/  IMAD.MOV.U32 R27, RZ, RZ, R9 ;  /* 0x000000ffff1b7224 */ /* 0x004fe400078e0009 */
[----:B------:R-:W-:Y:S01]  /*536e0*/  IMAD R9, R13, 0x17, RZ ;  /* 0x000000170d097824 */ /* 0x000fe200078e02ff */
[----:B------:R-:W2:Y:S01]  /*536f0*/  LDL.LU R26, [R1+0x28] ;  /* 0x00002800011a7983 */ /* 0x000ea20000300800 */
[----:B------:R-:W-:Y:S02]  /*53700*/  STL.64 [R1+0x13e8], R22 ;  /* 0x0013e81601007387 */ /* 0x000fe40000100a00 */
[----:B------:R4:W-:Y:S02]  /*53710*/  STL [R1+0x13e0], R21 ;  /* 0x0013e01501007387 */ /* 0x0009e40000100800 */
[----:B------:R-:W2:Y:S01]  /*53720*/  LDL.LU R20, [R1+0x820] ;  /* 0x0008200001147983 */ /* 0x000ea20000300800 */
[----:B-1----:R-:W-:-:S02]  /*53730*/  LEA R4, P6, R9, R21, 0x2 ;  /* 0x0000001509047211 */ /* 0x002fc400078c10ff */
[----:B----4-:R-:W2:Y:S01]  /*53740*/  LDL.LU R21, [R1+0x824] ;  /* 0x0008240001157983 */ /* 0x010ea20000300800 */
[----:B------:R-:W2:Y:S02]  /*53750*/  LDL.LU R22, [R1+0x828] ;  /* 0x0008280001167983 */ /* 0x000ea40000300800 */
[----:B------:R-:W2:Y:S02]  /*53760*/  LDL.LU R23, [R1+0x82c] ;  /* 0x00082c0001177983 */ /* 0x000ea40000300800 */
[----:B------:R-:W-:-:S04]  /*53770*/  IMAD.MOV.U32 R25, RZ, RZ, c[0x0][0x188] ;  /* 0x00006200ff197624 */ /* 0x000fc800078e00ff */
[----:B------:R-:W-:-:S05]  /*53780*/  IMAD R25, R25, 0x13, RZ ;  /* 0x0000001319197824 */ /* 0x000fca00078e02ff */
[----:B------:R-:W-:-:S04]  /*53790*/  SHF.R.S32.HI R25, RZ, 0x1f, R25 ;  /* 0x0000001fff197819 */ /* 0x000fc80000011419 */
[----:B------:R-:W-:Y:S02]  /*537a0*/  SHF.L.U64.HI R24, R24, 0x2, R25 ;  /* 0x0000000218187819 */ /* 0x000fe40000010219 */
[----:B------:R-:W-:-:S03]  /*537b0*/  SEL R5, R3, RZ, !P0 ;  /* 0x000000ff03057207 */ /* 0x000fc60004000000 */
[----:B------:R-:W-:Y:S02]  /*537c0*/  IMAD.X R3, R29, 0x1, R24, P5 ;  /* 0x000000011d037824 */ /* 0x000fe400028e0618 */
[----:B--2---:R-:W-:Y:S01]  /*537d0*/  HMMA.1688.F32.TF32 R24, R16, R26, R20 ;  /* 0x0000001a1018723c */ /* 0x004fe20000081014 */
[----:B------:R-:W2:Y:S01]  /*537e0*/  LDL.LU.64 R22, [R1+0x13e8] ;  /* 0x0013e80001167983 */ /* 0x000ea20000300a00 */
[----:B------:R-:W4:Y:S02]  /*537f0*/  LDL.LU R21, [R1+0x13e0] ;  /* 0x0013e00001157983 */ /* 0x000f240000300800 */
[----:B------:R-:W-:Y:S01]  /*53800*/  IMAD R13, R13, 0x17, RZ ;  /* 0x000000170d0d7824 */ /* 0x000fe200078e02ff */
[----:B------:R-:W-:Y:S02]  /*53810*/  SEL R8, R8, RZ, !P0 ;  /* 0x000000ff08087207 */ /* 0x000fe40004000000 */
[C---:B------:R-:W-:Y:S02]  /*53820*/  ISETP.GT.AND P2, PT, R28.reuse, 0x23, PT ;  /* 0x000000231c00780c */ /* 0x040fe40003f44270 */
[----:B------:R-:W-:Y:S01]  /*53830*/  ISETP.GT.AND P5, PT, R28, 0x27, PT ;  /* 0x000000271c00780c */ /* 0x000fe20003fa4270 */
[----:B------:R1:W-:Y:S01]  /*53840*/  LDGSTS.E [R0+0x9800], [R2.64], P1 ;  /* 0x0980000002007fae */ /* 0x0003e20008921844 */
[----:B------:R-:W-:-:S02]  /*53850*/  SHF.R.S32.HI R13, RZ, 0x1f, R13 ;  /* 0x0000001fff0d7819 */ /* 0x000fc4000001140d */
[----:B------:R-:W-:Y:S02]  /*53860*/  ISETP.NE.U32.AND P3, PT, R8, RZ, PT ;  /* 0x000000ff0800720c */ /* 0x000fe40003f65070 */
[----:B------:R-:W-:Y:S01]  /*53870*/  SHF.L.U64.HI R9, R9, 0x2, R13 ;  /* 0x0000000209097819 */ /* 0x000fe2000001020d */
[----:B------:R-:W-:Y:S01]  /*53880*/  IMAD.MOV.U32 R13, RZ, RZ, c[0x0][0x188] ;  /* 0x00006200ff0d7624 */ /* 0x000fe200078e00ff */
[----:B------:R-:W-:Y:S01]  /*53890*/  SEL R8, RZ, 0x4, !P2 ;  /* 0x00000004ff087807 */ /* 0x000fe20005000000 */
[----:B------:R-:W-:Y:S02]  /*538a0*/  ISETP.NE.U32.AND P2, PT, R5, RZ, PT ;  /* 0x000000ff0500720c */ /* 0x000fe40003f45070 */
[----:B------:R-:W-:Y:S02]  /*538b0*/  IMAD.X R5, R29, 0x1, R9, P6 ;  /* 0x000000011d057824 */ /* 0x000fe400030e0609 */
[----:B------:R-:W-:Y:S01]  /*538c0*/  IMAD R9, R13, 0x1f, RZ ;  /* 0x0000001f0d097824 */ /* 0x000fe200078e02ff */
[----:B------:R3:W-:Y:S01]  /*538d0*/  STL.64 [R1+0x800], R24 ;  /* 0x0008001801007387 */ /* 0x0007e20000100a00 */
[----:B------:R3:W-:Y:S01]  /*538e0*/  STL.64 [R1+0x808], R26 ;  /* 0x0008081a01007387 */ /* 0x0007e20000100a00 */
[----:B-1----:R-:W-:-:S02]  /*538f0*/  SEL R3, RZ, 0x4, !P5 ;  /* 0x00000004ff037807 */ /* 0x002fc40006800000 */
[----:B------:R1:W-:Y:S01]  /*53900*/  LDGSTS.E [R0+0xb800], [R4.64], P4 ;  /* 0x0b80000004007fae */ /* 0x0003e2000a121844 */
[----:B---3--:R-:W-:-:S03]  /*53910*/  IMAD R24, R13, 0x1b, RZ ;  /* 0x0000001b0d187824 */ /* 0x008fc600078e02ff */
[----:B------:R-:W3:Y:S04]  /*53920*/  LDL.LU.64 R26, [R1+0x13d8] ;  /* 0x0013d800011a7983 */ /* 0x000ee80000300a00 */
[----:B--2---:R-:W-:Y:S01]  /*53930*/  STL.64 [R1+0x13d0], R22 ;  /* 0x0013d01601007387 */ /* 0x004fe20000100a00 */
[----:B----4-:R2:W-:Y:S01]  /*53940*/  STL [R1+0x13c8], R21 ;  /* 0x0013c81501007387 */ /* 0x0105e20000100800 */
[-C--:B------:R-:W-:Y:S02]  /*53950*/  LEA R2, P5, R24, R21.reuse, 0x2 ;  /* 0x0000001518027211 */ /* 0x080fe400078a10ff */
[----:B-1----:R-:W-:Y:S01]  /*53960*/  LEA R4, P6, R9, R21, 0x2 ;  /* 0x0000001509047211 */ /* 0x002fe200078c10ff */
[----:B------:R-:W3:Y:S04]  /*53970*/  LDL.LU R20, [R1+0x810] ;  /* 0x0008100001147983 */ /* 0x000ee80000300800 */
[----:B--2---:R-:W3:Y:S01]  /*53980*/  LDL.LU R21, [R1+0x814] ;  /* 0x0008140001157983 */ /* 0x004ee20000300800 */
[----:B------:R-:W3:Y:S02]  /*53990*/  LDL.LU R22, [R1+0x818] ;  /* 0x0008180001167983 */ /* 0x000ee40000300800 */
[----:B------:R-:W3:Y:S02]  /*539a0*/  LDL.LU R23, [R1+0x81c] ;  /* 0x00081c0001177983 */ /* 0x000ee40000300800 */
[----:B------:R-:W-:-:S04]  /*539b0*/  IMAD.MOV.U32 R25, RZ, RZ, c[0x0][0x188] ;  /* 0x00006200ff197624 */ /* 0x000fc800078e00ff */
[----:B------:R-:W-:-:S05]  /*539c0*/  IMAD R25, R25, 0x1b, RZ ;  /* 0x0000001b19197824 */ /* 0x000fca00078e02ff */
[----:B------:R-:W-:-:S04]  /*539d0*/  SHF.R.S32.HI R25, RZ, 0x1f, R25 ;  /* 0x0000001fff197819 */ /* 0x000fc80000011419 */
[----:B------:R-:W-:Y:S02]  /*539e0*/  SHF.L.U64.HI R24, R24, 0x2, R25 ;  /* 0x0000000218187819 */ /* 0x000fe40000010219 */
[----:B------:R-:W-:-:S03]  /*539f0*/  SEL R5, R3, RZ, !P0 ;  /* 0x000000ff03057207 */ /* 0x000fc60004000000 */
[----:B------:R-:W-:Y:S02]  /*53a00*/  IMAD.X R3, R29, 0x1, R24, P5 ;  /* 0x000000011d037824 */ /* 0x000fe400028e0618 */
[----:B------:R-:W-:Y:S01]  /*53a10*/  IMAD R13, R13, 0x1f, RZ ;  /* 0x0000001f0d0d7824 */ /* 0x000fe200078e02ff */
[----:B---3--:R-:W-:Y:S01]  /*53a20*/  HMMA.1688.F32.TF32 R24, R16, R26, R20 ;  /* 0x0000001a1018723c */ /* 0x008fe20000081014 */
[----:B------:R-:W2:Y:S01]  /*53a30*/  LDL.LU.64 R22, [R1+0x13d0] ;  /* 0x0013d00001167983 */ /* 0x000ea20000300a00 */
[----:B------:R-:W3:Y:S02]  /*53a40*/  LDL.LU R21, [R1+0x13c8] ;  /* 0x0013c80001157983 */ /* 0x000ee40000300800 */
[----:B------:R-:W-:Y:S02]  /*53a50*/  SHF.R.S32.HI R13, RZ, 0x1f, R13 ;  /* 0x0000001fff0d7819 */ /* 0x000fe4000001140d */
[----:B------:R-:W-:Y:S02]  /*53a60*/  SEL R8, R8, RZ, !P0 ;  /* 0x000000ff08087207 */ /* 0x000fe40004000000 */
[----:B------:R-:W-:-:S02]  /*53a70*/  ISETP.GT.AND P4, PT, R28, 0x2b, PT ;  /* 0x0000002b1c00780c */ /* 0x000fc40003f84270 */
[----:B------:R-:W-:Y:S02]  /*53a80*/  ISETP.GT.AND P5, PT, R28, 0x2f, PT ;  /* 0x0000002f1c00780c */ /* 0x000fe40003fa4270 */
[----:B------:R-:W-:Y:S02]  /*53a90*/  SHF.L.U64.HI R9, R9, 0x2, R13 ;  /* 0x0000000209097819 */ /* 0x000fe4000001020d */
[----:B------:R-:W-:Y:S01]  /*53aa0*/  ISETP.NE.U32.AND P1, PT, R8, RZ, PT ;  /* 0x000000ff0800720c */ /* 0x000fe20003f25070 */
[----:B------:R-:W-:Y:S01]  /*53ab0*/  SEL R8, RZ, 0x4, !P4 ;  /* 0x00000004ff087807 */ /* 0x000fe20006000000 */
[----:B------:R-:W-:Y:S01]  /*53ac0*/  ISETP.NE.U32.AND P4, PT, R5, RZ, PT ;  /* 0x000000ff0500720c */ /* 0x000fe20003f85070 */
[----:B------:R1:W-:Y:S01]  /*53ad0*/  LDGSTS.E [R0+0xd800], [R2.64], P3 ;  /* 0x0d80000002007fae */ /* 0x0003e20009921844 */
[----:B------:R-:W-:Y:S02]  /*53ae0*/  IMAD.X R5, R29, 0x1, R9, P6 ;  /* 0x000000011d057824 */ /* 0x000fe400030e0609 */
[----:B------:R-:W-:-:S04]  /*53af0*/  IMAD.MOV.U32 R9, RZ, RZ, c[0x0][0x188] ;  /* 0x00006200ff097624 */ /* 0x000fc800078e00ff */
[C---:B------:R-:W-:Y:S01]  /*53b00*/  IMAD R20, R9.reuse, 0x23, RZ ;  /* 0x0000002309147824 */ /* 0x040fe200078e02ff */
[----:B------:R-:W-:Y:S01]  /*53b10*/  STL.64 [R1+0x7e0], R24 ;  /* 0x0007e01801007387 */ /* 0x000fe20000100a00 */
[----:B------:R4:W-:Y:S01]  /*53b20*/  STL.64 [R1+0x7e8], R26 ;  /* 0x0007e81a01007387 */ /* 0x0009e20000100a00 */
[----:B-1----:R-:W-:Y:S01]  /*53b30*/  SEL R3, RZ, 0x4, !P5 ;  /* 0x00000004ff037807 */ /* 0x002fe20006800000 */
[----:B------:R-:W-:Y:S01]  /*53b40*/  IMAD.MOV.U32 R13, RZ, RZ, c[0x0][0x188] ;  /* 0x00006200ff0d7624 */ /* 0x000fe200078e00ff */
[----:B------:R1:W-:Y:S01]  /*53b50*/  LDGSTS.E [R0+0xf800], [R4.64], P2 ;  /* 0x0f80000004007fae */ /* 0x0003e20009121844 */
[----:B----4-:R-:W-:-:S05]  /*53b60*/  IMAD R27, R9, 0x23, RZ ;  /* 0x00000023091b7824 */ /* 0x010fca00078e02ff */
[----:B------:R-:W-:Y:S01]  /*53b70*/  SHF.R.S32.HI R27, RZ, 0x1f, R27 ;  /* 0x0000001fff1b7819 */ /* 0x000fe2000001141b */
[----:B---3--:R-:W-:Y:S01]  /*53b80*/  STL [R1+0x13b0], R21 ;  /* 0x0013b01501007387 */ /* 0x008fe20000100800 */
[----:B------:R-:W3:Y:S01]  /*53b90*/  LDL.LU R24, [R1+0x8f0] ;  /* 0x0008f00001187983 */ /* 0x000ee20000300800 */
[C---:B------:R-:W-:Y:S01]  /*53ba0*/  LEA R2, P5, R20.reuse, R21, 0x2 ;  /* 0x0000001514027211 */ /* 0x040fe200078a10ff */
[----:B------:R-:W3:Y:S01]  /*53bb0*/  LDL.LU R25, [R1+0x8f4] ;  /* 0x0008f40001197983 */ /* 0x000ee20000300800 */
[----:B------:R-:W-:Y:S01]  /*53bc0*/  SHF.L.U64.HI R20, R20, 0x2, R27 ;  /* 0x0000000214147819 */ /* 0x000fe2000001021b */
[----:B------:R-:W4:Y:S01]  /*53bd0*/  LDL.LU R26, [R1+0x8f8] ;  /* 0x0008f800011a7983 */ /* 0x000f220000300800 */
[----:B------:R-:W4:Y:S03]  /*53be0*/  LDL.LU R27, [R1+0x8fc] ;  /* 0x0008fc00011b7983 */ /* 0x000f260000300800 */
[----:B----4-:R-:W-:Y:S01]  /*53bf0*/  STL.64 [R1+0x13a8], R26 ;  /* 0x0013a81a01007387 */ /* 0x010fe20000100a00 */
[----:B---3--:R3:W-:Y:S03]  /*53c00*/  STL.64 [R1+0x13a0], R24 ;  /* 0x0013a01801007387 */ /* 0x0087e60000100a00 */
[----:B---3--:R-:W3:Y:S01]  /*53c10*/  LDL.LU R24, [R1+0x7f0] ;  /* 0x0007f00001187983 */ /* 0x008ee20000300800 */
[----:B------:R-:W3:Y:S02]  /*53c20*/  LDL.LU R25, [R1+0x7f4] ;  /* 0x0007f40001197983 */ /* 0x000ee40000300800 */
[----:B------:R-:W4:Y:S02]  /*53c30*/  LDL.LU R26, [R1+0x7f8] ;  /* 0x0007f800011a7983 */ /* 0x000f240000300800 */
[----:B------:R-:W4:Y:S02]  /*53c40*/  LDL.LU R27, [R1+0x7fc] ;  /* 0x0007fc00011b7983 */ /* 0x000f240000300800 */
[----:B------:R-:W-:Y:S01]  /*53c50*/  IMAD R9, R13, 0x27, RZ ;  /* 0x000000270d097824 */ /* 0x000fe200078e02ff */
[----:B----4-:R-:W-:Y:S01]  /*53c60*/  STL.64 [R1+0x13c0], R26 ;  /* 0x0013c01a01007387 */ /* 0x010fe20000100a00 */
[----:B---3--:R3:W-:Y:S03]  /*53c70*/  STL.64 [R1+0x13b8], R24 ;  /* 0x0013b81801007387 */ /* 0x0087e60000100a00 */
[----:B---3--:R-:W2:Y:S01]  /*53c80*/  LDL.LU R24, [R1+0x8e0] ;  /* 0x0008e00001187983 */ /* 0x008ea20000300800 */
[----:B------:R-:W2:Y:S02]  /*53c90*/  LDL.LU R25, [R1+0x8e4] ;  /* 0x0008e40001197983 */ /* 0x000ea40000300800 */
[----:B------:R-:W2:Y:S02]  /*53ca0*/  LDL.LU R26, [R1+0x8e8] ;  /* 0x0008e800011a7983 */ /* 0x000ea40000300800 */
[----:B------:R-:W2:Y:S01]  /*53cb0*/  LDL.LU R27, [R1+0x8ec] ;  /* 0x0008ec00011b7983 */ /* 0x000ea20000300800 */
[----:B-1----:R-:W-:-:S02]  /*53cc0*/  SEL R5, R3, RZ, !P0 ;  /* 0x000000ff03057207 */ /* 0x002fc40004000000 */
[----:B------:R-:W-:Y:S01]  /*53cd0*/  LEA R4, P6, R9, R21, 0x2 ;  /* 0x0000001509047211 */ /* 0x000fe200078c10ff */
[----:B------:R-:W-:Y:S02]  /*53ce0*/  IMAD.X R3, R29, 0x1, R20, P5 ;  /* 0x000000011d037824 */ /* 0x000fe400028e0614 */
[----:B--2---:R-:W-:Y:S01]  /*53cf0*/  HMMA.1688.F32.TF32 R20, R16, R22, R24 ;  /* 0x000000161014723c */ /* 0x004fe20000081018 */
[----:B------:R-:W2:Y:S01]  /*53d00*/  LDL.LU.64 R26, [R1+0x13c0] ;  /* 0x0013c000011a7983 */ /* 0x000ea20000300a00 */
[----:B------:R-:W2:Y:S02]  /*53d10*/  LDL.LU.64 R24, [R1+0x13b8] ;  /* 0x0013b80001187983 */ /* 0x000ea40000300a00 */
[----:B------:R-:W-:Y:S01]  /*53d20*/  IMAD R13, R13, 0x27, RZ ;  /* 0x000000270d0d7824 */ /* 0x000fe200078e02ff */
[----:B------:R-:W-:Y:S02]  /*53d30*/  SEL R8, R8, RZ, !P0 ;  /* 0x000000ff08087207 */ /* 0x000fe40004000000 */
[----:B------:R-:W-:-:S02]  /*53d40*/  ISETP.GT.AND P2, PT, R28, 0x33, PT ;  /* 0x000000331c00780c */ /* 0x000fc40003f44270 */
[----:B------:R-:W-:Y:S01]  /*53d50*/  ISETP.GT.AND P5, PT, R28, 0x37, PT ;  /* 0x000000371c00780c */ /* 0x000fe20003fa4270 */
[----:B------:R1:W-:Y:S11]  /*53d60*/  LDGSTS.E [R0+0x11800], [R2.64], P1 ;  /* 0x1180000002007fae */ /* 0x0003f60008921844 */
[----:B------:R-:W-:Y:S02]  /*53d70*/  @!UPT UIADD3 URZ, URZ, URZ, URZ ;  /* 0x0000003f3f3ff290 */ /* 0x000fe4000fffe03f */
[----:B------:R3:W-:Y:S01]  /*53d80*/  STL.64 [R1+0x820], R20 ;  /* 0x0008201401007387 */ /* 0x0007e20000100a00 */
[----:B------:R-:W-:Y:S03]  /*53d90*/  STL.64 [R1+0x828], R22 ;  /* 0x0008281601007387 */ /* 0x000fe60000100a00 */
[----:B---3--:R-:W3:Y:S01]  /*53da0*/  LDL.LU R21, [R1+0x13b0] ;  /* 0x0013b00001157983 */ /* 0x008ee20000300800 */
[----:B--2---:R-:W-:Y:S11]  /*53db0*/  HMMA.1688.F32.TF32 R24, R16, R14, R24 ;  /* 0x0000000e1018723c */ /* 0x004ff60000081018 */
[----:B------:R-:W-:Y:S11]  /*53dc0*/  @!UPT UIADD3 URZ, URZ, URZ, URZ ;  /* 0x0000003f3f3ff290 */ /* 0x000ff6000fffe03f */
[----:B------:R-:W-:Y:S01]  /*53dd0*/  @!UPT UIADD3 URZ, URZ, URZ, URZ ;  /* 0x0000003f3f3ff290 */ /* 0x000fe2000fffe03f */
[----:B------:R-:W-:Y:S01]  /*53de0*/  STL.64 [R1+0x6e0], R24 ;  /* 0x0006e01801007387 */ /* 0x000fe20000100a00 */
[----:B------:R2:W-:Y:S03]  /*53df0*/  STL.64 [R1+0x6e8], R26 ;  /* 0x0006e81a01007387 */ /* 0x0005e60000100a00 */
[----:B--2---:R-:W2:Y:S01]  /*53e00*/  LDL.LU.64 R26, [R1+0x13a8] ;  /* 0x0013a800011a7983 */ /* 0x004ea20000300a00 */
[----:B------:R-:W2:Y:S02]  /*53e10*/  LDL.LU.64 R24, [R1+0x13a0] ;  /* 0x0013a00001187983 */ /* 0x000ea40000300a00 */
[----:B------:R-:W-:Y:S01]  /*53e20*/  STL [R1+0x1380], R28 ;  /* 0x0013801c01007387 */ /* 0x000fe20000100800 */
[----:B------:R-:W-:Y:S02]  /*53e30*/  SHF.R.S32.HI R13, RZ, 0x1f, R13 ;  /* 0x0000001fff0d7819 */ /* 0x000fe4000001140d */
[----:B------:R-:W-:-:S02]  /*53e40*/  ISETP.NE.U32.AND P3, PT, R8, RZ, PT ;  /* 0x000000ff0800720c */ /* 0x000fc40003f65070 */
[----:B------:R-:W-:Y:S01]  /*53e50*/  SHF.L.U64.HI R13, R9, 0x2, R13 ;  /* 0x00000002090d7819 */ /* 0x000fe2000001020d */
[----:B------:R-:W-:Y:S01]  /*53e60*/  IMAD.MOV.U32 R9, RZ, RZ, c[0x0][0x188] ;  /* 0x00006200ff097624 */ /* 0x000fe200078e00ff */
[----:B------:R-:W-:Y:S01]  /*53e70*/  SEL R8, RZ, 0x4, !P2 ;  /* 0x00000004ff087807 */ /* 0x000fe20005000000 */
[----:B------:R-:W-:Y:S01]  /*53e80*/  ISETP.NE.U32.AND P2, PT, R5, RZ, PT ;  /* 0x000000ff0500720c */ /* 0x000fe20003f45070 */
[----:B------:R-:W4:Y:S01]  /*53e90*/  S2R R23, SR_TID.X ;  /* 0x0000000000177919 */ /* 0x000f220000002100 */
[----:B--2---:R-:W-:Y:S11]  /*53ea0*/  HMMA.1688.F32.TF32 R24, R16, R10, R24 ;  /* 0x0000000a1018723c */ /* 0x004ff60000081018 */
[----:B------:R-:W-:Y:S11]  /*53eb0*/  @!UPT UIADD3 URZ, URZ, URZ, URZ ;  /* 0x0000003f3f3ff290 */ /* 0x000ff6000fffe03f */
[----:B------:R-:W-:Y:S01]  /*53ec0*/  @!UPT UIADD3 URZ, URZ, URZ, URZ ;  /* 0x0000003f3f3ff290 */ /* 0x000fe2000fffe03f */
[----:B------:R2:W-:Y:S01]  /*53ed0*/  STL.64 [R1+0x830], R24 ;  /* 0x0008301801007387 */ /* 0x0005e20000100a00 */
[----:B------:R-:W-:Y:S03]  /*53ee0*/  STL.64 [R1+0x838], R26 ;  /* 0x0008381a01007387 */ /* 0x000fe60000100a00 */
[----:B--2---:R-:W2:Y:S01]  /*53ef0*/  LDL.LU R24, [R1+0x139c] ;  /* 0x00139c0001187983 */ /* 0x004ea20000300800 */
[----:B------:R-:W2:Y:S02]  /*53f00*/  LDL.LU R22, [R1+0x10c4] ;  /* 0x0010c40001167983 */ /* 0x000ea40000300800 */
[----:B------:R-:W-:Y:S02]  /*53f10*/  IMAD.X R5, R29, 0x1, R13, P6 ;  /* 0x000000011d057824 */ /* 0x000fe400030e060d */
[C---:B------:R-:W-:Y:S02]  /*53f20*/  IMAD R13, R9.reuse, 0x2b, RZ ;  /* 0x0000002b090d7824 */ /* 0x040fe400078e02ff */
[----:B------:R-:W-:Y:S01]  /*53f30*/  IMAD R9, R9, 0x2b, RZ ;  /* 0x0000002b09097824 */ /* 0x000fe200078e02ff */
[----:B-1----:R-:W-:-:S02]  /*53f40*/  SEL R3, RZ, 0x4, !P5 ;  /* 0x00000004ff037807 */ /* 0x002fc40006800000 */
[----:B------:R-:W-:Y:S01]  /*53f50*/  SEL R8, R8, RZ, !P0 ;  /* 0x000000ff08087207 */ /* 0x000fe20004000000 */
[----:B------:R1:W-:Y:S01]  /*53f60*/  LDGSTS.E [R0+0x13800], [R4.64], P4 ;  /* 0x1380000004007fae */ /* 0x0003e2000a121844 */
[----:B------:R-:W-:Y:S02]  /*53f70*/  SHF.R.S32.HI R13, RZ, 0x1f, R13 ;  /* 0x0000001fff0d7819 */ /* 0x000fe4000001140d */
[----:B---3--:R-:W-:Y:S02]  /*53f80*/  LEA R2, P4, R9, R21, 0x2 ;  /* 0x0000001509027211 */ /* 0x008fe400078810ff */
[----:B----4-:R-:W-:Y:S01]  /*53f90*/  LOP3.LUT R20, R23, 0x3f, RZ, 0xc0, !PT ;  /* 0x0000003f17147812 */ /* 0x010fe200078ec0ff */
[----:B------:R-:W3:Y:S01]  /*53fa0*/  LDL.LU R10, [R1+0x10c0] ;  /* 0x0010c000010a7983 */ /* 0x000ee20000300800 */
[----:B------:R-:W-:Y:S01]  /*53fb0*/  SHF.L.U64.HI R9, R9, 0x2, R13 ;  /* 0x0000000209097819 */ /* 0x000fe2000001020d */
[----:B------:R-:W-:Y:S01]  /*53fc0*/  IMAD.MOV.U32 R13, RZ, RZ, c[0x0][0x188] ;  /* 0x00006200ff0d7624 */ /* 0x000fe200078e00ff */
[----:B------:R-:W-:-:S02]  /*53fd0*/  ISETP.GT.AND P5, PT, R28, 0x3b, PT ;  /* 0x0000003b1c00780c */ /* 0x000fc40003fa4270 */
[----:B-1----:R-:W-:Y:S01]  /*53fe0*/  SEL R4, R3, RZ, !P0 ;  /* 0x000000ff03047207 */ /* 0x002fe20004000000 */
[----:B------:R-:W-:Y:S02]  /*53ff0*/  IMAD.X R3, R29, 0x1, R9, P4 ;  /* 0x000000011d037824 */ /* 0x000fe400020e0609 */
[C---:B------:R-:W-:Y:S02]  /*54000*/  IMAD R9, R13.reuse, 0x2f, RZ ;  /* 0x0000002f0d097824 */ /* 0x040fe400078e02ff */
[----:B------:R-:W-:Y:S01]  /*54010*/  IMAD R13, R13, 0x2f, RZ ;  /* 0x0000002f0d0d7824 */ /* 0x000fe200078e02ff */
[----:B------:R-:W-:Y:S01]  /*54020*/  ISETP.NE.U32.AND P4, PT, R4, RZ, PT ;  /* 0x000000ff0400720c */ /* 0x000fe20003f85070 */
[----:B------:R-:W-:Y:S01]  /*54030*/  SEL R4, RZ, 0x4, !P5 ;  /* 0x00000004ff047807 */ /* 0x000fe20006800000 */
[----:B------:R-:W-:Y:S01]  /*54040*/  ISETP.GT.AND P6, PT, R28, 0x3f, PT ;  /* 0x0000003f1c00780c */ /* 0x000fe20003fc4270 */
[----:B------:R-:W-:Y:S01]  /*54050*/  IMAD.MOV.U32 R23, RZ, RZ, c[0x0][0x188] ;  /* 0x00006200ff177624 */ /* 0x000fe200078e00ff */
[----:B------:R-:W-:-:S02]  /*54060*/  SHF.R.S32.HI R13, RZ, 0x1f, R13 ;  /* 0x0000001fff0d7819 */ /* 0x000fc4000001140d */
[----:B------:R-:W-:Y:S01]  /*54070*/  ISETP.NE.U32.AND P1, PT, R8, RZ, PT ;  /* 0x000000ff0800720c */ /* 0x000fe20003f25070 */
[----:B------:R1:W-:Y:S01]  /*54080*/  LDGSTS.E [R0+0x15800], [R2.64], P3 ;  /* 0x1580000002007fae */ /* 0x0003e20009921844 */
[----:B------:R-:W-:Y:S02]  /*54090*/  SEL R5, RZ, 0x4, !P6 ;  /* 0x00000004ff057807 */ /* 0x000fe40007000000 */
[C---:B------:R-:W-:Y:S01]  /*540a0*/  SHF.L.U64.HI R8, R9.reuse, 0x2, R13 ;  /* 0x0000000209087819 */ /* 0x040fe2000001020d */
[----:B------:R-:W-:Y:S02]  /*540b0*/  ISETP.GE.AND P6, PT, R20, R28, PT ;  /* 0x0000001c1400720c */ /* 0x000fe40003fc6270 */
[----:B------:R-:W-:Y:S01]  /*540c0*/  IMAD.MOV.U32 R13, RZ, RZ, c[0x0][0x188] ;  /* 0x00006200ff0d7624 */ /* 0x000fe200078e00ff */
[----:B-1----:R-:W-:Y:S02]  /*540d0*/  SEL R3, R4, RZ, !P0 ;  /* 0x000000ff04037207 */ /* 0x002fe40004000000 */
[----:B------:R-:W-:Y:S01]  /*540e0*/  LEA R2, P3, R9, R21, 0x2 ;  /* 0x0000001509027211 */ /* 0x000fe200078610ff */
[----:B------:R-:W-:-:S02]  /*540f0*/  IMAD R9, R23, 0x33, RZ ;  /* 0x0000003317097824 */ /* 0x000fc400078e02ff */
[----:B------:R-:W-:Y:S01]  /*54100*/  IMAD R23, R23, 0x33, RZ ;  /* 0x0000003317177824 */ /* 0x000fe200078e02ff */
[----:B------:R-:W-:Y:S02]  /*54110*/  ISETP.NE.U32.AND P5, PT, R3, RZ, PT ;  /* 0x000000ff0300720c */ /* 0x000fe40003fa5070 */
[----:B------:R-:W-:Y:S01]  /*54120*/  SEL R4, R5, RZ, !P0 ;  /* 0x000000ff05047207 */ /* 0x000fe20004000000 */
[----:B------:R-:W-:Y:S01]  /*54130*/  IMAD.X R3, R29, 0x1, R8, P3 ;  /* 0x000000011d037824 */ /* 0x000fe200018e0608 */
[----:B------:R-:W-:Y:S01]  /*54140*/  SEL R8, RZ, 0x4, P6 ;  /* 0x00000004ff087807 */ /* 0x000fe20003000000 */
[----:B------:R-:W-:Y:S01]  /*54150*/  IMAD R14, R13, 0x37, RZ ;  /* 0x000000370d0e7824 */ /* 0x000fe200078e02ff */
[----:B------:R-:W-:Y:S02]  /*54160*/  SHF.R.S32.HI R23, RZ, 0x1f, R23 ;  /* 0x0000001fff177819 */ /* 0x000fe40000011417 */
[----:B------:R-:W-:Y:S02]  /*54170*/  ISETP.NE.U32.AND P3, PT, R4, RZ, PT ;  /* 0x000000ff0400720c */ /* 0x000fe40003f65070 */
[----:B------:R-:W-:Y:S01]  /*54180*/  SEL R8, R8, RZ, !P0 ;  /* 0x000000ff08087207 */ /* 0x000fe20004000000 */
[----:B------:R1:W-:Y:S01]  /*54190*/  LDGSTS.E [R0+0x17800], [R2.64], P2 ;  /* 0x1780000002007fae */ /* 0x0003e20009121844 */
[CC--:B------:R-:W-:Y:S01]  /*541a0*/  LEA R4, P6, R9.reuse, R21.reuse, 0x2 ;  /* 0x0000001509047211 */ /* 0x0c0fe200078c10ff */
[----:B------:R-:W-:Y:S01]  /*541b0*/  SHF.L.U64.HI R9, R9, 0x2, R23 ;  /* 0x0000000209097819 */ /* 0x000fe20000010217 */
[----:B-1----:R-:W-:Y:S01]  /*541c0*/  LEA R2, P0, R14, R21, 0x2 ;  /* 0x000000150e027211 */ /* 0x002fe200078010ff */
[----:B--2---:R-:W-:Y:S01]  /*541d0*/  STL [R1+0x1398], R22 ;  /* 0x0013981601007387 */ /* 0x004fe20000100800 */
[----:B------:R1:W-:Y:S03]  /*541e0*/  STL.64 [R1+0x1390], R20 ;  /* 0x0013901401007387 */ /* 0x0003e60000100a00 */
[----:B-1----:R-:W2:Y:S01]  /*541f0*/  LDL.LU R20, [R1+0x900] ;  /* 0x0009000001147983 */ /* 0x002ea20000300800 */
[----:B------:R-:W2:Y:S02]  /*54200*/  LDL.LU R21, [R1+0x904] ;  /* 0x0009040001157983 */ /* 0x000ea40000300800 */
[----:B------:R-:W2:Y:S02]  /*54210*/  LDL.LU R22, [R1+0x908] ;  /* 0x0009080001167983 */ /* 0x000ea40000300800 */
[----:B------:R-:W2:Y:S02]  /*54220*/  LDL.LU R23, [R1+0x90c] ;  /* 0x00090c0001177983 */ /* 0x000ea40000300800 */
[----:B------:R-:W-:Y:S01]  /*54230*/  IMAD R13, R13, 0x37, RZ ;  /* 0x000000370d0d7824 */ /* 0x000fe200078e02ff */
[----:B------:R-:W4:Y:S04]  /*54240*/  LDL.LU R25, [R1+0x10bc] ;  /* 0x0010bc0001197983 */ /* 0x000f280000300800 */
[----:B------:R-:W-:-:S02]  /*54250*/  SHF.R.S32.HI R26, RZ, 0x1f, R13 ;  /* 0x0000001fff1a7819 */ /* 0x000fc4000001140d */
[----:B------:R-:W3:Y:S01]  /*54260*/  LDL.LU R13, [R1+0x10b8] ;  /* 0x0010b800010d7983 */ /* 0x000ee20000300800 */
[----:B------:R-:W-:Y:S01]  /*54270*/  IMAD.MOV.U32 R27, RZ, RZ, c[0x0][0x188] ;  /* 0x00006200ff1b7624 */ /* 0x000fe200078e00ff */
[----:B--2---:R-:W-:Y:S02]  /*54280*/  HMMA.1688.F32.TF32 R16, R16, R6, R20 ;  /* 0x000000061010723c */ /* 0x004fe40000081014 */
[----:B------:R-:W2:Y:S01]  /*54290*/  LDL.LU R22, [R1+0x1398] ;  /* 0x0013980001167983 */ /* 0x000ea20000300800 */
[----:B------:R-:W2:Y:S01]  /*542a0*/  LDL.LU.64 R20, [R1+0x1390] ;  /* 0x0013900001147983 */ /* 0x000ea20000300a00 */
[----:B------:R-:W-:-:S03]  /*542b0*/  SHF.L.U64.HI R14, R14, 0x2, R26 ;  /* 0x000000020e0e7819 */ /* 0x000fc6000001021a */
[----:B------:R-:W-:Y:S02]  /*542c0*/  IMAD R23, R27, 0x3b, RZ ;  /* 0x0000003b1b177824 */ /* 0x000fe400078e02ff */
[----:B------:R-:W-:Y:S02]  /*542d0*/  IMAD.X R5, R29, 0x1, R9, P6 ;  /* 0x000000011d057824 */ /* 0x000fe400030e0609 */
[C---:B------:R-:W-:Y:S01]  /*542e0*/  IMAD R9, R27.reuse, 0x3b, RZ ;  /* 0x0000003b1b097824 */ /* 0x040fe200078e02ff */
[----:B------:R-:W-:Y:S02]  /*542f0*/  ISETP.NE.U32.AND P2, PT, R8, RZ, PT ;  /* 0x000000ff0800720c */ /* 0x000fe40003f45070 */
[----:B------:R-:W-:Y:S01]  /*54300*/  SHF.R.S32.HI R23, RZ, 0x1f, R23 ;  /* 0x0000001fff177819 */ /* 0x000fe20000011417 */
[----:B------:R-:W-:Y:S02]  /*54310*/  IMAD R26, R27, 0x3f, RZ ;  /* 0x0000003f1b1a7824 */ /* 0x000fe400078e02ff */
[----:B------:R-:W-:Y:S01]  /*54320*/  IMAD.X R3, R29, 0x1, R14, P0 ;  /* 0x000000011d037824 */ /* 0x000fe200000e060e */
[----:B------:R1:W-:Y:S01]  /*54330*/  LDGSTS.E [R0+0x19800], [R4.64], P1 ;  /* 0x1980000004007fae */ /* 0x0003e20008921844 */
[----:B------:R-:W-:-:S03]  /*54340*/  SHF.L.U64.HI R11, R9, 0x2, R23 ;  /* 0x00000002090b7819 */ /* 0x000fc60000010217 */
[----:B------:R1:W-:Y:S04]  /*54350*/  LDGSTS.E [R0+0x1b800], [R2.64], P4 ;  /* 0x1b80000002007fae */ /* 0x0003e8000a121844 */
[----:B------:R-:W-:Y:S01]  /*54360*/  STL.64 [R1+0x810], R16 ;  /* 0x0008101001007387 */ /* 0x000fe20000100a00 */
[----:B------:R-:W-:Y:S02]  /*54370*/  STL.64 [R1+0x818], R18 ;  /* 0x0008181201007387 */ /* 0x000fe40000100a00 */
[----:B------:R-:W3:Y:S02]  /*54380*/  LDL.LU R14, [R1+0x10b0] ;  /* 0x0010b000010e7983 */ /* 0x000ee40000300800 */
[C---:B--2---:R-:W-:Y:S02]  /*54390*/  IMAD R8, R20.reuse, c[0x0][0x18c], RZ ;  /* 0x0000630014087a24 */ /* 0x044fe400078e02ff */
[----:B------:R-:W-:Y:S01]  /*543a0*/  IMAD R27, R20, c[0x0][0x18c], RZ ;  /* 0x00006300141b7a24 */ /* 0x000fe200078e02ff */
[----:B------:R-:W-:Y:S01]  /*543b0*/  STL [R1+0x1200], R21 ;  /* 0x0012001501007387 */ /* 0x000fe20000100800 */
[-C--:B------:R-:W-:Y:S01]  /*543c0*/  LEA R6, P6, R9, R21.reuse, 0x2 ;  /* 0x0000001509067211 */ /* 0x080fe200078c10ff */
[----:B------:R-:W2:Y:S02]  /*543d0*/  LDL.LU R23, [R1+0x10b4] ;  /* 0x0010b40001177983 */ /* 0x000ea40000300800 */
[----:B------:R-:W-:Y:S01]  /*543e0*/  IMAD.SHL.U32 R9, R8, 0x4, RZ ;  /* 0x0000000408097824 */ /* 0x000fe200078e00ff */
[----:B------:R4:W-:Y:S01]  /*543f0*/  STL [R1+0x1388], R8 ;  /* 0x0013880801007387 */ /* 0x0009e20000100800 */
[----:B-1----:R-:W-:Y:S01]  /*54400*/  LEA R4, P0, R26, R21, 0x2 ;  /* 0x000000151a047211 */ /* 0x002fe200078010ff */
[----:B------:R-:W-:Y:S01]  /*54410*/  IMAD.X R7, R29, 0x1, R11, P6 ;  /* 0x000000011d077824 */ /* 0x000fe200030e060b */
[----:B----4-:R-:W-:-:S02]  /*54420*/  SHF.R.S32.HI R8, RZ, 0x1f, R27 ;  /* 0x0000001fff087819 */ /* 0x010fc4000001141b */
[----:B------:R-:W-:Y:S01]  /*54430*/  SHF.R.S32.HI R11, RZ, 0x1f, R26 ;  /* 0x0000001fff0b7819 */ /* 0x000fe2000001141a */
[----:B------:R-:W4:Y:S01]  /*54440*/  LDL.LU R15, [R1+0x10a8] ;  /* 0x0010a800010f7983 */ /* 0x000f220000300800 */
[----:B------:R-:W-:Y:S02]  /*54450*/  IADD3 R2, P1, R9, R22, RZ ;  /* 0x0000001609027210 */ /* 0x000fe40007f3e0ff */
[----:B------:R-:W-:Y:S01]  /*54460*/  SHF.L.U64.HI R8, R27, 0x2, R8 ;  /* 0x000000021b087819 */ /* 0x000fe20000010208 */
[----:B------:R1:W-:Y:S04]  /*54470*/  LDGSTS.E [R0+0x1d800], [R6.64], P5 ;  /* 0x1d80000006007fae */ /* 0x0003e8000a921844 */
[----:B------:R-:W1:Y:S01]  /*54480*/  S2R R27, SR_TID.X ;  /* 0x00000000001b7919 */ /* 0x000e620000002100 */
[----:B------:R-:W-:Y:S01]  /*54490*/  SHF.L.U64.HI R11, R26, 0x2, R11 ;  /* 0x000000021a0b7819 */ /* 0x000fe2000001020b */
[----:B------:R-:W-:Y:S02]  /*544a0*/  STL [R1+0x1204], R22 ;  /* 0x0012041601007387 */ /* 0x000fe40000100800 */
[----:B------:R3:W-:Y:S02]  /*544b0*/  STL [R1+0x1208], R29 ;  /* 0x0012081d01007387 */ /* 0x0007e40000100800 */
[----:B------:R-:W-:-:S02]  /*544c0*/  IMAD.X R5, R29, 0x1, R11, P0 ;  /* 0x000000011d057824 */ /* 0x000fc400000e060b */
[----:B---3--:R-:W-:-:S03]  /*544d0*/  IMAD.X R3, R10, 0x1, R8, P1 ;  /* 0x000000010a037824 */ /* 0x008fc600008e0608 */
[----:B------:R3:W-:Y:S04]  /*544e0*/  LDGSTS.E [R0+0x1f800], [R4.64], P3 ;  /* 0x1f80000004007fae */ /* 0x0007e80009921844 */
[----:B------:R-:W4:Y:S01]  /*544f0*/  LDL.LU R29, [R1+0x10a4] ;  /* 0x0010a400011d7983 */ /* 0x000f220000300800 */
[----:B------:R-:W4:Y:S02]  /*54500*/  LDL.LU R21, [R1+0x10ac] ;  /* 0x0010ac0001157983 */ /* 0x000f240000300800 */
[----:B------:R-:W4:Y:S02]  /*54510*/  LDL.LU R17, [R1+0x1098] ;  /* 0x0010980001117983 */ /* 0x000f240000300800 */
[----:B------:R-:W4:Y:S01]  /*54520*/  LDL.LU R16, [R1+0x10a0] ;  /* 0x0010a00001107983 */ /* 0x000f220000300800 */
[----:B-1----:R-:W-:-:S02]  /*54530*/  LOP3.LUT R11, R27, 0x1c0, RZ, 0xc0, !PT ;  /* 0x000001c01b0b7812 */ /* 0x002fc400078ec0ff */
[----:B------:R-:W-:Y:S01]  /*54540*/  IADD3 R6, P0, R9, R25, RZ ;  /* 0x0000001909067210 */ /* 0x000fe20007f1e0ff */
[----:B------:R-:W0:Y:S01]  /*54550*/  LDGDEPBAR ;  /* 0x00000000000079af */ /* 0x000e220000000000 */
[----:B------:R-:W-:-:S04]  /*54560*/  SHF.R.U32.HI R11, RZ, 0x2, R11 ;  /* 0x00000002ff0b7819 */ /* 0x000fc8000001160b */
[----:B------:R-:W-:Y:S01]  /*54570*/  LOP3.LUT R11, R24, R11, RZ, 0x3c, !PT ;  /* 0x0000000b180b7212 */ /* 0x000fe200078e3cff */
[----:B------:R-:W-:Y:S01]  /*54580*/  STL [R1+0x120c], R25 ;  /* 0x00120c1901007387 */ /* 0x000fe20000100800 */
[----:B------:R1:W-:Y:S03]  /*54590*/  STL [R1+0x1210], R10 ;  /* 0x0012100a01007387 */ /* 0x0003e60000100800 */
[----:B---3--:R-:W-:Y:S02]  /*545a0*/  IMAD R0, R12, 0x20000, R11 ;  /* 0x000200000c007824 */ /* 0x008fe400078e020b */
[----:B------:R-:W3:Y:S04]  /*545b0*/  LDL R11, [R1+0x1094] ;  /* 0x00109400010b7983 */ /* 0x000ee80000100800 */
[----:B------:R-:W3:Y:S01]  /*545c0*/  LDL R12, [R1+0x1074] ;  /* 0x00107400010c7983 */ /* 0x000ee20000100800 */
[----:B------:R-:W-:-:S03]  /*545d0*/  IMAD.X R7, R13, 0x1, R8, P0 ;  /* 0x000000010d077824 */ /* 0x000fc600000e0608 */
[----:B------:R4:W-:Y:S04]  /*545e0*/  LDGSTS.E [R0+0x40000], [R2.64], P2 ;  /* 0x4000000002007fae */ /* 0x0009e80009121844 */
[----:B-1----:R-:W3:Y:S01]  /*545f0*/  LDL.LU R10, [R1+0x109c] ;  /* 0x00109c00010a7983 */ /* 0x002ee20000300800 */
[----:B------:R-:W3:Y:S02]  /*54600*/  LDL.LU R25, [R1+0x1068] ;  /* 0x0010680001197983 */ /* 0x000ee40000300800 */
[----:B------:R-:W3:Y:S02]  /*54610*/  LDL.LU R22, [R1+0x1070] ;  /* 0x0010700001167983 */ /* 0x000ee40000300800 */
[----:B------:R-:W3:Y:S01]  /*54620*/  LDL.LU R27, [R1+0x1078] ;  /* 0x00107800011b7983 */ /* 0x000ee20000300800 */
[----:B------:R-:W3:Y:S01]  /*54630*/  LDL.LU R26, [R1+0x1080] ;  /* 0x00108000011a7983 */ /* 0x000ee20000300800 */
[----:B------:R-:W3:Y:S02]  /*54640*/  LDL.LU R24, [R1+0x1088] ;  /* 0x0010880001187983 */ /* 0x000ee40000300800 */
[----:B------:R-:W3:Y:S01]  /*54650*/  LDL.LU R18, [R1+0x1090] ;  /* 0x0010900001127983 */ /* 0x000ee20000300800 */
[----:B------:R1:W-:Y:S01]  /*54660*/  LDGSTS.E [R0+0x40800], [R6.64], P2 ;  /* 0x4080000006007fae */ /* 0x0003e20009121844 */
[----:B--2---:R-:W-:-:S03]  /*54670*/  IADD3 R4, P1, R9, R23, RZ ;  /* 0x0000001709047210 */ /* 0x004fc60007f3e0ff */
[----:B------:R2:W-:Y:S02]  /*54680*/  STL [R1+0x1214], R23 ;  /* 0x0012141701007387 */ /* 0x0005e40000100800 */
[----:B------:R-:W-:-:S05]  /*54690*/  IMAD.X R5, R14, 0x1, R8, P1 ;  /* 0x000000010e057824 */ /* 0x000fca00008e0608 */
[----:B------:R3:W-:Y:S04]  /*546a0*/  LDGSTS.E [R0+0x41000], [R4.64], P2 ;  /* 0x4100000004007fae */ /* 0x0007e80009121844 */
[----:B--2---:R-:W2:Y:S01]  /*546b0*/  LDL.LU R23, [R1+0x1060] ;  /* 0x0010600001177983 */ /* 0x004ea20000300800 */
[----:B------:R-:W-:Y:S01]  /*546c0*/  STL [R1+0x1218], R13 ;  /* 0x0012180d01007387 */ /* 0x000fe20000100800 */
[C---:B----4-:R-:W-:Y:S02]  /*546d0*/  IADD3 R2, P0, R9.reuse, R21, RZ ;  /* 0x0000001509027210 */ /* 0x050fe40007f1e0ff */
[----:B------:R4:W-:Y:S01]  /*546e0*/  STL [R1+0x121c], R21 ;  /* 0x00121c1501007387 */ /* 0x0009e20000100800 */
[----:B-1----:R-:W-:-:S03]  /*546f0*/  IADD3 R6, P1, R9, R29, RZ ;  /* 0x0000001d09067210 */ /* 0x002fc60007f3e0ff */
[----:B----4-:R-:W4:Y:S01]  /*54700*/  LDL.LU R21, [R1+0x108c] ;  /* 0x00108c0001157983 */ /* 0x010f220000300800 */
[----:B------:R-:W-:Y:S02]  /*54710*/  STL [R1+0x1220], R14 ;  /* 0x0012200e01007387 */ /* 0x000fe40000100800 */
[----:B------:R1:W-:Y:S02]  /*54720*/  STL [R1+0x1224], R29 ;  /* 0x0012241d01007387 */ /* 0x0003e40000100800 */
[--C-:B------:R-:W-:Y:S02]  /*54730*/  IMAD.X R3, R15, 0x1, R8.reuse, P0 ;  /* 0x000000010f037824 */ /* 0x100fe400000e0608 */
[----:B------:R-:W-:-:S03]  /*54740*/  IMAD.X R7, R16, 0x1, R8, P1 ;  /* 0x0000000110077824 */ /* 0x000fc600008e0608 */
[----:B------:R3:W-:Y:S02]  /*54750*/  LDGSTS.E [R0+0x41800], [R2.64], P2 ;  /* 0x4180000002007fae */ /* 0x0007e40009121844 */
[----:B------:R4:W-:Y:S02]  /*54760*/  LDGSTS.E [R0+0x42000], [R6.64], P2 ;  /* 0x4200000006007fae */ /* 0x0009e40009121844 */
[----:B-1----:R-:W2:Y:S01]  /*54770*/  LDL.LU R29, [R1+0x1084] ;  /* 0x00108400011d7983 */ /* 0x002ea20000300800 */
[----:B------:R-:W-:Y:S01]  /*54780*/  STL [R1+0x1228], R15 ;  /* 0x0012280f01007387 */ /* 0x000fe20000100800 */
[C---:B---3--:R-:W-:Y:S02]  /*54790*/  IADD3 R4, P0, R9.reuse, R10, RZ ;  /* 0x0000000a09047210 */ /* 0x048fe40007f1e0ff */
[----:B------:R1:W-:Y:S04]  /*547a0*/  STL [R1+0x122c], R10 ;  /* 0x00122c0a01007387 */ /* 0x0003e80000100800 */
[----:B-1----:R-:W3:Y:S01]  /*547b0*/  LDL.LU R10, [R1+0x107c] ;  /* 0x00107c00010a7983 */ /* 0x002ee20000300800 */
[----:B------:R1:W-:Y:S01]  /*547c0*/  STL [R1+0x1230], R16 ;  /* 0x0012301001007387 */ /* 0x0003e20000100800 */
[----:B------:R-:W-:-:S02]  /*547d0*/  IADD3 R2, P1, R9, R11, RZ ;  /* 0x0000000b09027210 */ /* 0x000fc40007f3e0ff */
[----:B------:R-:W3:Y:S01]  /*547e0*/  LDL R11, [R1+0x1054] ;  /* 0x00105400010b7983 */ /* 0x000ee20000100800 */
[--C-:B------:R-:W-:Y:S02]  /*547f0*/  IMAD.X R5, R17, 0x1, R8.reuse, P0 ;  /* 0x0000000111057824 */ /* 0x100fe400000e0608 */
[----:B------:R-:W-:-:S03]  /*54800*/  IMAD.X R3, R18, 0x1, R8, P1 ;  /* 0x0000000112037824 */ /* 0x000fc600008e0608 */
[----:B------:R2:W-:Y:S04]  /*54810*/  LDGSTS.E [R0+0x42800], [R4.64], P2 ;  /* 0x4280000004007fae */ /* 0x0005e80009121844 */
[----:B-1----:R-:W3:Y:S01]  /*54820*/  LDL.LU R16, [R1+0x1040] ;  /* 0x0010400001107983 */ /* 0x002ee20000300800 */
[----:B------:R-:W3:Y:S02]  /*54830*/  LDL.LU R15, [R1+0x1048] ;  /* 0x00104800010f7983 */ /* 0x000ee40000300800 */
[----:B------:R-:W3:Y:S02]  /*54840*/  LDL.LU R14, [R1+0x1050] ;  /* 0x00105000010e7983 */ /* 0x000ee40000300800 */
[----:B------:R-:W3:Y:S01]  /*54850*/  LDL.LU R13, [R1+0x1058] ;  /* 0x00105800010d7983 */ /* 0x000ee20000300800 */
[----:B------:R-:W-:Y:S04]  /*54860*/  STL [R1+0x1234], R17 ;  /* 0x0012341101007387 */ /* 0x000fe80000100800 */
[----:B------:R3:W-:Y:S01]  /*54870*/  LDGSTS.E [R0+0x43000], [R2.64], P2 ;  /* 0x4300000002007fae */ /* 0x0007e20009121844 */
[----:B----4-:R-:W-:-:S03]  /*54880*/  IADD3 R6, P0, R9, R21, RZ ;  /* 0x0000001509067210 */ /* 0x010fc60007f1e0ff */
[----:B------:R1:W-:Y:S04]  /*54890*/  STL [R1+0x1238], R21 ;  /* 0x0012381501007387 */ /* 0x0003e80000100800 */
[----:B-1----:R-:W4:Y:S01]  /*548a0*/  LDL.LU R21, [R1+0x106c] ;  /* 0x00106c0001157983 */ /* 0x002f220000300800 */
[----:B------:R-:W-:Y:S01]  /*548b0*/  STL [R1+0x123c], R18 ;  /* 0x00123c1201007387 */ /* 0x000fe20000100800 */
[----:B--2---:R-:W-:Y:S01]  /*548c0*/  IADD3 R4, P1, R9, R29, RZ ;  /* 0x0000001d09047210 */ /* 0x004fe20007f3e0ff */
[----:B------:R1:W-:Y:S02]  /*548d0*/  STL [R1+0x1240], R29 ;  /* 0x0012401d01007387 */ /* 0x0003e40000100800 */
[--C-:B------:R-:W-:Y:S02]  /*548e0*/  IMAD.X R7, R24, 0x1, R8.reuse, P0 ;  /* 0x0000000118077824 */ /* 0x100fe400000e0608 */
[----:B------:R-:W-:-:S03]  /*548f0*/  IMAD.X R5, R26, 0x1, R8, P1 ;  /* 0x000000011a057824 */ /* 0x000fc600008e0608 */
[----:B------:R2:W-:Y:S02]  /*54900*/  LDGSTS.E [R0+0x43800], [R6.64], P2 ;  /* 0x4380000006007fae */ /* 0x0005e40009121844 */
[----:B------:R4:W-:Y:S02]  /*54910*/  LDGSTS.E [R0+0x44000], [R4.64], P2 ;  /* 0x4400000004007fae */ /* 0x0009e40009121844 */
[----:B-1----:R-:W4:Y:S01]  /*54920*/  LDL.LU R29, [R1+0x1064] ;  /* 0x00106400011d7983 */ /* 0x002f220000300800 */
[----:B------:R-:W-:Y:S01]  /*54930*/  STL [R1+0x1244], R24 ;  /* 0x0012441801007387 */ /* 0x000fe20000100800 */
[C---:B---3--:R-:W-:Y:S02]  /*54940*/  IADD3 R2, P0, R9.reuse, R10, RZ ;  /* 0x0000000a09027210 */ /* 0x048fe40007f1e0ff */
[----:B------:R1:W-:Y:S04]  /*54950*/  STL [R1+0x1248], R10 ;  /* 0x0012480a01007387 */ /* 0x0003e80000100800 */
[----:B-1----:R-:W3:Y:S01]  /*54960*/  LDL.LU R10, [R1+0x105c] ;  /* 0x00105c00010a7983 */ /* 0x002ee20000300800 */
[----:B------:R1:W-:Y:S01]  /*54970*/  STL [R1+0x124c], R26 ;  /* 0x00124c1a01007387 */ /* 0x0003e20000100800 */
[----:B--2---:R-:W-:-:S02]  /*54980*/  IADD3 R6, P1, R9, R12, RZ ;  /* 0x0000000c09067210 */ /* 0x004fc40007f3e0ff */
[----:B------:R-:W2:Y:S01]  /*54990*/  LDL R12, [R1+0x1034] ;  /* 0x00103400010c7983 */ /* 0x000ea20000100800 */
[--C-:B------:R-:W-:Y:S02]  /*549a0*/  IMAD.X R3, R27, 0x1, R8.reuse, P0 ;  /* 0x000000011b037824 */ /* 0x100fe400000e0608 */
[----:B------:R-:W-:-:S03]  /*549b0*/  IMAD.X R7, R22, 0x1, R8, P1 ;  /* 0x0000000116077824 */ /* 0x000fc600008e0608 */
[----:B------:R4:W-:Y:S04]  /*549c0*/  LDGSTS.E [R0+0x44800], [R2.64], P2 ;  /* 0x4480000002007fae */ /* 0x0009e80009121844 */
[----:B-1----:R-:W2:Y:S01]  /*549d0*/  LDL.LU R26, [R1+0x1020] ;  /* 0x00102000011a7983 */ /* 0x002ea20000300800 */
[----:B------:R-:W2:Y:S02]  /*549e0*/  LDL.LU R24, [R1+0x1028] ;  /* 0x0010280001187983 */ /* 0x000ea40000300800 */
[----:B------:R-:W2:Y:S02]  /*549f0*/  LDL.LU R18, [R1+0x1030] ;  /* 0x0010300001127983 */ /* 0x000ea40000300800 */
[----:B------:R-:W2:Y:S01]  /*54a00*/  LDL.LU R17, [R1+0x1038] ;  /* 0x0010380001117983 */ /* 0x000ea20000300800 */
[----:B------:R-:W-:Y:S04]  /*54a10*/  STL [R1+0x1250], R27 ;  /* 0x0012501b01007387 */ /* 0x000fe80000100800 */
[----:B------:R3:W-:Y:S01]  /*54a20*/  LDGSTS.E [R0+0x45000], [R6.64], P2 ;  /* 0x4500000006007fae */ /* 0x0007e20009121844 */
[----:B----4-:R-:W-:-:S03]  /*54a30*/  IADD3 R4, P0, R9, R21, RZ ;  /* 0x0000001509047210 */ /* 0x010fc60007f1e0ff */
[----:B------:R1:W-:Y:S04]  /*54a40*/  STL [R1+0x1254], R21 ;  /* 0x0012541501007387 */ /* 0x0003e80000100800 */
[----:B-1----:R-:W4:Y:S01]  /*54a50*/  LDL.LU R21, [R1+0x104c] ;  /* 0x00104c0001157983 */ /* 0x002f220000300800 */
[----:B------:R-:W-:Y:S01]  /*54a60*/  STL [R1+0x1258], R22 ;  /* 0x0012581601007387 */ /* 0x000fe20000100800 */
[----:B------:R-:W-:Y:S01]  /*54a70*/  IADD3 R2, P1, R9, R29, RZ ;  /* 0x0000001d09027210 */ /* 0x000fe20007f3e0ff */
        /* <DEDUP_REMOVED lines=200> */
[----:B--2---:R-:W-:Y:S01]  /*55700*/  IADD3 R2, P1, R9, R12, RZ ;  /* 0x0000000c09027210 */ /* 0x004fe20007f3e0ff */
[--C-:B------:R-:W-:Y:S01]  /*55710*/  IMAD.X R5, R17, 0x1, R8.reuse, P0 ;  /* 0x0000000111057824 */ /* 0x100fe200000e0608 */
[----:B-1----:R-:W2:Y:S01]  /*55720*/  LDL.LU R16, [R1+0xf20] ;  /* 0x000f200001107983 */ /* 0x002ea20000300800 */
[----:B------:R-:W2:Y:S02]  /*55730*/  LDL.LU R15, [R1+0xf28] ;  /* 0x000f2800010f7983 */ /* 0x000ea40000300800 */
[----:B------:R-:W2:Y:S02]  /*55740*/  LDL.LU R14, [R1+0xf30] ;  /* 0x000f3000010e7983 */ /* 0x000ea40000300800 */
[----:B------:R-:W2:Y:S01]  /*55750*/  LDL.LU R13, [R1+0xf38] ;  /* 0x000f3800010d7983 */ /* 0x000ea20000300800 */
[----:B------:R-:W-:Y:S01]  /*55760*/  STL [R1+0x1330], R17 ;  /* 0x0013301101007387 */ /* 0x000fe20000100800 */
[----:B------:R-:W-:-:S03]  /*55770*/  IMAD.X R3, R18, 0x1, R8, P1 ;  /* 0x0000000112037824 */ /* 0x000fc600008e0608 */
[----:B------:R1:W-:Y:S04]  /*55780*/  LDGSTS.E [R0+0x54800], [R4.64], P2 ;  /* 0x5480000004007fae */ /* 0x0003e80009121844 */
[----:B------:R3:W-:Y:S01]  /*55790*/  LDGSTS.E [R0+0x55000], [R2.64], P2 ;  /* 0x5500000002007fae */ /* 0x0007e20009121844 */
[----:B----4-:R-:W-:-:S03]  /*557a0*/  IADD3 R6, P0, R9, R21, RZ ;  /* 0x0000001509067210 */ /* 0x010fc60007f1e0ff */
[----:B------:R4:W-:Y:S04]  /*557b0*/  STL [R1+0x1334], R21 ;  /* 0x0013341501007387 */ /* 0x0009e80000100800 */
[----:B----4-:R-:W4:Y:S01]  /*557c0*/  LDL.LU R21, [R1+0xf4c] ;  /* 0x000f4c0001157983 */ /* 0x010f220000300800 */
[----:B------:R-:W-:Y:S01]  /*557d0*/  STL [R1+0x1338], R18 ;  /* 0x0013381201007387 */ /* 0x000fe20000100800 */
[----:B-1----:R-:W-:Y:S01]  /*557e0*/  IADD3 R4, P1, R9, R29, RZ ;  /* 0x0000001d09047210 */ /* 0x002fe20007f3e0ff */
[----:B------:R1:W-:Y:S02]  /*557f0*/  STL [R1+0x133c], R29 ;  /* 0x00133c1d01007387 */ /* 0x0003e40000100800 */
[--C-:B------:R-:W-:Y:S02]  /*55800*/  IMAD.X R7, R24, 0x1, R8.reuse, P0 ;  /* 0x0000000118077824 */ /* 0x100fe400000e0608 */
[----:B------:R-:W-:-:S03]  /*55810*/  IMAD.X R5, R26, 0x1, R8, P1 ;  /* 0x000000011a057824 */ /* 0x000fc600008e0608 */
[----:B------:R3:W-:Y:S02]  /*55820*/  LDGSTS.E [R0+0x55800], [R6.64], P2 ;  /* 0x5580000006007fae */ /* 0x0007e40009121844 */
[----:B------:R4:W-:Y:S02]  /*55830*/  LDGSTS.E [R0+0x56000], [R4.64], P2 ;  /* 0x5600000004007fae */ /* 0x0009e40009121844 */
[----:B-1----:R-:W2:Y:S01]  /*55840*/  LDL.LU R29, [R1+0xf44] ;  /* 0x000f4400011d7983 */ /* 0x002ea20000300800 */
[----:B------:R1:W-:Y:S01]  /*55850*/  STL [R1+0x1340], R24 ;  /* 0x0013401801007387 */ /* 0x0003e20000100800 */
[C---:B---3--:R-:W-:Y:S02]  /*55860*/  IADD3 R2, P0, R9.reuse, R10, RZ ;  /* 0x0000000a09027210 */ /* 0x048fe40007f1e0ff */
[----:B-1----:R-:W4:Y:S01]  /*55870*/  LDL.LU R24, [R1+0xf3c] ;  /* 0x000f3c0001187983 */ /* 0x002f220000300800 */
[----:B------:R1:W-:Y:S01]  /*55880*/  STL [R1+0x1344], R10 ;  /* 0x0013440a01007387 */ /* 0x0003e20000100800 */
[----:B------:R-:W-:-:S02]  /*55890*/  IADD3 R6, P1, R9, R11, RZ ;  /* 0x0000000b09067210 */ /* 0x000fc40007f3e0ff */
[----:B-1----:R-:W4:Y:S01]  /*558a0*/  LDL.LU R10, [R1+0xf34] ;  /* 0x000f3400010a7983 */ /* 0x002f220000300800 */
[----:B------:R1:W-:Y:S02]  /*558b0*/  STL [R1+0x1348], R26 ;  /* 0x0013481a01007387 */ /* 0x0003e40000100800 */
[----:B------:R-:W4:Y:S02]  /*558c0*/  LDL R11, [R1+0xf24] ;  /* 0x000f2400010b7983 */ /* 0x000f240000100800 */
[--C-:B------:R-:W-:Y:S02]  /*558d0*/  IMAD.X R3, R27, 0x1, R8.reuse, P0 ;  /* 0x000000011b037824 */ /* 0x100fe400000e0608 */
[----:B------:R-:W-:-:S03]  /*558e0*/  IMAD.X R7, R22, 0x1, R8, P1 ;  /* 0x0000000116077824 */ /* 0x000fc600008e0608 */
[----:B------:R2:W-:Y:S04]  /*558f0*/  LDGSTS.E [R0+0x56800], [R2.64], P2 ;  /* 0x5680000002007fae */ /* 0x0005e80009121844 */
[----:B-1----:R-:W4:Y:S01]  /*55900*/  LDL.LU R26, [R1+0xf2c] ;  /* 0x000f2c00011a7983 */ /* 0x002f220000300800 */
[----:B------:R-:W4:Y:S02]  /*55910*/  LDL.LU R18, [R1+0xf10] ;  /* 0x000f100001127983 */ /* 0x000f240000300800 */
[----:B------:R-:W4:Y:S02]  /*55920*/  LDL.LU R17, [R1+0xf18] ;  /* 0x000f180001117983 */ /* 0x000f240000300800 */
[----:B------:R1:W-:Y:S01]  /*55930*/  STL [R1+0x134c], R27 ;  /* 0x00134c1b01007387 */ /* 0x0003e20000100800 */
[----:B------:R4:W-:Y:S04]  /*55940*/  LDGSTS.E [R0+0x57000], [R6.64], P2 ;  /* 0x5700000006007fae */ /* 0x0009e80009121844 */
[----:B-1----:R-:W4:Y:S02]  /*55950*/  LDL.LU R27, [R1+0xf1c] ;  /* 0x000f1c00011b7983 */ /* 0x002f240000300800 */
[----:B----4-:R-:W-:-:S02]  /*55960*/  IADD3 R4, P0, R9, R21, RZ ;  /* 0x0000001509047210 */ /* 0x010fc40007f1e0ff */
[----:B------:R-:W-:Y:S01]  /*55970*/  STL [R1+0x1350], R21 ;  /* 0x0013501501007387 */ /* 0x000fe20000100800 */
[----:B------:R1:W-:Y:S02]  /*55980*/  STL [R1+0x1354], R22 ;  /* 0x0013541601007387 */ /* 0x0003e40000100800 */
[----:B------:R-:W-:-:S05]  /*55990*/  IMAD.X R5, R25, 0x1, R8, P0 ;  /* 0x0000000119057824 */ /* 0x000fca00000e0608 */
[----:B------:R4:W-:Y:S04]  /*559a0*/  LDGSTS.E [R0+0x57800], [R4.64], P2 ;  /* 0x5780000004007fae */ /* 0x0009e80009121844 */
[----:B-1----:R-:W3:Y:S01]  /*559b0*/  LDL.LU R22, [R1+0xf14] ;  /* 0x000f140001167983 */ /* 0x002ee20000300800 */
[----:B--2---:R-:W-:Y:S01]  /*559c0*/  IADD3 R2, P1, R9, R29, RZ ;  /* 0x0000001d09027210 */ /* 0x004fe20007f3e0ff */
[----:B------:R-:W-:Y:S02]  /*559d0*/  STL [R1+0x1358], R29 ;  /* 0x0013581d01007387 */ /* 0x000fe40000100800 */
[----:B------:R1:W-:Y:S02]  /*559e0*/  STL [R1+0x135c], R25 ;  /* 0x00135c1901007387 */ /* 0x0003e40000100800 */
[----:B------:R-:W-:-:S05]  /*559f0*/  IMAD.X R3, R23, 0x1, R8, P1 ;  /* 0x0000000117037824 */ /* 0x000fca00008e0608 */
[----:B------:R2:W-:Y:S04]  /*55a00*/  LDGSTS.E [R0+0x58000], [R2.64], P2 ;  /* 0x5800000002007fae */ /* 0x0005e80009121844 */
[----:B-1----:R-:W3:Y:S01]  /*55a10*/  LDL.LU R25, [R1+0xf0c] ;  /* 0x000f0c0001197983 */ /* 0x002ee20000300800 */
[----:B----4-:R-:W-:Y:S01]  /*55a20*/  IADD3 R6, P0, R9, R24, RZ ;  /* 0x0000001809067210 */ /* 0x010fe20007f1e0ff */
[----:B------:R1:W-:Y:S04]  /*55a30*/  STL [R1+0x1360], R24 ;  /* 0x0013601801007387 */ /* 0x0003e80000100800 */
[--C-:B------:R-:W-:Y:S01]  /*55a40*/  IMAD.X R7, R13, 0x1, R8.reuse, P0 ;  /* 0x000000010d077824 */ /* 0x100fe200000e0608 */
[C---:B------:R-:W-:Y:S01]  /*55a50*/  IADD3 R4, P1, R9.reuse, R10, RZ ;  /* 0x0000000a09047210 */ /* 0x040fe20007f3e0ff */
[----:B-1----:R-:W4:Y:S01]  /*55a60*/  LDL.LU R24, [R1+0xf04] ;  /* 0x000f040001187983 */ /* 0x002f220000300800 */
[----:B------:R-:W-:Y:S02]  /*55a70*/  STL [R1+0x1364], R23 ;  /* 0x0013641701007387 */ /* 0x000fe40000100800 */
[----:B------:R-:W-:Y:S02]  /*55a80*/  STL [R1+0x1368], R10 ;  /* 0x0013680a01007387 */ /* 0x000fe40000100800 */
[----:B------:R-:W-:Y:S02]  /*55a90*/  STL [R1+0x136c], R13 ;  /* 0x00136c0d01007387 */ /* 0x000fe40000100800 */
[--C-:B------:R-:W-:Y:S01]  /*55aa0*/  IMAD.X R5, R14, 0x1, R8.reuse, P1 ;  /* 0x000000010e057824 */ /* 0x100fe200008e0608 */
[----:B------:R1:W-:Y:S04]  /*55ab0*/  LDGSTS.E [R0+0x58800], [R6.64], P2 ;  /* 0x5880000006007fae */ /* 0x0003e80009121844 */
[----:B------:R-:W-:Y:S01]  /*55ac0*/  STL [R1+0x1370], R26 ;  /* 0x0013701a01007387 */ /* 0x000fe20000100800 */
[----:B------:R1:W-:Y:S01]  /*55ad0*/  STL [R1+0x1374], R14 ;  /* 0x0013740e01007387 */ /* 0x0003e20000100800 */
[----:B--2---:R-:W-:Y:S01]  /*55ae0*/  IADD3 R2, P0, R9, R26, RZ ;  /* 0x0000001a09027210 */ /* 0x004fe20007f1e0ff */
[----:B------:R-:W2:Y:S01]  /*55af0*/  LDL.LU R28, [R1+0xf08] ;  /* 0x000f0800011c7983 */ /* 0x000ea20000300800 */
[----:B------:R-:W2:Y:S01]  /*55b00*/  LDL.LU R20, [R1+0xef0] ;  /* 0x000ef00001147983 */ /* 0x000ea20000300800 */
[----:B------:R-:W2:Y:S03]  /*55b10*/  LDL.LU R19, [R1+0xef8] ;  /* 0x000ef80001137983 */ /* 0x000ea60000300800 */
[----:B------:R1:W-:Y:S01]  /*55b20*/  LDGSTS.E [R0+0x59000], [R4.64], P2 ;  /* 0x5900000004007fae */ /* 0x0003e20009121844 */
[----:B------:R-:W-:-:S03]  /*55b30*/  IMAD.X R3, R15, 0x1, R8, P0 ;  /* 0x000000010f037824 */ /* 0x000fc600000e0608 */
[----:B-1----:R-:W2:Y:S01]  /*55b40*/  LDL.LU R14, [R1+0xecc] ;  /* 0x000ecc00010e7983 */ /* 0x002ea20000300800 */
[C---:B------:R-:W-:Y:S01]  /*55b50*/  IADD3 R6, P1, R9.reuse, R11, RZ ;  /* 0x0000000b09067210 */ /* 0x040fe20007f3e0ff */
[----:B------:R-:W2:Y:S02]  /*55b60*/  LDL.LU R26, [R1+0xed4] ;  /* 0x000ed400011a7983 */ /* 0x000ea40000300800 */
[----:B------:R-:W2:Y:S01]  /*55b70*/  LDL.LU R12, [R1+0xedc] ;  /* 0x000edc00010c7983 */ /* 0x000ea20000300800 */
[----:B------:R-:W2:Y:S01]  /*55b80*/  LDL.LU R11, [R1+0xee4] ;  /* 0x000ee400010b7983 */ /* 0x000ea20000300800 */
[----:B------:R-:W2:Y:S02]  /*55b90*/  LDL.LU R13, [R1+0xeec] ;  /* 0x000eec00010d7983 */ /* 0x000ea40000300800 */
[----:B------:R-:W2:Y:S01]  /*55ba0*/  LDL.LU R10, [R1+0xef4] ;  /* 0x000ef400010a7983 */ /* 0x000ea20000300800 */
[----:B------:R-:W-:Y:S01]  /*55bb0*/  IADD3 R4, P0, R9, R27, RZ ;  /* 0x0000001b09047210 */ /* 0x000fe20007f1e0ff */
[----:B------:R-:W2:Y:S01]  /*55bc0*/  LDL.LU R23, [R1+0xefc] ;  /* 0x000efc0001177983 */ /* 0x000ea20000300800 */
[----:B------:R-:W-:-:S02]  /*55bd0*/  IMAD.X R7, R16, 0x1, R8, P1 ;  /* 0x0000000110077824 */ /* 0x000fc400008e0608 */
[----:B------:R-:W2:Y:S02]  /*55be0*/  LDL.LU R29, [R1+0xed8] ;  /* 0x000ed800011d7983 */ /* 0x000ea40000300800 */
[----:B------:R-:W2:Y:S02]  /*55bf0*/  LDL.LU R21, [R1+0xee0] ;  /* 0x000ee00001157983 */ /* 0x000ea40000300800 */
[----:B------:R-:W-:Y:S01]  /*55c00*/  IMAD.X R5, R17, 0x1, R8, P0 ;  /* 0x0000000111057824 */ /* 0x000fe200000e0608 */
[----:B------:R1:W-:Y:S04]  /*55c10*/  STL [R1+0x1378], R15 ;  /* 0x0013780f01007387 */ /* 0x0003e80000100800 */
[----:B------:R3:W-:Y:S01]  /*55c20*/  LDGSTS.E [R0+0x59800], [R2.64], P2 ;  /* 0x5980000002007fae */ /* 0x0007e20009121844 */
[----:B------:R3:W-:Y:S02]  /*55c30*/  LDGSTS.E [R0+0x5a000], [R6.64], P2 ;  /* 0x5a00000006007fae */ /* 0x0007e40009121844 */
[----:B------:R1:W-:Y:S02]  /*55c40*/  LDGSTS.E [R0+0x5a800], [R4.64], P2 ;  /* 0x5a80000004007fae */ /* 0x0003e40009121844 */
[----:B-1----:R-:W2:Y:S01]  /*55c50*/  LDL.LU R15, [R1+0xed0] ;  /* 0x000ed000010f7983 */ /* 0x002ea20000300800 */
[----:B------:R1:W-:Y:S03]  /*55c60*/  STL [R1+0x1384], R27 ;  /* 0x0013841b01007387 */ /* 0x0003e60000100800 */
[----:B-1----:R-:W2:Y:S01]  /*55c70*/  LDL.LU R27, [R1+0xee8] ;  /* 0x000ee800011b7983 */ /* 0x002ea20000300800 */
[----:B------:R-:W2:Y:S01]  /*55c80*/  LDL R5, [R1+0xf00] ;  /* 0x000f000001057983 */ /* 0x000ea20000100800 */
[----:B---3--:R-:W-:-:S05]  /*55c90*/  IADD3 R2, P1, R9, R22, RZ ;  /* 0x0000001609027210 */ /* 0x008fca0007f3e0ff */
[----:B------:R-:W-:-:S05]  /*55ca0*/  IMAD.X R3, R18, 0x1, R8, P1 ;  /* 0x0000000112037824 */ /* 0x000fca00008e0608 */
[----:B------:R1:W-:Y:S01]  /*55cb0*/  LDGSTS.E [R0+0x5b000], [R2.64], P2 ;  /* 0x5b00000002007fae */ /* 0x0003e20009121844 */
[C---:B------:R-:W-:Y:S02]  /*55cc0*/  IADD3 R6, P0, R9.reuse, R25, RZ ;  /* 0x0000001909067210 */ /* 0x040fe40007f1e0ff */
[----:B----4-:R-:W-:-:S03]  /*55cd0*/  IADD3 R4, P1, R9, R24, RZ ;  /* 0x0000001809047210 */ /* 0x010fc60007f3e0ff */
[--C-:B--2---:R-:W-:Y:S01]  /*55ce0*/  IMAD.X R7, R28, 0x1, R8.reuse, P0 ;  /* 0x000000011c077824 */ /* 0x104fe200000e0608 */
[----:B-1----:R-:W1:Y:S04]  /*55cf0*/  S2R R3, SR_TID.X ;  /* 0x0000000000037919 */ /* 0x002e680000002100 */
[----:B------:R2:W-:Y:S01]  /*55d00*/  LDGSTS.E [R0+0x5b800], [R6.64], P2 ;  /* 0x5b80000006007fae */ /* 0x0005e20009121844 */
[----:B------:R-:W-:-:S03]  /*55d10*/  IMAD.X R5, R5, 0x1, R8, P1 ;  /* 0x0000000105057824 */ /* 0x000fc600008e0608 */
[----:B------:R-:W3:Y:S01]  /*55d20*/  LDL.LU R8, [R1+0x1388] ;  /* 0x0013880001087983 */ /* 0x000ee20000300800 */
[----:B-1----:R-:W-:Y:S02]  /*55d30*/  LOP3.LUT R3, R3, 0x3f, RZ, 0xc0, !PT ;  /* 0x0000003f03037812 */ /* 0x002fe400078ec0ff */
[----:B------:R-:W-:Y:S01]  /*55d40*/  IADD3 R2, P0, R9, R23, RZ ;  /* 0x0000001709027210 */ /* 0x000fe20007f1e0ff */
[----:B------:R1:W-:Y:S02]  /*55d50*/  LDGSTS.E [R0+0x5c000], [R4.64], P2 ;  /* 0x5c00000004007fae */ /* 0x0003e40009121844 */
[----:B------:R-:W-:-:S05]  /*55d60*/  IMAD R3, R3, c[0x0][0x18c], RZ ;  /* 0x0000630003037a24 */ /* 0x000fca00078e02ff */
[----:B--2---:R-:W-:-:S04]  /*55d70*/  SHF.R.S32.HI R7, RZ, 0x1f, R3 ;  /* 0x0000001fff077819 */ /* 0x004fc80000011403 */
[----:B------:R-:W-:-:S05]  /*55d80*/  SHF.L.U64.HI R7, R3, 0x2, R7 ;  /* 0x0000000203077819 */ /* 0x000fca0000010207 */
[----:B------:R-:W-:-:S05]  /*55d90*/  IMAD.X R3, R19, 0x1, R7, P0 ;  /* 0x0000000113037824 */ /* 0x000fca00000e0607 */
[----:B------:R2:W-:Y:S01]  /*55da0*/  LDGSTS.E [R0+0x5c800], [R2.64], P2 ;  /* 0x5c80000002007fae */ /* 0x0005e20009121844 */
[C---:B------:R-:W-:Y:S02]  /*55db0*/  IADD3 R6, P1, R9.reuse, R10, RZ ;  /* 0x0000000a09067210 */ /* 0x040fe40007f3e0ff */
[----:B-1----:R-:W-:-:S03]  /*55dc0*/  IADD3 R4, P0, R9, R13, RZ ;  /* 0x0000000d09047210 */ /* 0x002fc60007f1e0ff */
[----:B------:R-:W-:-:S05]  /*55dd0*/  IMAD.X R7, R20, 0x1, R7, P1 ;  /* 0x0000000114077824 */ /* 0x000fca00008e0607 */
[----:B------:R1:W-:Y:S01]  /*55de0*/  LDGSTS.E [R0+0x5d000], [R6.64], P2 ;  /* 0x5d00000006007fae */ /* 0x0003e20009121844 */
[----:B--2---:R-:W-:Y:S02]  /*55df0*/  IADD3 R2, P1, R9, R11, RZ ;  /* 0x0000000b09027210 */ /* 0x004fe40007f3e0ff */
[----:B---3--:R-:W-:-:S04]  /*55e00*/  SHF.R.S32.HI R3, RZ, 0x1f, R8 ;  /* 0x0000001fff037819 */ /* 0x008fc80000011408 */
[----:B------:R-:W-:Y:S02]  /*55e10*/  SHF.L.U64.HI R3, R8, 0x2, R3 ;  /* 0x0000000208037819 */ /* 0x000fe40000010203 */
[----:B------:R-:W2:Y:S03]  /*55e20*/  S2R R8, SR_TID.X ;  /* 0x0000000000087919 */ /* 0x000ea60000002100 */
[----:B------:R-:W-:Y:S01]  /*55e30*/  IMAD.X R5, R27, 0x1, R3, P0 ;  /* 0x000000011b057824 */ /* 0x000fe200000e0603 */
[C---:B-1----:R-:W-:Y:S02]  /*55e40*/  IADD3 R6, P0, R9.reuse, R12, RZ ;  /* 0x0000000c09067210 */ /* 0x042fe40007f1e0ff */
[----:B--2---:R-:W-:Y:S01]  /*55e50*/  LOP3.LUT R7, R8, 0x3f, RZ, 0xc0, !PT ;  /* 0x0000003f08077812 */ /* 0x004fe200078ec0ff */
[----:B------:R-:W-:Y:S01]  /*55e60*/  IADD3 R8, P3, R9, R26, RZ ;  /* 0x0000001a09087210 */ /* 0x000fe20007f7e0ff */
[----:B------:R1:W-:Y:S04]  /*55e70*/  LDGSTS.E [R0+0x5d800], [R4.64], P2 ;  /* 0x5d80000004007fae */ /* 0x0003e80009121844 */
[----:B------:R-:W2:Y:S01]  /*55e80*/  S2R R9, SR_TID.X ;  /* 0x0000000000097919 */ /* 0x000ea20000002100 */
[----:B------:R-:W-:-:S02]  /*55e90*/  IMAD R7, R7, c[0x0][0x18c], RZ ;  /* 0x0000630007077a24 */ /* 0x000fc400078e02ff */
[----:B------:R-:W-:-:S05]  /*55ea0*/  IMAD.X R3, R21, 0x1, R3, P1 ;  /* 0x0000000115037824 */ /* 0x000fca00008e0603 */
[----:B------:R3:W-:Y:S01]  /*55eb0*/  LDGSTS.E [R0+0x5e000], [R2.64], P2 ;  /* 0x5e00000002007fae */ /* 0x0007e20009121844 */
[----:B-1----:R-:W-:-:S04]  /*55ec0*/  SHF.R.S32.HI R5, RZ, 0x1f, R7 ;  /* 0x0000001fff057819 */ /* 0x002fc80000011407 */
[----:B------:R-:W-:Y:S02]  /*55ed0*/  SHF.L.U64.HI R5, R7, 0x2, R5 ;  /* 0x0000000207057819 */ /* 0x000fe40000010205 */
[----:B--2---:R-:W-:-:S05]  /*55ee0*/  LOP3.LUT R9, R9, 0x3f, RZ, 0xc0, !PT ;  /* 0x0000003f09097812 */ /* 0x004fca00078ec0ff */
[----:B------:R-:W-:Y:S02]  /*55ef0*/  IMAD R9, R9, c[0x0][0x18c], RZ ;  /* 0x0000630009097a24 */ /* 0x000fe400078e02ff */
[----:B---3--:R-:W-:Y:S02]  /*55f00*/  IMAD.MOV.U32 R3, RZ, RZ, R27 ;  /* 0x000000ffff037224 */ /* 0x008fe400078e001b */
[--C-:B------:R-:W-:Y:S01]  /*55f10*/  IMAD.X R7, R29, 0x1, R5.reuse, P0 ;  /* 0x000000011d077824 */ /* 0x100fe200000e0605 */
[----:B------:R-:W2:Y:S01]  /*55f20*/  LDL.LU R27, [R1+0x1384] ;  /* 0x00138400011b7983 */ /* 0x000ea20000300800 */
[----:B------:R-:W-:Y:S02]  /*55f30*/  IMAD.SHL.U32 R9, R9, 0x4, RZ ;  /* 0x0000000409097824 */ /* 0x000fe400078e00ff */
[----:B------:R-:W3:Y:S01]  /*55f40*/  LDL.LU R2, [R1+0xec8] ;  /* 0x000ec80001027983 */ /* 0x000ee20000300800 */
[----:B------:R1:W-:Y:S02]  /*55f50*/  LDGSTS.E [R0+0x5e800], [R6.64], P2 ;  /* 0x5e80000006007fae */ /* 0x0003e40009121844 */
[----:B------:R-:W-:Y:S01]  /*55f60*/  IADD3 R4, P1, R9, R14, RZ ;  /* 0x0000000e09047210 */ /* 0x000fe20007f3e0ff */
[----:B------:R-:W-:-:S05]  /*55f70*/  IMAD.X R9, R15, 0x1, R5, P3 ;  /* 0x000000010f097824 */ /* 0x000fca00018e0605 */
[----:B------:R4:W-:Y:S04]  /*55f80*/  LDGSTS.E [R0+0x5f000], [R8.64], P2 ;  /* 0x5f00000008007fae */ /* 0x0009e80009121844 */
[----:B-1----:R-:W2:Y:S01]  /*55f90*/  LDL.LU R6, [R1+0xf00] ;  /* 0x000f000001067983 */ /* 0x002ea20000300800 */
[----:B------:R-:W-:Y:S02]  /*55fa0*/  IMAD.MOV.U32 R7, RZ, RZ, R28 ;  /* 0x000000ffff077224 */ /* 0x000fe400078e001c */
[----:B------:R-:W2:Y:S02]  /*55fb0*/  LDL.LU R28, [R1+0x1380] ;  /* 0x00138000011c7983 */ /* 0x000ea40000300800 */
[----:B----4-:R-:W-:Y:S02]  /*55fc0*/  IMAD.MOV.U32 R8, RZ, RZ, R20 ;  /* 0x000000ffff087224 */ /* 0x010fe400078e0014 */
[----:B------:R-:W4:Y:S01]  /*55fd0*/  LDL.LU R20, [R1+0x137c] ;  /* 0x00137c0001147983 */ /* 0x000f220000300800 */
[----:B------:R-:W-:-:S02]  /*55fe0*/  IMAD.MOV.U32 R9, RZ, RZ, R19 ;  /* 0x000000ffff097224 */ /* 0x000fc400078e0013 */
[----:B------:R-:W-:-:S04]  /*55ff0*/  IMAD.MOV.U32 R19, RZ, RZ, c[0x0][0x18c] ;  /* 0x00006300ff137624 */ /* 0x000fc800078e00ff */
[----:B------:R-:W-:-:S04]  /*56000*/  IMAD.SHL.U32 R19, R19, 0x40, RZ ;  /* 0x0000004013137824 */ /* 0x000fc800078e00ff */
[----:B------:R-:W-:-:S05]  /*56010*/  IMAD.SHL.U32 R19, R19, 0x4, RZ ;  /* 0x0000000413137824 */ /* 0x000fca00078e00ff */
[-C--:B------:R-:W-:Y:S02]  /*56020*/  IADD3 R14, P5, R14, R19.reuse, RZ ;  /* 0x000000130e0e7210 */ /* 0x080fe40007fbe0ff */
[-C--:B------:R-:W-:Y:S02]  /*56030*/  IADD3 R26, P6, R26, R19.reuse, RZ ;  /* 0x000000131a1a7210 */ /* 0x080fe40007fde0ff */
[-C--:B------:R-:W-:Y:S02]  /*56040*/  IADD3 R12, P0, R12, R19.reuse, RZ ;  /* 0x000000130c0c7210 */ /* 0x080fe40007f1e0ff */
[-C--:B------:R-:W-:Y:S02]  /*56050*/  IADD3 R10, P3, R10, R19.reuse, RZ ;  /* 0x000000130a0a7210 */ /* 0x080fe40007f7e0ff */
[----:B------:R-:W-:Y:S01]  /*56060*/  IADD3 R23, P4, R23, R19, RZ ;  /* 0x0000001317177210 */ /* 0x000fe20007f9e0ff */
[----:B---3--:R-:W-:-:S05]  /*56070*/  IMAD.X R5, R2, 0x1, R5, P1 ;  /* 0x0000000102057824 */ /* 0x008fca00008e0605 */
[----:B------:R1:W-:Y:S01]  /*56080*/  LDGSTS.E [R0+0x5f800], [R4.64], P2 ;  /* 0x5f80000004007fae */ /* 0x0003e20009121844 */
[----:B------:R-:W-:Y:S01]  /*56090*/  IADD3 R11, P1, R11, R19, RZ ;  /* 0x000000130b0b7210 */ /* 0x000fe20007f3e0ff */
[----:B-1----:R-:W-:Y:S02]  /*560a0*/  IMAD.MOV.U32 R0, RZ, RZ, R15 ;  /* 0x000000ffff007224 */ /* 0x002fe400078e000f */
[----:B------:R-:W-:Y:S01]  /*560b0*/  IMAD.MOV.U32 R4, RZ, RZ, R3 ;  /* 0x000000ffff047224 */ /* 0x000fe200078e0003 */
[----:B------:R-:W3:Y:S01]  /*560c0*/  LDL.LU R15, [R1+0x1378] ;  /* 0x00137800010f7983 */ /* 0x000ee20000300800 */
[----:B------:R-:W3:Y:S02]  /*560d0*/  LDL.LU R3, [R1+0xf24] ;  /* 0x000f240001037983 */ /* 0x000ee40000300800 */
[----:B------:R1:W-:Y:S02]  /*560e0*/  STL [R1+0xecc], R14 ;  /* 0x000ecc0e01007387 */ /* 0x0003e40000100800 */
[----:B------:R-:W-:Y:S01]  /*560f0*/  IMAD.MOV.U32 R5, RZ, RZ, R8 ;  /* 0x000000ffff057224 */ /* 0x000fe200078e0008 */
[----:B----4-:R-:W-:Y:S01]  /*56100*/  IADD3 R20, R20, 0x1, RZ ;  /* 0x0000000114147810 */ /* 0x010fe20007ffe0ff */
[----:B------:R-:W-:-:S02]  /*56110*/  IMAD.MOV.U32 R8, RZ, RZ, R9 ;  /* 0x000000ffff087224 */ /* 0x000fc400078e0009 */
[----:B--2---:R-:W-:Y:S02]  /*56120*/  IMAD.MOV.U32 R9, RZ, RZ, R6 ;  /* 0x000000ffff097224 */ /* 0x004fe400078e0006 */
[----:B------:R-:W-:Y:S01]  /*56130*/  IMAD.MOV.U32 R6, RZ, RZ, R7 ;  /* 0x000000ffff067224 */ /* 0x000fe200078e0007 */
[----:B------:R-:W-:Y:S01]  /*56140*/  IADD3 R13, P2, R13, R19, RZ ;  /* 0x000000130d0d7210 */ /* 0x000fe20007f5e0ff */
[----:B------:R-:W0:Y:S04]  /*56150*/  LDGDEPBAR ;  /* 0x00000000000079af */ /* 0x000e280000000000 */
[----:B-1----:R-:W2:Y:S01]  /*56160*/  LDL.LU R14, [R1+0x1374] ;  /* 0x00137400010e7983 */ /* 0x002ea20000300800 */
[----:B------:R1:W-:Y:S03]  /*56170*/  STL [R1+0xed4], R26 ;  /* 0x000ed41a01007387 */ /* 0x0003e60000100800 */
[----:B-1----:R-:W4:Y:S01]  /*56180*/  LDL.LU R26, [R1+0x1370] ;  /* 0x00137000011a7983 */ /* 0x002f220000300800 */
[----:B------:R-:W-:Y:S02]  /*56190*/  STL [R1+0xec4], R20 ;  /* 0x000ec41401007387 */ /* 0x000fe40000100800 */
[----:B------:R-:W2:Y:S02]  /*561a0*/  LDL.LU R7, [R1+0xf54] ;  /* 0x000f540001077983 */ /* 0x000ea40000300800 */
[----:B------:R1:W-:Y:S01]  /*561b0*/  STL [R1+0xedc], R12 ;  /* 0x000edc0c01007387 */ /* 0x0003e20000100800 */
[----:B------:R1:W-:Y:S02]  /*561c0*/  STL [R1+0xee4], R11 ;  /* 0x000ee40b01007387 */ /* 0x0003e40000100800 */
[----:B-1----:R-:W-:-:S02]  /*561d0*/  IMAD.MOV.U32 R12, RZ, RZ, c[0x0][0x18c] ;  /* 0x00006300ff0c7624 */ /* 0x002fc400078e00ff */
[----:B------:R-:W-:Y:S02]  /*561e0*/  IMAD.MOV.U32 R11, RZ, RZ, c[0x0][0x18c] ;  /* 0x00006300ff0b7624 */ /* 0x000fe400078e00ff */
[----:B------:R-:W-:Y:S02]  /*561f0*/  IMAD.SHL.U32 R12, R12, 0x40, RZ ;  /* 0x000000400c0c7824 */ /* 0x000fe400078e00ff */
[----:B------:R-:W-:-:S03]  /*56200*/  IMAD.SHL.U32 R11, R11, 0x40, RZ ;  /* 0x000000400b0b7824 */ /* 0x000fc600078e00ff */
[----:B------:R-:W-:-:S04]  /*56210*/  SHF.R.S32.HI R12, RZ, 0x1f, R12 ;  /* 0x0000001fff0c7819 */ /* 0x000fc8000001140c */
[----:B------:R-:W-:Y:S01]  /*56220*/  SHF.L.U64.HI R11, R11, 0x2, R12 ;  /* 0x000000020b0b7819 */ /* 0x000fe2000001020c */
[----:B------:R1:W-:Y:S04]  /*56230*/  STL [R1+0xeec], R13 ;  /* 0x000eec0d01007387 */ /* 0x0003e80000100800 */
[--C-:B------:R-:W-:Y:S01]  /*56240*/  IMAD.X R2, R2, 0x1, R11.reuse, P5 ;  /* 0x0000000102027824 */ /* 0x100fe200028e060b */
[-C--:B------:R-:W-:Y:S01]  /*56250*/  IADD3 R24, P5, R24, R19.reuse, RZ ;  /* 0x0000001318187210 */ /* 0x080fe20007fbe0ff */
[--C-:B------:R-:W-:Y:S01]  /*56260*/  IMAD.X R0, R0, 0x1, R11.reuse, P6 ;  /* 0x0000000100007824 */ /* 0x100fe200030e060b */
[----:B-1----:R-:W2:Y:S01]  /*56270*/  LDL.LU R13, [R1+0x136c] ;  /* 0x00136c00010d7983 */ /* 0x002ea20000300800 */
[----:B------:R1:W-:Y:S01]  /*56280*/  STL [R1+0xef4], R10 ;  /* 0x000ef40a01007387 */ /* 0x0003e20000100800 */
[-C--:B------:R-:W-:Y:S01]  /*56290*/  IADD3 R25, P6, R25, R19.reuse, RZ ;  /* 0x0000001319197210 */ /* 0x080fe20007fde0ff */
[----:B------:R-:W-:Y:S01]  /*562a0*/  IMAD.X R29, R29, 0x1, R11, P0 ;  /* 0x000000011d1d7824 */ /* 0x000fe200000e060b */
[----:B-1----:R-:W2:Y:S01]  /*562b0*/  LDL.LU R10, [R1+0x1368] ;  /* 0x00136800010a7983 */ /* 0x002ea20000300800 */
[----:B------:R1:W-:Y:S01]  /*562c0*/  STL [R1+0xefc], R23 ;  /* 0x000efc1701007387 */ /* 0x0003e20000100800 */
[----:B------:R-:W-:-:S02]  /*562d0*/  IADD3 R22, P0, R22, R19, RZ ;  /* 0x0000001316167210 */ /* 0x000fc40007f1e0ff */
[----:B-1----:R-:W2:Y:S01]  /*562e0*/  LDL.LU R23, [R1+0x1364] ;  /* 0x0013640001177983 */ /* 0x002ea20000300800 */
[----:B------:R1:W-:Y:S02]  /*562f0*/  STL [R1+0xf04], R24 ;  /* 0x000f041801007387 */ /* 0x0003e40000100800 */
[--C-:B------:R-:W-:Y:S01]  /*56300*/  IMAD.X R21, R21, 0x1, R11.reuse, P1 ;  /* 0x0000000115157824 */ /* 0x100fe200008e060b */
[----:B-1----:R-:W2:Y:S01]  /*56310*/  LDL.LU R24, [R1+0x1360] ;  /* 0x0013600001187983 */ /* 0x002ea20000300800 */
[----:B------:R1:W-:Y:S03]  /*56320*/  STL [R1+0xec8], R2 ;  /* 0x000ec80201007387 */ /* 0x0003e60000100800 */
[----:B-1----:R-:W2:Y:S01]  /*56330*/  LDL.LU R2, [R1+0xf74] ;  /* 0x000f740001027983 */ /* 0x002ea20000300800 */
[----:B------:R1:W-:Y:S03]  /*56340*/  STL [R1+0xf0c], R25 ;  /* 0x000f0c1901007387 */ /* 0x0003e60000100800 */
[----:B-1----:R-:W2:Y:S01]  /*56350*/  LDL.LU R25, [R1+0x135c] ;  /* 0x00135c0001197983 */ /* 0x002ea20000300800 */
[----:B------:R-:W-:Y:S02]  /*56360*/  STL [R1+0xed0], R0 ;  /* 0x000ed00001007387 */ /* 0x000fe40000100800 */
[----:B------:R1:W-:Y:S02]  /*56370*/  STL [R1+0xed8], R29 ;  /* 0x000ed81d01007387 */ /* 0x0003e40000100800 */
[----:B-1----:R-:W2:Y:S01]  /*56380*/  LDL.LU R29, [R1+0x1358] ;  /* 0x00135800011d7983 */ /* 0x002ea20000300800 */
[----:B------:R1:W-:Y:S03]  /*56390*/  STL [R1+0xf14], R22 ;  /* 0x000f141601007387 */ /* 0x0003e60000100800 */
[----:B-1----:R-:W2:Y:S01]  /*563a0*/  LDL.LU R22, [R1+0x1354] ;  /* 0x0013540001167983 */ /* 0x002ea20000300800 */
[----:B------:R1:W-:Y:S03]  /*563b0*/  STL [R1+0xee0], R21 ;  /* 0x000ee01501007387 */ /* 0x0003e60000100800 */
[----:B-1----:R-:W2:Y:S01]  /*563c0*/  LDL.LU R21, [R1+0x1350] ;  /* 0x0013500001157983 */ /* 0x002ea20000300800 */
[----:B------:R-:W-:Y:S01]  /*563d0*/  IADD3 R27, P1, R27, R19, RZ ;  /* 0x000000131b1b7210 */ /* 0x000fe20007f3e0ff */
[----:B------:R-:W-:-:S02]  /*563e0*/  IMAD.X R4, R4, 0x1, R11, P2 ;  /* 0x0000000104047824 */ /* 0x000fc400010e060b */
[--C-:B------:R-:W-:Y:S02]  /*563f0*/  IMAD.X R5, R5, 0x1, R11.reuse, P3 ;  /* 0x0000000105057824 */ /* 0x100fe400018e060b */
[--C-:B------:R-:W-:Y:S01]  /*56400*/  IMAD.X R8, R8, 0x1, R11.reuse, P4 ;  /* 0x0000000108087824 */ /* 0x100fe200020e060b */
[----:B------:R1:W-:Y:S01]  /*56410*/  STL [R1+0xf1c], R27 ;  /* 0x000f1c1b01007387 */ /* 0x0003e20000100800 */
[--C-:B------:R-:W-:Y:S02]  /*56420*/  IMAD.X R9, R9, 0x1, R11.reuse, P5 ;  /* 0x0000000109097824 */ /* 0x100fe400028e060b */
[--C-:B------:R-:W-:Y:S01]  /*56430*/  IMAD.X R6, R6, 0x1, R11.reuse, P6 ;  /* 0x0000000106067824 */ /* 0x100fe200030e060b */
[----:B-1----:R-:W2:Y:S01]  /*56440*/  LDL.LU R27, [R1+0x134c] ;  /* 0x00134c00011b7983 */ /* 0x002ea20000300800 */
[----:B------:R-:W-:Y:S01]  /*56450*/  IMAD.X R18, R18, 0x1, R11, P0 ;  /* 0x0000000112127824 */ /* 0x000fe200000e060b */
[----:B---3--:R-:W-:-:S05]  /*56460*/  IADD3 R3, P2, R3, R19, RZ ;  /* 0x0000001303037210 */ /* 0x008fca0007f5e0ff */
[----:B------:R1:W-:Y:S04]  /*56470*/  STL [R1+0xf24], R3 ;  /* 0x000f240301007387 */ /* 0x0003e80000100800 */
[----:B-1----:R-:W3:Y:S01]  /*56480*/  LDL.LU R3, [R1+0xf94] ;  /* 0x000f940001037983 */ /* 0x002ee20000300800 */
[----:B------:R-:W-:Y:S01]  /*56490*/  STL [R1+0xee8], R4 ;  /* 0x000ee80401007387 */ /* 0x000fe20000100800 */
[----:B----4-:R-:W-:-:S05]  /*564a0*/  IADD3 R26, P3, R26, R19, RZ ;  /* 0x000000131a1a7210 */ /* 0x010fca0007f7e0ff */
[----:B------:R1:W-:Y:S04]  /*564b0*/  STL [R1+0xf2c], R26 ;  /* 0x000f2c1a01007387 */ /* 0x0003e80000100800 */
[----:B-1----:R-:W4:Y:S01]  /*564c0*/  LDL.LU R26, [R1+0x1348] ;  /* 0x00134800011a7983 */ /* 0x002f220000300800 */
[----:B------:R-:W-:Y:S01]  /*564d0*/  STL [R1+0xef0], R5 ;  /* 0x000ef00501007387 */ /* 0x000fe20000100800 */
[----:B--2---:R-:W-:-:S05]  /*564e0*/  IADD3 R10, P4, R10, R19, RZ ;  /* 0x000000130a0a7210 */ /* 0x004fca0007f9e0ff */
[----:B------:R1:W-:Y:S04]  /*564f0*/  STL [R1+0xf34], R10 ;  /* 0x000f340a01007387 */ /* 0x0003e80000100800 */
[----:B-1----:R-:W2:Y:S01]  /*56500*/  LDL.LU R10, [R1+0x1344] ;  /* 0x00134400010a7983 */ /* 0x002ea20000300800 */
[----:B------:R-:W-:Y:S01]  /*56510*/  STL [R1+0xef8], R8 ;  /* 0x000ef80801007387 */ /* 0x000fe20000100800 */
[----:B------:R-:W-:-:S05]  /*56520*/  IADD3 R24, P5, R24, R19, RZ ;  /* 0x0000001318187210 */ /* 0x000fca0007fbe0ff */
[----:B------:R1:W-:Y:S04]  /*56530*/  STL [R1+0xf3c], R24 ;  /* 0x000f3c1801007387 */ /* 0x0003e80000100800 */
[----:B-1----:R-:W3:Y:S01]  /*56540*/  LDL.LU R24, [R1+0x1340] ;  /* 0x0013400001187983 */ /* 0x002ee20000300800 */
[----:B------:R-:W-:Y:S01]  /*56550*/  STL [R1+0xf00], R9 ;  /* 0x000f000901007387 */ /* 0x000fe20000100800 */
[----:B------:R-:W-:-:S05]  /*56560*/  IADD3 R29, P6, R29, R19, RZ ;  /* 0x000000131d1d7210 */ /* 0x000fca0007fde0ff */
[----:B------:R1:W-:Y:S04]  /*56570*/  STL [R1+0xf44], R29 ;  /* 0x000f441d01007387 */ /* 0x0003e80000100800 */
[----:B-1----:R-:W3:Y:S01]  /*56580*/  LDL.LU R29, [R1+0x133c] ;  /* 0x00133c00011d7983 */ /* 0x002ee20000300800 */
[----:B------:R1:W-:Y:S01]  /*56590*/  STL [R1+0xf08], R6 ;  /* 0x000f080601007387 */ /* 0x0003e20000100800 */
[----:B------:R-:W-:Y:S02]  /*565a0*/  IADD3 R21, P0, R21, R19, RZ ;  /* 0x0000001315157210 */ /* 0x000fe40007f1e0ff */
[----:B-1----:R-:W4:Y:S01]  /*565b0*/  LDL.LU R6, [R1+0xfb4] ;  /* 0x000fb40001067983 */ /* 0x002f220000300800 */
[----:B------:R1:W-:Y:S03]  /*565c0*/  STL [R1+0xf10], R18 ;  /* 0x000f101201007387 */ /* 0x0003e60000100800 */
[----:B-1----:R-:W4:Y:S01]  /*565d0*/  LDL.LU R18, [R1+0x1338] ;  /* 0x0013380001127983 */ /* 0x002f220000300800 */
[----:B------:R1:W-:Y:S03]  /*565e0*/  STL [R1+0xf4c], R21 ;  /* 0x000f4c1501007387 */ /* 0x0003e60000100800 */
[----:B-1----:R-:W4:Y:S01]  /*565f0*/  LDL.LU R21, [R1+0x1334] ;  /* 0x0013340001157983 */ /* 0x002f220000300800 */
[----:B------:R-:W-:-:S02]  /*56600*/  IMAD.X R17, R17, 0x1, R11, P1 ;  /* 0x0000000111117824 */ /* 0x000fc400008e060b */
[--C-:B------:R-:W-:Y:S01]  /*56610*/  IMAD.X R16, R16, 0x1, R11.reuse, P2 ;  /* 0x0000000110107824 */ /* 0x100fe200010e060b */
[----:B------:R-:W-:Y:S01]  /*56620*/  IADD3 R7, P1, R7, R19, RZ ;  /* 0x0000001307077210 */ /* 0x000fe20007f3e0ff */
[--C-:B------:R-:W-:Y:S01]  /*56630*/  IMAD.X R15, R15, 0x1, R11.reuse, P3 ;  /* 0x000000010f0f7824 */ /* 0x100fe200018e060b */
[----:B------:R1:W-:Y:S01]  /*56640*/  STL [R1+0xf18], R17 ;  /* 0x000f181101007387 */ /* 0x0003e20000100800 */
[----:B------:R-:W-:-:S03]  /*56650*/  IMAD.X R14, R14, 0x1, R11, P4 ;  /* 0x000000010e0e7824 */ /* 0x000fc600020e060b */
[----:B-1----:R-:W4:Y:S01]  /*56660*/  LDL.LU R17, [R1+0x1330] ;  /* 0x0013300001117983 */ /* 0x002f220000300800 */
[----:B------:R1:W-:Y:S03]  /*56670*/  STL [R1+0xf20], R16 ;  /* 0x000f201001007387 */ /* 0x0003e60000100800 */
[----:B-1----:R-:W4:Y:S01]  /*56680*/  LDL.LU R16, [R1+0x132c] ;  /* 0x00132c0001107983 */ /* 0x002f220000300800 */
[----:B------:R-:W-:Y:S01]  /*56690*/  STL [R1+0xf54], R7 ;  /* 0x000f540701007387 */ /* 0x000fe20000100800 */
[----:B--2---:R-:W-:-:S05]  /*566a0*/  IADD3 R10, P2, R10, R19, RZ ;  /* 0x000000130a0a7210 */ /* 0x004fca0007f5e0ff */
[----:B------:R1:W-:Y:S04]  /*566b0*/  STL [R1+0xf5c], R10 ;  /* 0x000f5c0a01007387 */ /* 0x0003e80000100800 */
[----:B-1----:R-:W2:Y:S01]  /*566c0*/  LDL.LU R10, [R1+0x1328] ;  /* 0x00132800010a7983 */ /* 0x002ea20000300800 */
[----:B------:R1:W-:Y:S03]  /*566d0*/  STL [R1+0xf28], R15 ;  /* 0x000f280f01007387 */ /* 0x0003e60000100800 */
[----:B-1----:R-:W2:Y:S01]  /*566e0*/  LDL.LU R15, [R1+0x1324] ;  /* 0x00132400010f7983 */ /* 0x002ea20000300800 */
[----:B---3--:R-:W-:-:S05]  /*566f0*/  IADD3 R29, P3, R29, R19, RZ ;  /* 0x000000131d1d7210 */ /* 0x008fca0007f7e0ff */
[----:B------:R1:W-:Y:S04]  /*56700*/  STL [R1+0xf64], R29 ;  /* 0x000f641d01007387 */ /* 0x0003e80000100800 */
[----:B-1----:R-:W3:Y:S01]  /*56710*/  LDL.LU R29, [R1+0x1320] ;  /* 0x00132000011d7983 */ /* 0x002ee20000300800 */
[----:B------:R-:W3:Y:S02]  /*56720*/  LDL.LU R7, [R1+0xfd4] ;  /* 0x000fd40001077983 */ /* 0x000ee40000300800 */
[----:B------:R1:W-:Y:S02]  /*56730*/  STL [R1+0xf30], R14 ;  /* 0x000f300e01007387 */ /* 0x0003e40000100800 */
[----:B-1----:R-:W3:Y:S01]  /*56740*/  LDL.LU R14, [R1+0x131c] ;  /* 0x00131c00010e7983 */ /* 0x002ee20000300800 */
[----:B----4-:R-:W-:-:S05]  /*56750*/  IADD3 R21, P4, R21, R19, RZ ;  /* 0x0000001315157210 */ /* 0x010fca0007f9e0ff */
[----:B------:R1:W-:Y:S04]  /*56760*/  STL [R1+0xf6c], R21 ;  /* 0x000f6c1501007387 */ /* 0x0003e80000100800 */
[----:B-1----:R-:W4:Y:S01]  /*56770*/  LDL.LU R21, [R1+0x1318] ;  /* 0x0013180001157983 */ /* 0x002f220000300800 */
[--C-:B------:R-:W-:Y:S02]  /*56780*/  IMAD.X R13, R13, 0x1, R11.reuse, P5 ;  /* 0x000000010d0d7824 */ /* 0x100fe400028e060b */
        /* <DEDUP_REMOVED lines=86> */
[----:B------:R-:W2:Y:S01]  /*56cf0*/  LDL.LU R7, [R1+0x1054] ;  /* 0x0010540001077983 */ /* 0x000ea20000300800 */
[----:B---3--:R-:W-:-:S05]  /*56d00*/  IADD3 R29, P5, R29, R19, RZ ;  /* 0x000000131d1d7210 */ /* 0x008fca0007fbe0ff */
[----:B------:R1:W-:Y:S04]  /*56d10*/  STL [R1+0xfe4], R29 ;  /* 0x000fe41d01007387 */ /* 0x0003e80000100800 */
[----:B-1----:R-:W3:Y:S01]  /*56d20*/  LDL.LU R29, [R1+0x12b0] ;  /* 0x0012b000011d7983 */ /* 0x002ee20000300800 */
[----:B------:R1:W-:Y:S03]  /*56d30*/  STL [R1+0xfb0], R22 ;  /* 0x000fb01601007387 */ /* 0x0003e60000100800 */
[----:B-1----:R-:W3:Y:S01]  /*56d40*/  LDL.LU R22, [R1+0x12ac] ;  /* 0x0012ac0001167983 */ /* 0x002ee20000300800 */
[----:B----4-:R-:W-:-:S05]  /*56d50*/  IADD3 R21, P6, R21, R19, RZ ;  /* 0x0000001315157210 */ /* 0x010fca0007fde0ff */
[----:B------:R1:W-:Y:S04]  /*56d60*/  STL [R1+0xfec], R21 ;  /* 0x000fec1501007387 */ /* 0x0003e80000100800 */
[----:B-1----:R-:W4:Y:S01]  /*56d70*/  LDL.LU R21, [R1+0x12a8] ;  /* 0x0012a80001157983 */ /* 0x002f220000300800 */
[--C-:B------:R-:W-:Y:S02]  /*56d80*/  IMAD.X R27, R27, 0x1, R11.reuse, P0 ;  /* 0x000000011b1b7824 */ /* 0x100fe400000e060b */
[--C-:B------:R-:W-:Y:S01]  /*56d90*/  IMAD.X R26, R26, 0x1, R11.reuse, P1 ;  /* 0x000000011a1a7824 */ /* 0x100fe200008e060b */
[----:B------:R-:W-:Y:S02]  /*56da0*/  IADD3 R2, P0, R2, R19, RZ ;  /* 0x0000001302027210 */ /* 0x000fe40007f1e0ff */
[----:B------:R1:W-:Y:S01]  /*56db0*/  STL [R1+0xfb8], R27 ;  /* 0x000fb81b01007387 */ /* 0x0003e20000100800 */
[----:B------:R-:W-:-:S02]  /*56dc0*/  IMAD.X R24, R24, 0x1, R11, P2 ;  /* 0x0000000118187824 */ /* 0x000fc400010e060b */
[----:B------:R-:W-:Y:S01]  /*56dd0*/  IMAD.X R18, R18, 0x1, R11, P3 ;  /* 0x0000000112127824 */ /* 0x000fe200018e060b */
[----:B-1----:R-:W4:Y:S01]  /*56de0*/  LDL.LU R27, [R1+0x12a4] ;  /* 0x0012a400011b7983 */ /* 0x002f220000300800 */
[----:B------:R1:W-:Y:S03]  /*56df0*/  STL [R1+0xfc0], R26 ;  /* 0x000fc01a01007387 */ /* 0x0003e60000100800 */
[----:B-1----:R-:W4:Y:S01]  /*56e00*/  LDL.LU R26, [R1+0x12a0] ;  /* 0x0012a000011a7983 */ /* 0x002f220000300800 */
[----:B------:R-:W-:Y:S01]  /*56e10*/  STL [R1+0xff4], R2 ;  /* 0x000ff40201007387 */ /* 0x000fe20000100800 */
[----:B--2---:R-:W-:-:S05]  /*56e20*/  IADD3 R10, P1, R10, R19, RZ ;  /* 0x000000130a0a7210 */ /* 0x004fca0007f3e0ff */
[----:B------:R1:W-:Y:S04]  /*56e30*/  STL [R1+0xffc], R10 ;  /* 0x000ffc0a01007387 */ /* 0x0003e80000100800 */
[----:B-1----:R-:W2:Y:S01]  /*56e40*/  LDL.LU R10, [R1+0x129c] ;  /* 0x00129c00010a7983 */ /* 0x002ea20000300800 */
[----:B------:R-:W2:Y:S02]  /*56e50*/  LDL.LU R2, [R1+0x1074] ;  /* 0x0010740001027983 */ /* 0x000ea40000300800 */
[----:B------:R1:W-:Y:S02]  /*56e60*/  STL [R1+0xfc8], R24 ;  /* 0x000fc81801007387 */ /* 0x0003e40000100800 */
[----:B-1----:R-:W2:Y:S01]  /*56e70*/  LDL.LU R24, [R1+0x1298] ;  /* 0x0012980001187983 */ /* 0x002ea20000300800 */
        /* <DEDUP_REMOVED lines=17> */
[----:B------:R1:W-:Y:S03]  /*56f90*/  STL [R1+0x1014], R3 ;  /* 0x0010140301007387 */ /* 0x0003e60000100800 */
[----:B-1----:R-:W4:Y:S01]  /*56fa0*/  LDL.LU R3, [R1+0x1094] ;  /* 0x0010940001037983 */ /* 0x002f220000300800 */
        /* <DEDUP_REMOVED lines=83> */
[----:B------:R-:W-:-:S03]  /*574e0*/  IMAD.X R23, R23, 0x1, R11, P0 ;  /* 0x0000000117177824 */ /* 0x000fc600000e060b */
[----:B------:R1:W-:Y:S01]  /*574f0*/  STL [R1+0x1058], R13 ;  /* 0x0010580d01007387 */ /* 0x0003e20000100800 */
[-C--:B------:R-:W-:Y:S01]  /*57500*/  IADD3 R3, P6, R3, R19.reuse, RZ ;  /* 0x0000001303037210 */ /* 0x080fe20007fde0ff */
[--C-:B------:R-:W-:Y:S02]  /*57510*/  IMAD.X R25, R25, 0x1, R11.reuse, P1 ;  /* 0x0000000119197824 */ /* 0x100fe400008e060b */
[----:B-1----:R-:W4:Y:S01]  /*57520*/  LDL.LU R13, [R1+0x1218] ;  /* 0x00121800010d7983 */ /* 0x002f220000300800 */
[----:B------:R1:W-:Y:S02]  /*57530*/  STL [R1+0x1060], R23 ;  /* 0x0010601701007387 */ /* 0x0003e40000100800 */
[----:B------:R-:W-:Y:S01]  /*57540*/  IMAD.X R22, R22, 0x1, R11, P2 ;  /* 0x0000000116167824 */ /* 0x000fe200010e060b */
        /* <DEDUP_REMOVED lines=15> */
[----:B------:R-:W-:Y:S01]  /*57640*/  IMAD.X R27, R27, 0x1, R11, P3 ;  /* 0x000000011b1b7824 */ /* 0x000fe200018e060b */
[----:B------:R-:W-:-:S05]  /*57650*/  IADD3 R23, P3, R23, R19, RZ ;  /* 0x0000001317177210 */ /* 0x000fca0007f7e0ff */
[----:B------:R-:W-:Y:S01]  /*57660*/  STL [R1+0x10b4], R23 ;  /* 0x0010b41701007387 */ /* 0x000fe20000100800 */
[----:B------:R1:W-:Y:S02]  /*57670*/  STL [R1+0x1078], R27 ;  /* 0x0010781b01007387 */ /* 0x0003e40000100800 */
[--C-:B------:R-:W-:Y:S02]  /*57680*/  IMAD.X R26, R26, 0x1, R11.reuse, P4 ;  /* 0x000000011a1a7824 */ /* 0x100fe400020e060b */
[----:B------:R-:W-:Y:S02]  /*57690*/  IMAD.X R24, R24, 0x1, R11, P5 ;  /* 0x0000000118187824 */ /* 0x000fe400028e060b */
[----:B-1----:R-:W-:Y:S02]  /*576a0*/  IMAD.MOV.U32 R27, RZ, RZ, c[0x0][0x188] ;  /* 0x00006200ff1b7624 */ /* 0x002fe400078e00ff */
[----:B------:R-:W-:Y:S02]  /*576b0*/  IMAD.MOV.U32 R23, RZ, RZ, 0x3f ;  /* 0x0000003fff177424 */ /* 0x000fe400078e00ff */
[----:B------:R-:W-:-:S02]  /*576c0*/  IMAD.SHL.U32 R2, R27, 0x40, RZ ;  /* 0x000000401b027824 */ /* 0x000fc400078e00ff */
[--C-:B------:R-:W-:Y:S01]  /*576d0*/  IMAD.X R18, R18, 0x1, R11.reuse, P6 ;  /* 0x0000000112127824 */ /* 0x100fe200030e060b */
[----:B------:R-:W-:Y:S01]  /*576e0*/  IADD3 R23, R23, c[0x0][0x180], RZ ;  /* 0x0000600017177a10 */ /* 0x000fe20007ffe0ff */
[----:B------:R1:W-:Y:S01]  /*576f0*/  STL [R1+0x1080], R26 ;  /* 0x0010801a01007387 */ /* 0x0003e20000100800 */
[--C-:B------:R-:W-:Y:S02]  /*57700*/  IMAD.X R17, R17, 0x1, R11.reuse, P0 ;  /* 0x0000000111117824 */ /* 0x100fe400000e060b */
[--C-:B------:R-:W-:Y:S02]  /*57710*/  IMAD.X R16, R16, 0x1, R11.reuse, P1 ;  /* 0x0000000110107824 */ /* 0x100fe400008e060b */
[----:B------:R-:W-:Y:S01]  /*57720*/  IMAD.X R15, R15, 0x1, R11, P2 ;  /* 0x000000010f0f7824 */ /* 0x000fe200010e060b */
[----:B------:R-:W-:Y:S01]  /*57730*/  SHF.R.S32.HI R0, RZ, 0x1f, R23 ;  /* 0x0000001fff007819 */ /* 0x000fe20000011417 */
[----:B------:R-:W-:-:S03]  /*57740*/  IMAD.X R14, R14, 0x1, R11, P3 ;  /* 0x000000010e0e7824 */ /* 0x000fc600018e060b */
[----:B------:R-:W-:-:S04]  /*57750*/  LEA.HI R0, R0, R23, RZ, 0x6 ;  /* 0x0000001700007211 */ /* 0x000fc800078f30ff */
[----:B------:R-:W-:-:S04]  /*57760*/  SHF.R.S32.HI R0, RZ, 0x6, R0 ;  /* 0x00000006ff007819 */ /* 0x000fc80000011400 */
[----:B------:R-:W-:Y:S01]  /*57770*/  ISETP.NE.U32.AND P0, PT, R0, R20, PT ;  /* 0x000000140000720c */ /* 0x000fe20003f05070 */
[----:B------:R-:W-:-:S04]  /*57780*/  SHF.R.S32.HI R0, RZ, 0x1f, R2 ;  /* 0x0000001fff007819 */ /* 0x000fc80000011402 */
[----:B------:R-:W-:Y:S02]  /*57790*/  SHF.L.U64.HI R0, R2, 0x2, R0 ;  /* 0x0000000202007819 */ /* 0x000fe40000010200 */
[----:B------:R-:W-:Y:S02]  /*577a0*/  IADD3 R28, R28, -0x40, RZ ;  /* 0xffffffc01c1c7810 */ /* 0x000fe40007ffe0ff */
[----:B--2---:R-:W-:-:S05]  /*577b0*/  IADD3 R25, P4, R25, R19, RZ ;  /* 0x0000001319197210 */ /* 0x004fca0007f9e0ff */
[----:B------:R1:W-:Y:S01]  /*577c0*/  STL [R1+0x10bc], R25 ;  /* 0x0010bc1901007387 */ /* 0x0003e20000100800 */
[----:B------:R1:W-:Y:S02]  /*577d0*/  STL [R1+0x1088], R24 ;  /* 0x0010881801007387 */ /* 0x0003e40000100800 */
[----:B------:R-:W-:Y:S01]  /*577e0*/  IMAD.X R13, R13, 0x1, R11, P4 ;  /* 0x000000010d0d7824 */ /* 0x000fe200020e060b */
[----:B---3--:R-:W-:-:S05]  /*577f0*/  IADD3 R22, P5, R22, R19, RZ ;  /* 0x0000001316167210 */ /* 0x008fca0007fbe0ff */
[----:B------:R1:W-:Y:S01]  /*57800*/  STL [R1+0x10c4], R22 ;  /* 0x0010c41601007387 */ /* 0x0003e20000100800 */
[----:B------:R1:W-:Y:S02]  /*57810*/  STL [R1+0x1090], R18 ;  /* 0x0010901201007387 */ /* 0x0003e40000100800 */
[----:B------:R-:W-:Y:S01]  /*57820*/  IMAD.X R10, R10, 0x1, R11, P5 ;  /* 0x000000010a0a7824 */ /* 0x000fe200028e060b */
[----:B----4-:R-:W-:-:S05]  /*57830*/  LEA R21, P6, R2, R21, 0x2 ;  /* 0x0000001502157211 */ /* 0x010fca00078c10ff */
[----:B------:R1:W-:Y:S01]  /*57840*/  STL [R1+0x880], R21 ;  /* 0x0008801501007387 */ /* 0x0003e20000100800 */
[----:B------:R1:W-:Y:S02]  /*57850*/  STL [R1+0x1098], R17 ;  /* 0x0010981101007387 */ /* 0x0003e40000100800 */
[----:B------:R1:W-:Y:S02]  /*57860*/  STL [R1+0x10a0], R16 ;  /* 0x0010a01001007387 */ /* 0x0003e40000100800 */
[----:B------:R1:W-:Y:S01]  /*57870*/  STL [R1+0x10a8], R15 ;  /* 0x0010a80f01007387 */ /* 0x0003e20000100800 */
[----:B------:R1:W-:Y:S01]  /*57880*/  STL [R1+0x10b0], R14 ;  /* 0x0010b00e01007387 */ /* 0x0003e20000100800 */
[----:B------:R1:W-:Y:S02]  /*57890*/  STL [R1+0x10c0], R10 ;  /* 0x0010c00a01007387 */ /* 0x0003e40000100800 */
[----:B------:R1:W-:Y:S02]  /*578a0*/  STL [R1+0x10b8], R13 ;  /* 0x0010b80d01007387 */ /* 0x0003e40000100800 */
[----:B------:R-:W-:Y:S01]  /*578b0*/  IMAD.X R29, R29, 0x1, R0, P6 ;  /* 0x000000011d1d7824 */ /* 0x000fe200030e0600 */
[----:B------:R-:W-:Y:S01]  /*578c0*/  @!P0 CALL.REL.NOINC `(.L_x_1) ;  /* 0x0000001000008944 */ /* 0x000fe20003c00000 */
[----:B------:R-:W-:Y:S05]  /*578d0*/  BRA `(.L_x_2) ;  /* 0xfffbc82000007947 */ /* 0x000fea000383ffff */
.L_x_1:
[----:B-1----:R-:W3:Y:S01]  /*578e0*/  LDL.LU R4, [R1+0x11ec] ;  /* 0x0011ec0001047983 */ /* 0x002ee20000300800 */
[----:B------:R-:W-:-:S04]  /*578f0*/  DEPBAR.LE SB0, 0x0 ;  /* 0x000080000000791a */ /* 0x000fc80000000000 */
[----:B------:R-:W1:Y:S02]  /*57900*/  S2R R20, SR_TID.X ;  /* 0x0000000000147919 */ /* 0x000e640000002100 */
[C---:B-12---:R-:W-:Y:S02]  /*57910*/  IMAD.SHL.U32 R0, R20.reuse, 0x20, RZ ;  /* 0x0000002014007824 */ /* 0x046fe400078e00ff */
[C---:B------:R-:W-:Y:S02]  /*57920*/  IMAD.SHL.U32 R2, R20.reuse, 0x4, RZ ;  /* 0x0000000414027824 */ /* 0x040fe400078e00ff */
[----:B------:R-:W-:Y:S01]  /*57930*/  IMAD.SHL.U32 R3, R20, 0x1000, RZ ;  /* 0x0000100014037824 */ /* 0x000fe200078e00ff */
[----:B------:R-:W-:-:S04]  /*57940*/  LOP3.LUT R0, R0, 0x60, RZ, 0xc0, !PT ;  /* 0x0000006000007812 */ /* 0x000fc800078ec0ff */
[----:B------:R-:W-:Y:S01]  /*57950*/  LOP3.LUT R0, R0, 0x70, R2, 0x78, !PT ;  /* 0x0000007000007812 */ /* 0x000fe200078e7802 */
[----:B------:R-:W-:Y:S01]  /*57960*/  IMAD.SHL.U32 R2, R20, 0x100, RZ ;  /* 0x0000010014027824 */ /* 0x000fe200078e00ff */
[----:B------:R-:W-:-:S04]  /*57970*/  LOP3.LUT R3, R3, 0x18000, RZ, 0xc0, !PT ;  /* 0x0001800003037812 */ /* 0x000fc800078ec0ff */
[----:B------:R-:W-:-:S04]  /*57980*/  LOP3.LUT R2, R2, 0x6000, RZ, 0xc0, !PT ;  /* 0x0000600002027812 */ /* 0x000fc800078ec0ff */
[----:B------:R-:W-:Y:S01]  /*57990*/  IADD3 R2, R0, R3, R2 ;  /* 0x0000000300027210 */ /* 0x000fe20007ffe002 */
[----:B------:R-:W-:Y:S01]  /*579a0*/  BAR.SYNC.DEFER_BLOCKING 0x0 ;  /* 0x0000000000007b1d */ /* 0x000fe20000010000 */
[----:B---3--:R-:W-:-:S05]  /*579b0*/  LOP3.LUT R0, R4, 0x300, RZ, 0xc0, !PT ;  /* 0x0000030004007812 */ /* 0x008fca00078ec0ff */
[----:B------:R-:W2:Y:S01]  /*579c0*/  LDL.LU R4, [R1+0x6f0] ;  /* 0x0006f00001047983 */ /* 0x000ea20000300800 */
[----:B------:R-:W-:-:S03]  /*579d0*/  IMAD.IADD R0, R2, 0x1, R0 ;  /* 0x0000000102007824 */ /* 0x000fc600078e0200 */
[----:B------:R-:W2:Y:S04]  /*579e0*/  LDL.LU R5, [R1+0x6f4] ;  /* 0x0006f40001057983 */ /* 0x000ea80000300800 */
[----:B------:R-:W2:Y:S04]  /*579f0*/  LDL.LU R6, [R1+0x910] ;  /* 0x0009100001067983 */ /* 0x000ea80000300800 */
[----:B------:R-:W2:Y:S04]  /*57a00*/  LDL.LU R7, [R1+0x914] ;  /* 0x0009140001077983 */ /* 0x000ea80000300800 */
[----:B------:R-:W3:Y:S04]  /*57a10*/  LDL.LU R8, [R1+0x6f8] ;  /* 0x0006f80001087983 */ /* 0x000ee80000300800 */
[----:B------:R-:W3:Y:S04]  /*57a20*/  LDL.LU R9, [R1+0x6fc] ;  /* 0x0006fc0001097983 */ /* 0x000ee80000300800 */
[----:B------:R-:W3:Y:S04]  /*57a30*/  LDL.LU R10, [R1+0x918] ;  /* 0x00091800010a7983 */ /* 0x000ee80000300800 */
[----:B------:R-:W3:Y:S04]  /*57a40*/  LDL.LU R11, [R1+0x91c] ;  /* 0x00091c00010b7983 */ /* 0x000ee80000300800 */
[----:B--2---:R1:W-:Y:S04]  /*57a50*/  STS.128 [R0], R4 ;  /* 0x0000000400007388 */ /* 0x0043e80000000c00 */
[----:B-1----:R-:W2:Y:S04]  /*57a60*/  LDL.LU R4, [R1+0x600] ;  /* 0x0006000001047983 */ /* 0x002ea80000300800 */
[----:B------:R-:W2:Y:S04]  /*57a70*/  LDL.LU R5, [R1+0x604] ;  /* 0x0006040001057983 */ /* 0x000ea80000300800 */
[----:B------:R-:W2:Y:S04]  /*57a80*/  LDL.LU R6, [R1+0x5f0] ;  /* 0x0005f00001067983 */ /* 0x000ea80000300800 */
[----:B------:R-:W2:Y:S04]  /*57a90*/  LDL.LU R7, [R1+0x5f4] ;  /* 0x0005f40001077983 */ /* 0x000ea80000300800 */
[----:B--2---:R1:W-:Y:S04]  /*57aa0*/  STS.128 [R0+0x400], R4 ;  /* 0x0004000400007388 */ /* 0x0043e80000000c00 */
[----:B-1----:R-:W2:Y:S04]  /*57ab0*/  LDL.LU R4, [R1+0x608] ;  /* 0x0006080001047983 */ /* 0x002ea80000300800 */
[----:B------:R-:W2:Y:S04]  /*57ac0*/  LDL.LU R5, [R1+0x60c] ;  /* 0x00060c0001057983 */ /* 0x000ea80000300800 */
[----:B------:R-:W2:Y:S04]  /*57ad0*/  LDL.LU R6, [R1+0x5f8] ;  /* 0x0005f80001067983 */ /* 0x000ea80000300800 */
[----:B------:R-:W2:Y:S04]  /*57ae0*/  LDL.LU R7, [R1+0x5fc] ;  /* 0x0005fc0001077983 */ /* 0x000ea80000300800 */
[----:B---3--:R1:W-:Y:S04]  /*57af0*/  STS.128 [R0+0x80], R8 ;  /* 0x0000800800007388 */ /* 0x0083e80000000c00 */
[----:B-1----:R-:W3:Y:S04]  /*57b00*/  LDL.LU R8, [R1+0x510] ;  /* 0x0005100001087983 */ /* 0x002ee80000300800 */
[----:B------:R-:W3:Y:S04]  /*57b10*/  LDL.LU R9, [R1+0x514] ;  /* 0x0005140001097983 */ /* 0x000ee80000300800 */
[----:B------:R-:W3:Y:S04]  /*57b20*/  LDL.LU R10, [R1+0x500] ;  /* 0x00050000010a7983 */ /* 0x000ee80000300800 */
[----:B------:R-:W3:Y:S04]  /*57b30*/  LDL.LU R11, [R1+0x504] ;  /* 0x00050400010b7983 */ /* 0x000ee80000300800 */
[----:B--2---:R1:W-:Y:S04]  /*57b40*/  STS.128 [R0+0x480], R4 ;  /* 0x0004800400007388 */ /* 0x0043e80000000c00 */
        /* <DEDUP_REMOVED lines=9> */
[----:B------:R-:W4:Y:S04]  /*57be0*/  LDL.LU R16, [R1+0x428] ;  /* 0x0004280001107983 */ /* 0x000f280000300800 */
[----:B------:R-:W4:Y:S04]  /*57bf0*/  LDL.LU R17, [R1+0x42c] ;  /* 0x00042c0001117983 */ /* 0x000f280000300800 */
[----:B------:R-:W4:Y:S04]  /*57c00*/  LDL.LU R18, [R1+0x418] ;  /* 0x0004180001127983 */ /* 0x000f280000300800 */
[----:B------:R-:W4:Y:S04]  /*57c10*/  LDL.LU R19, [R1+0x41c] ;  /* 0x00041c0001137983 */ /* 0x000f280000300800 */
[----:B------:R-:W4:Y:S04]  /*57c20*/  LDL.LU R12, [R1+0x210] ;  /* 0x00021000010c7983 */ /* 0x000f280000300800 */
[----:B------:R-:W4:Y:S04]  /*57c30*/  LDL.LU R13, [R1+0x214] ;  /* 0x00021400010d7983 */ /* 0x000f280000300800 */
[----:B------:R-:W4:Y:S04]  /*57c40*/  LDL.LU R14, [R1+0x330] ;  /* 0x00033000010e7983 */ /* 0x000f280000300800 */
[----:B---3--:R1:W-:Y:S04]  /*57c50*/  STS.128 [R0+0x800], R8 ;  /* 0x0008000800007388 */ /* 0x0083e80000000c00 */
[----:B------:R-:W3:Y:S04]  /*57c60*/  LDL.LU R15, [R1+0x334] ;  /* 0x00033400010f7983 */ /* 0x000ee80000300800 */
        /* <DEDUP_REMOVED lines=8> */
[----:B------:R-:W2:Y:S01]  /*57cf0*/  LDL.LU R7, [R1+0x1f4] ;  /* 0x0001f40001077983 */ /* 0x000ea20000300800 */
[C---:B------:R-:W-:Y:S01]  /*57d00*/  IMAD.SHL.U32 R2, R20.reuse, 0x4000, RZ ;  /* 0x0000400014027824 */ /* 0x040fe200078e00ff */
[----:B------:R-:W-:-:S02]  /*57d10*/  LOP3.LUT R3, R20, 0x1ff, RZ, 0xc0, !PT ;  /* 0x000001ff14037812 */ /* 0x000fc400078ec0ff */
[----:B------:R-:W2:Y:S04]  /*57d20*/  LDL.LU R20, [R1+0x1e8] ;  /* 0x0001e80001147983 */ /* 0x000ea80000300800 */
[----:B------:R-:W2:Y:S04]  /*57d30*/  LDL.LU R21, [R1+0x1ec] ;  /* 0x0001ec0001157983 */ /* 0x000ea80000300800 */
[----:B------:R-:W2:Y:S04]  /*57d40*/  LDL.LU R22, [R1+0x1f8] ;  /* 0x0001f80001167983 */ /* 0x000ea80000300800 */
[----:B----4-:R1:W-:Y:S04]  /*57d50*/  STS.128 [R0+0xc80], R16 ;  /* 0x000c801000007388 */ /* 0x0103e80000000c00 */
[----:B------:R-:W4:Y:S04]  /*57d60*/  LDL.LU R23, [R1+0x1fc] ;  /* 0x0001fc0001177983 */ /* 0x000f280000300800 */
[----:B---3--:R3:W-:Y:S04]  /*57d70*/  STS.128 [R0+0x1000], R12 ;  /* 0x0010000c00007388 */ /* 0x0087e80000000c00 */
[----:B-1----:R-:W4:Y:S04]  /*57d80*/  LDL.LU R16, [R1+0x1c0] ;  /* 0x0001c00001107983 */ /* 0x002f280000300800 */
[----:B------:R-:W4:Y:S04]  /*57d90*/  LDL.LU R17, [R1+0x1c4] ;  /* 0x0001c40001117983 */ /* 0x000f280000300800 */
[----:B------:R-:W4:Y:S04]  /*57da0*/  LDL.LU R18, [R1+0x1b0] ;  /* 0x0001b00001127983 */ /* 0x000f280000300800 */
[----:B------:R-:W4:Y:S04]  /*57db0*/  LDL.LU R19, [R1+0x1b4] ;  /* 0x0001b40001137983 */ /* 0x000f280000300800 */
[----:B---3--:R-:W3:Y:S04]  /*57dc0*/  LDL.LU R12, [R1+0x1c8] ;  /* 0x0001c800010c7983 */ /* 0x008ee80000300800 */
[----:B------:R-:W3:Y:S04]  /*57dd0*/  LDL.LU R13, [R1+0x1cc] ;  /* 0x0001cc00010d7983 */ /* 0x000ee80000300800 */
[----:B------:R-:W3:Y:S04]  /*57de0*/  LDL.LU R14, [R1+0x1b8] ;  /* 0x0001b800010e7983 */ /* 0x000ee80000300800 */
[----:B------:R1:W-:Y:S04]  /*57df0*/  STS.128 [R0+0x1080], R8 ;  /* 0x0010800800007388 */ /* 0x0003e80000000c00 */
        /* <DEDUP_REMOVED lines=10> */
[----:B----4-:R-:W-:Y:S04]  /*57ea0*/  STS.128 [R0+0x1480], R20 ;  /* 0x0014801400007388 */ /* 0x010fe80000000c00 */
[----:B------:R-:W-:Y:S01]  /*57eb0*/  STS.128 [R0+0x1800], R16 ;  /* 0x0018001000007388 */ /* 0x000fe20000000c00 */
[----:B------:R-:W-:-:S03]  /*57ec0*/  LOP3.LUT R2, R2, 0x18000, RZ, 0xc0, !PT ;  /* 0x0001800002027812 */ /* 0x000fc600078ec0ff */
[----:B---3--:R-:W-:Y:S02]  /*57ed0*/  STS.128 [R0+0x1880], R12 ;  /* 0x0018800c00007388 */ /* 0x008fe40000000c00 */
[----:B------:R-:W-:Y:S02]  /*57ee0*/  IMAD R29, R3, 0x10, R2 ;  /* 0x00000010031d7824 */ /* 0x000fe400078e0202 */
[----:B------:R-:W-:Y:S03]  /*57ef0*/  STS.128 [R0+0x1c00], R8 ;  /* 0x001c000800007388 */ /* 0x000fe60000000c00 */
[C---:B------:R-:W-:Y:S02]  /*57f00*/  LOP3.LUT R24, R29.reuse, 0x20, RZ, 0x3c, !PT ;  /* 0x000000201d187812 */ /* 0x040fe400078e3cff */
[C---:B------:R-:W-:Y:S02]  /*57f10*/  LOP3.LUT R3, R29.reuse, 0x40, RZ, 0x3c, !PT ;  /* 0x000000401d037812 */ /* 0x040fe400078e3cff */
[----:B------:R-:W-:Y:S01]  /*57f20*/  LOP3.LUT R2, R29, 0x60, RZ, 0x3c, !PT ;  /* 0x000000601d027812 */ /* 0x000fe200078e3cff */
[----:B--2---:R1:W-:Y:S04]  /*57f30*/  STS.128 [R0+0x1c80], R4 ;  /* 0x001c800400007388 */ /* 0x0043e80000000c00 */
[----:B------:R-:W-:Y:S06]  /*57f40*/  BAR.SYNC.DEFER_BLOCKING 0x0 ;  /* 0x0000000000007b1d */ /* 0x000fec0000010000 */
[----:B-1----:R-:W2:Y:S04]  /*57f50*/  LDL.LU R4, [R1+0x920] ;  /* 0x0009200001047983 */ /* 0x002ea80000300800 */
[----:B------:R-:W2:Y:S04]  /*57f60*/  LDL.LU R5, [R1+0x924] ;  /* 0x0009240001057983 */ /* 0x000ea80000300800 */
[----:B------:R-:W2:Y:S04]  /*57f70*/  LDL.LU R6, [R1+0x950] ;  /* 0x0009500001067983 */ /* 0x000ea80000300800 */
[----:B------:R-:W2:Y:S04]  /*57f80*/  LDL.LU R7, [R1+0x954] ;  /* 0x0009540001077983 */ /* 0x000ea80000300800 */
[----:B------:R-:W1:Y:S04]  /*57f90*/  LDS.128 R8, [R29] ;  /* 0x000000001d087984 */ /* 0x000e680000000c00 */
[----:B------:R-:W3:Y:S04]  /*57fa0*/  LDS.128 R16, [R29+0x2000] ;  /* 0x002000001d107984 */ /* 0x000ee80000000c00 */
[----:B------:R-:W4:Y:S04]  /*57fb0*/  LDS.128 R12, [R29+0x4000] ;  /* 0x004000001d0c7984 */ /* 0x000f280000000c00 */
[----:B-1----:R-:W-:Y:S04]  /*57fc0*/  STL.64 [R1+0x30], R8 ;  /* 0x0000300801007387 */ /* 0x002fe80000100a00 */
[----:B------:R-:W-:Y:S04]  /*57fd0*/  STL.64 [R1+0x38], R10 ;  /* 0x0000380a01007387 */ /* 0x000fe80000100a00 */
[----:B------:R-:W1:Y:S04]  /*57fe0*/  LDS.128 R8, [R29+0x6000] ;  /* 0x006000001d087984 */ /* 0x000e680000000c00 */
[----:B---3--:R-:W-:Y:S04]  /*57ff0*/  STL.64 [R1+0xc0], R16 ;  /* 0x0000c01001007387 */ /* 0x008fe80000100a00 */
[----:B------:R-:W-:Y:S04]  /*58000*/  STL.64 [R1+0xc8], R18 ;  /* 0x0000c81201007387 */ /* 0x000fe80000100a00 */
[----:B------:R-:W3:Y:S04]  /*58010*/  LDS.128 R16, [R24] ;  /* 0x0000000018107984 */ /* 0x000ee80000000c00 */
[----:B----4-:R-:W-:Y:S04]  /*58020*/  STL.64 [R1+0x100], R12 ;  /* 0x0001000c01007387 */ /* 0x010fe80000100a00 */
[----:B------:R-:W-:Y:S04]  /*58030*/  STL.64 [R1+0x108], R14 ;  /* 0x0001080e01007387 */ /* 0x000fe80000100a00 */
[----:B------:R-:W4:Y:S04]  /*58040*/  LDS.128 R12, [R24+0x2000] ;  /* 0x00200000180c7984 */ /* 0x000f280000000c00 */
[----:B-1----:R-:W-:Y:S04]  /*58050*/  STL.64 [R1+0x140], R8 ;  /* 0x0001400801007387 */ /* 0x002fe80000100a00 */
[----:B------:R-:W-:Y:S04]  /*58060*/  STL.64 [R1+0x148], R10 ;  /* 0x0001480a01007387 */ /* 0x000fe80000100a00 */
[----:B------:R-:W1:Y:S04]  /*58070*/  LDS.128 R8, [R24+0x4000] ;  /* 0x0040000018087984 */ /* 0x000e680000000c00 */
[----:B---3--:R-:W-:Y:S04]  /*58080*/  STL.64 [R1+0x40], R16 ;  /* 0x0000401001007387 */ /* 0x008fe80000100a00 */
[----:B------:R-:W-:Y:S04]  /*58090*/  STL.64 [R1+0x48], R18 ;  /* 0x0000481201007387 */ /* 0x000fe80000100a00 */
[----:B------:R-:W3:Y:S04]  /*580a0*/  LDS.128 R16, [R24+0x6000] ;  /* 0x0060000018107984 */ /* 0x000ee80000000c00 */
[----:B----4-:R-:W-:Y:S04]  /*580b0*/  STL.64 [R1+0xd0], R12 ;  /* 0x0000d00c01007387 */ /* 0x010fe80000100a00 */
[----:B------:R-:W-:Y:S04]  /*580c0*/  STL.64 [R1+0xd8], R14 ;  /* 0x0000d80e01007387 */ /* 0x000fe80000100a00 */
[----:B------:R-:W4:Y:S04]  /*580d0*/  LDS.128 R12, [R3] ;  /* 0x00000000030c7984 */ /* 0x000f280000000c00 */
        /* <DEDUP_REMOVED lines=8> */
[----:B------:R-:W4:Y:S04]  /*58160*/  LDS.128 R12, [R3+0x6000] ;  /* 0x00600000030c7984 */ /* 0x000f280000000c00 */
[----:B-1----:R-:W-:Y:S04]  /*58170*/  STL.64 [R1+0xe0], R8 ;  /* 0x0000e00801007387 */ /* 0x002fe80000100a00 */
[----:B------:R-:W-:Y:S04]  /*58180*/  STL.64 [R1+0xe8], R10 ;  /* 0x0000e80a01007387 */ /* 0x000fe80000100a00 */
[----:B------:R-:W1:Y:S04]  /*58190*/  LDS.128 R8, [R2] ;  /* 0x0000000002087984 */ /* 0x000e680000000c00 */
        /* <DEDUP_REMOVED lines=8> */
[----:B------:R-:W1:Y:S04]  /*58220*/  LDS.128 R8, [R2+0x6000] ;  /* 0x0060000002087984 */ /* 0x000e680000000c00 */
[----:B------:R-:W-:Y:S06]  /*58230*/  BAR.SYNC.DEFER_BLOCKING 0x0 ;  /* 0x0000000000007b1d */ /* 0x000fec0000010000 */
[----:B---3--:R-:W-:Y:S04]  /*58240*/  STL.64 [R1+0xf0], R16 ;  /* 0x0000f01001007387 */ /* 0x008fe80000100a00 */
[----:B------:R-:W-:Y:S04]  /*58250*/  STL.64 [R1+0xf8], R18 ;  /* 0x0000f81201007387 */ /* 0x000fe80000100a00 */
[----:B----4-:R-:W-:Y:S04]  /*58260*/  STL.64 [R1+0x130], R12 ;  /* 0x0001300c01007387 */ /* 0x010fe80000100a00 */
[----:B------:R-:W-:Y:S04]  /*58270*/  STL.64 [R1+0x138], R14 ;  /* 0x0001380e01007387 */ /* 0x000fe80000100a00 */
[----:B-1----:R1:W-:Y:S04]  /*58280*/  STL.64 [R1+0x1b0], R8 ;  /* 0x0001b00801007387 */ /* 0x0023e80000100a00 */
[----:B------:R3:W-:Y:S04]  /*58290*/  STL.64 [R1+0x1b8], R10 ;  /* 0x0001b80a01007387 */ /* 0x0007e80000100a00 */
[----:B-1----:R-:W4:Y:S04]  /*582a0*/  LDL.LU R8, [R1+0x928] ;  /* 0x0009280001087983 */ /* 0x002f280000300800 */
[----:B------:R-:W4:Y:S04]  /*582b0*/  LDL.LU R9, [R1+0x92c] ;  /* 0x00092c0001097983 */ /* 0x000f280000300800 */
[----:B---3--:R-:W4:Y:S04]  /*582c0*/  LDL.LU R10, [R1+0x958] ;  /* 0x00095800010a7983 */ /* 0x008f280000300800 */
[----:B--2---:R1:W-:Y:S04]  /*582d0*/  STS.128 [R0], R4 ;  /* 0x0000000400007388 */ /* 0x0043e80000000c00 */
[----:B------:R-:W4:Y:S04]  /*582e0*/  LDL.LU R11, [R1+0x95c] ;  /* 0x00095c00010b7983 */ /* 0x000f280000300800 */
        /* <DEDUP_REMOVED lines=9> */
[----:B----4-:R1:W-:Y:S04]  /*58380*/  STS.128 [R0+0x80], R8 ;  /* 0x0000800800007388 */ /* 0x0103e80000000c00 */
        /* <DEDUP_REMOVED lines=57> */
[----:B------:R-:W-:Y:S04]  /*58720*/  STS.128 [R0+0x1800], R16 ;  /* 0x0018001000007388 */ /* 0x000fe80000000c00 */
[----:B---3--:R-:W-:Y:S04]  /*58730*/  STS.128 [R0+0x1880], R12 ;  /* 0x0018800c00007388 */ /* 0x008fe80000000c00 */
[----:B------:R-:W-:Y:S04]  /*58740*/  STS.128 [R0+0x1c00], R8 ;  /* 0x001c000800007388 */ /* 0x000fe80000000c00 */
        /* <DEDUP_REMOVED lines=417> */
[----:B------:R-:W-:Y:S04]  /*5a160*/  LDS.128 R24, [R2+0x4000] ;  /* 0x0040000002187984 */ /* 0x000fe80000000c00 */
        /* <DEDUP_REMOVED lines=17> */
[----:B-1----:R-:W-:Y:S04]  /*5a280*/  STL.64 [R1+0x10], R12 ;  /* 0x0000100c01007387 */ /* 0x002fe80000100a00 */
[----:B------:R-:W-:Y:S04]  /*5a290*/  STL.64 [R1+0x18], R14 ;  /* 0x0000180e01007387 */ /* 0x000fe80000100a00 */
[----:B------:R-:W-:Y:S04]  /*5a2a0*/  STL [R1+0x13d0], R27 ;  /* 0x0013d01b01007387 */ /* 0x000fe80000100800 */
[----:B---3--:R-:W-:Y:S04]  /*5a2b0*/  STL.64 [R1], R8 ;  /* 0x0000000801007387 */ /* 0x008fe80000100a00 */
[----:B------:R-:W-:Y:S04]  /*5a2c0*/  STL.64 [R1+0x8], R10 ;  /* 0x0000080a01007387 */ /* 0x000fe80000100a00 */
[----:B------:R-:W1:Y:S04]  /*5a2d0*/  LDS.128 R8, [R2+0x6000] ;  /* 0x0060000002087984 */ /* 0x000e680000000c00 */
[----:B------:R-:W-:Y:S06]  /*5a2e0*/  BAR.SYNC.DEFER_BLOCKING 0x0 ;  /* 0x0000000000007b1d */ /* 0x000fec0000010000 */
[----:B-1----:R1:W-:Y:S04]  /*5a2f0*/  STL.64 [R1+0x4f0], R8 ;  /* 0x0004f00801007387 */ /* 0x0023e80000100a00 */
[----:B------:R3:W-:Y:S04]  /*5a300*/  STL.64 [R1+0x4f8], R10 ;  /* 0x0004f80a01007387 */ /* 0x0007e80000100a00 */
[----:B--2---:R2:W-:Y:S04]  /*5a310*/  STS.128 [R0], R4 ;  /* 0x0000000400007388 */ /* 0x0045e80000000c00 */
[----:B-1----:R-:W4:Y:S04]  /*5a320*/  LDL.LU R8, [R1+0xc38] ;  /* 0x000c380001087983 */ /* 0x002f280000300800 */
[----:B------:R-:W4:Y:S04]  /*5a330*/  LDL.LU R9, [R1+0xc3c] ;  /* 0x000c3c0001097983 */ /* 0x000f280000300800 */
[----:B---3--:R-:W4:Y:S04]  /*5a340*/  LDL.LU R10, [R1+0xc28] ;  /* 0x000c2800010a7983 */ /* 0x008f280000300800 */
[----:B------:R-:W4:Y:S04]  /*5a350*/  LDL.LU R11, [R1+0xc2c] ;  /* 0x000c2c00010b7983 */ /* 0x000f280000300800 */
[----:B--2---:R-:W2:Y:S04]  /*5a360*/  LDL.LU R4, [R1+0xb90] ;  /* 0x000b900001047983 */ /* 0x004ea80000300800 */
        /* <DEDUP_REMOVED lines=68> */
[----:B------:R1:W-:Y:S04]  /*5a7b0*/  STS.128 [R0+0x1c00], R8 ;  /* 0x001c000800007388 */ /* 0x0003e80000000c00 */
[----:B------:R-:W3:Y:S04]  /*5a7c0*/  S2R R27, SR_TID.X ;  /* 0x00000000001b7919 */ /* 0x000ee80000002100 */
[----:B-1----:R-:W4:Y:S04]  /*5a7d0*/  LDL.LU R8, [R1+0xc10] ;  /* 0x000c100001087983 */ /* 0x002f280000300800 */
[----:B------:R-:W4:Y:S04]  /*5a7e0*/  LDL.LU R9, [R1+0xc14] ;  /* 0x000c140001097983 */ /* 0x000f280000300800 */
[----:B------:R-:W4:Y:S04]  /*5a7f0*/  LDL.LU R10, [R1+0xc00] ;  /* 0x000c0000010a7983 */ /* 0x000f280000300800 */
[----:B------:R-:W4:Y:S01]  /*5a800*/  LDL.LU R11, [R1+0xc04] ;  /* 0x000c0400010b7983 */ /* 0x000f220000300800 */
[C---:B---3--:R-:W-:Y:S01]  /*5a810*/  LOP3.LUT R23, R27.reuse, 0x1ff, RZ, 0xc0, !PT ;  /* 0x000001ff1b177812 */ /* 0x048fe200078ec0ff */
[----:B------:R-:W-:-:S05]  /*5a820*/  IMAD.SHL.U32 R27, R27, 0x4000, RZ ;  /* 0x000040001b1b7824 */ /* 0x000fca00078e00ff */
[----:B------:R-:W-:-:S05]  /*5a830*/  LOP3.LUT R27, R27, 0x18000, RZ, 0xc0, !PT ;  /* 0x000180001b1b7812 */ /* 0x000fca00078ec0ff */
[----:B------:R-:W-:-:S05]  /*5a840*/  IMAD R27, R23, 0x10, R27 ;  /* 0x00000010171b7824 */ /* 0x000fca00078e021b */
[----:B------:R-:W-:Y:S01]  /*5a850*/  LOP3.LUT R27, R27, 0x20, RZ, 0x3c, !PT ;  /* 0x000000201b1b7812 */ /* 0x000fe200078e3cff */
[----:B--2---:R-:W-:Y:S04]  /*5a860*/  STS.128 [R0+0x1c80], R4 ;  /* 0x001c800400007388 */ /* 0x004fe80000000c00 */
[----:B------:R-:W-:Y:S06]  /*5a870*/  BAR.SYNC.DEFER_BLOCKING 0x0 ;  /* 0x0000000000007b1d */ /* 0x000fec0000010000 */
[----:B------:R-:W1:Y:S04]  /*5a880*/  LDS.128 R12, [R29] ;  /* 0x000000001d0c7984 */ /* 0x000e680000000c00 */
[----:B------:R-:W2:Y:S04]  /*5a890*/  LDS.128 R4, [R29+0x2000] ;  /* 0x002000001d047984 */ /* 0x000ea80000000c00 */
[----:B------:R-:W-:Y:S04]  /*5a8a0*/  LDS.128 R16, [R29+0x6000] ;  /* 0x006000001d107984 */ /* 0x000fe80000000c00 */
[----:B-1----:R-:W-:Y:S04]  /*5a8b0*/  STL.64 [R1+0x500], R12 ;  /* 0x0005000c01007387 */ /* 0x002fe80000100a00 */
[----:B------:R-:W-:Y:S01]  /*5a8c0*/  STL.64 [R1+0x508], R14 ;  /* 0x0005080e01007387 */ /* 0x000fe20000100a00 */
[----:B--2---:R-:W-:-:S03]  /*5a8d0*/  IMAD.MOV.U32 R28, RZ, RZ, R4 ;  /* 0x000000ffff1c7224 */ /* 0x004fc600078e0004 */
[----:B------:R-:W-:Y:S04]  /*5a8e0*/  STL [R1+0x544], R5 ;  /* 0x0005440501007387 */ /* 0x000fe80000100800 */
[----:B------:R-:W-:Y:S04]  /*5a8f0*/  STL.64 [R1+0x548], R6 ;  /* 0x0005480601007387 */ /* 0x000fe80000100a00 */
[----:B------:R-:W1:Y:S04]  /*5a900*/  LDS.128 R4, [R29+0x4000] ;  /* 0x004000001d047984 */ /* 0x000e680000000c00 */
[----:B------:R-:W-:Y:S04]  /*5a910*/  STL [R1+0x13c8], R28 ;  /* 0x0013c81c01007387 */ /* 0x000fe80000100800 */
[----:B------:R-:W2:Y:S04]  /*5a920*/  LDS.128 R12, [R27] ;  /* 0x000000001b0c7984 */ /* 0x000ea80000000c00 */
[----:B-1----:R-:W-:Y:S04]  /*5a930*/  STL.64 [R1+0x580], R4 ;  /* 0x0005800401007387 */ /* 0x002fe80000100a00 */
[----:B------:R-:W-:Y:S04]  /*5a940*/  STL.64 [R1+0x588], R6 ;  /* 0x0005880601007387 */ /* 0x000fe80000100a00 */
[----:B------:R-:W1:Y:S04]  /*5a950*/  LDS.128 R4, [R27+0x2000] ;  /* 0x002000001b047984 */ /* 0x000e680000000c00 */
[----:B------:R-:W-:Y:S04]  /*5a960*/  STL.64 [R1+0x5c0], R16 ;  /* 0x0005c01001007387 */ /* 0x000fe80000100a00 */
[----:B------:R-:W-:Y:S04]  /*5a970*/  STL.64 [R1+0x5c8], R18 ;  /* 0x0005c81201007387 */ /* 0x000fe80000100a00 */
[----:B--2---:R-:W-:Y:S04]  /*5a980*/  STL.64 [R1+0x510], R12 ;  /* 0x0005100c01007387 */ /* 0x004fe80000100a00 */
[----:B------:R-:W-:Y:S04]  /*5a990*/  STL.64 [R1+0x518], R14 ;  /* 0x0005180e01007387 */ /* 0x000fe80000100a00 */
[----:B------:R-:W2:Y:S04]  /*5a9a0*/  LDS.128 R16, [R27+0x4000] ;  /* 0x004000001b107984 */ /* 0x000ea80000000c00 */
[----:B------:R-:W-:Y:S04]  /*5a9b0*/  LDS.128 R12, [R27+0x6000] ;  /* 0x006000001b0c7984 */ /* 0x000fe80000000c00 */
[----:B-1----:R-:W-:Y:S04]  /*5a9c0*/  STL.64 [R1+0x550], R4 ;  /* 0x0005500401007387 */ /* 0x002fe80000100a00 */
[----:B------:R-:W-:Y:S04]  /*5a9d0*/  STL.64 [R1+0x558], R6 ;  /* 0x0005580601007387 */ /* 0x000fe80000100a00 */
[----:B------:R-:W1:Y:S04]  /*5a9e0*/  LDS.128 R4, [R3] ;  /* 0x0000000003047984 */ /* 0x000e680000000c00 */
[----:B--2---:R-:W-:Y:S04]  /*5a9f0*/  STL.64 [R1+0x590], R16 ;  /* 0x0005901001007387 */ /* 0x004fe80000100a00 */
[----:B------:R-:W-:Y:S04]  /*5aa00*/  STL.64 [R1+0x598], R18 ;  /* 0x0005981201007387 */ /* 0x000fe80000100a00 */
[----:B------:R-:W-:Y:S04]  /*5aa10*/  LDS.128 R16, [R3+0x4000] ;  /* 0x0040000003107984 */ /* 0x000fe80000000c00 */
[----:B-1----:R-:W-:Y:S01]  /*5aa20*/  STL [R1+0x520], R4 ;  /* 0x0005200401007387 */ /* 0x002fe20000100800 */
[----:B------:R-:W-:-:S03]  /*5aa30*/  IMAD.MOV.U32 R28, RZ, RZ, R5 ;  /* 0x000000ffff1c7224 */ /* 0x000fc600078e0005 */
[----:B------:R-:W-:Y:S04]  /*5aa40*/  STL.64 [R1+0x5d0], R12 ;  /* 0x0005d00c01007387 */ /* 0x000fe80000100a00 */
[----:B------:R-:W-:Y:S04]  /*5aa50*/  STL.64 [R1+0x5d8], R14 ;  /* 0x0005d80e01007387 */ /* 0x000fe80000100a00 */
[----:B------:R-:W-:Y:S04]  /*5aa60*/  STL.64 [R1+0x528], R6 ;  /* 0x0005280601007387 */ /* 0x000fe80000100a00 */
[----:B------:R-:W1:Y:S04]  /*5aa70*/  LDS.128 R4, [R3+0x2000] ;  /* 0x0020000003047984 */ /* 0x000e680000000c00 */
[----:B------:R-:W-:Y:S04]  /*5aa80*/  STL [R1+0x13cc], R28 ;  /* 0x0013cc1c01007387 */ /* 0x000fe80000100800 */
[----:B------:R-:W-:Y:S04]  /*5aa90*/  LDS.128 R12, [R3+0x6000] ;  /* 0x00600000030c7984 */ /* 0x000fe80000000c00 */
[----:B-1----:R-:W-:Y:S04]  /*5aaa0*/  STL.64 [R1+0x560], R4 ;  /* 0x0005600401007387 */ /* 0x002fe80000100a00 */
[----:B------:R-:W-:Y:S04]  /*5aab0*/  STL.64 [R1+0x568], R6 ;  /* 0x0005680601007387 */ /* 0x000fe80000100a00 */
[----:B------:R-:W1:Y:S04]  /*5aac0*/  LDS.128 R4, [R2] ;  /* 0x0000000002047984 */ /* 0x000e680000000c00 */
[----:B------:R-:W-:Y:S04]  /*5aad0*/  STL.64 [R1+0x5a0], R16 ;  /* 0x0005a01001007387 */ /* 0x000fe80000100a00 */
[----:B------:R-:W-:Y:S04]  /*5aae0*/  STL.64 [R1+0x5a8], R18 ;  /* 0x0005a81201007387 */ /* 0x000fe80000100a00 */
[----:B------:R-:W2:Y:S04]  /*5aaf0*/  LDS.128 R16, [R2+0x2000] ;  /* 0x0020000002107984 */ /* 0x000ea80000000c00 */
[----:B-1----:R-:W-:Y:S01]  /*5ab00*/  STL [R1+0x534], R5 ;  /* 0x0005340501007387 */ /* 0x002fe20000100800 */
[----:B------:R-:W-:-:S03]  /*5ab10*/  IMAD.MOV.U32 R29, RZ, RZ, R4 ;  /* 0x000000ffff1d7224 */ /* 0x000fc600078e0004 */
[----:B------:R-:W-:Y:S04]  /*5ab20*/  STL.64 [R1+0x5e0], R12 ;  /* 0x0005e00c01007387 */ /* 0x000fe80000100a00 */
[----:B------:R-:W-:Y:S04]  /*5ab30*/  STL.64 [R1+0x5e8], R14 ;  /* 0x0005e80e01007387 */ /* 0x000fe80000100a00 */
[----:B------:R-:W1:Y:S04]  /*5ab40*/  LDS.128 R12, [R2+0x4000] ;  /* 0x00400000020c7984 */ /* 0x000e680000000c00 */
[----:B------:R-:W-:Y:S04]  /*5ab50*/  STL.64 [R1+0x538], R6 ;  /* 0x0005380601007387 */ /* 0x000fe80000100a00 */
[----:B------:R-:W3:Y:S04]  /*5ab60*/  LDS.128 R4, [R2+0x6000] ;  /* 0x0060000002047984 */ /* 0x000ee80000000c00 */
[----:B--2---:R-:W-:Y:S04]  /*5ab70*/  STL.64 [R1+0x570], R16 ;  /* 0x0005701001007387 */ /* 0x004fe80000100a00 */
[----:B------:R-:W-:Y:S04]  /*5ab80*/  STL.64 [R1+0x578], R18 ;  /* 0x0005781201007387 */ /* 0x000fe80000100a00 */
[----:B------:R-:W-:Y:S06]  /*5ab90*/  BAR.SYNC.DEFER_BLOCKING 0x0 ;  /* 0x0000000000007b1d */ /* 0x000fec0000010000 */
[----:B-1----:R-:W-:Y:S04]  /*5aba0*/  STL.64 [R1+0x5b0], R12 ;  /* 0x0005b00c01007387 */ /* 0x002fe80000100a00 */
[----:B------:R-:W-:Y:S04]  /*5abb0*/  STL.64 [R1+0x5b8], R14 ;  /* 0x0005b80e01007387 */ /* 0x000fe80000100a00 */
[----:B---3--:R1:W-:Y:S04]  /*5abc0*/  STL.64 [R1+0x5f0], R4 ;  /* 0x0005f00401007387 */ /* 0x0083e80000100a00 */
[----:B------:R2:W-:Y:S04]  /*5abd0*/  STL.64 [R1+0x5f8], R6 ;  /* 0x0005f80601007387 */ /* 0x0005e80000100a00 */
[----:B-1----:R-:W3:Y:S04]  /*5abe0*/  LDL.LU R4, [R1+0xc18] ;  /* 0x000c180001047983 */ /* 0x002ee80000300800 */
[----:B------:R-:W3:Y:S04]  /*5abf0*/  LDL.LU R5, [R1+0xc1c] ;  /* 0x000c1c0001057983 */ /* 0x000ee80000300800 */
[----:B--2---:R-:W3:Y:S04]  /*5ac00*/  LDL.LU R6, [R1+0xc08] ;  /* 0x000c080001067983 */ /* 0x004ee80000300800 */
[----:B------:R-:W3:Y:S04]  /*5ac10*/  LDL.LU R7, [R1+0xc0c] ;  /* 0x000c0c0001077983 */ /* 0x000ee80000300800 */
[----:B---3--:R1:W-:Y:S04]  /*5ac20*/  STS.128 [R0+0x80], R4 ;  /* 0x0000800400007388 */ /* 0x0083e80000000c00 */
[----:B-1----:R-:W2:Y:S04]  /*5ac30*/  LDL.LU R4, [R1+0xb70] ;  /* 0x000b700001047983 */ /* 0x002ea80000300800 */
[----:B------:R-:W2:Y:S04]  /*5ac40*/  LDL.LU R5, [R1+0xb74] ;  /* 0x000b740001057983 */ /* 0x000ea80000300800 */
[----:B------:R-:W2:Y:S04]  /*5ac50*/  LDL.LU R6, [R1+0xb60] ;  /* 0x000b600001067983 */ /* 0x000ea80000300800 */
[----:B------:R-:W2:Y:S04]  /*5ac60*/  LDL.LU R7, [R1+0xb64] ;  /* 0x000b640001077983 */ /* 0x000ea80000300800 */
[----:B----4-:R1:W-:Y:S04]  /*5ac70*/  STS.128 [R0], R8 ;  /* 0x0000000800007388 */ /* 0x0103e80000000c00 */
        /* <DEDUP_REMOVED lines=18> */
[----:B---3--:R-:W-:Y:S04]  /*5ada0*/  STS.128 [R0+0x480], R8 ;  /* 0x0004800800007388 */ /* 0x008fe80000000c00 */
[----:B--2---:R1:W-:Y:S04]  /*5adb0*/  STS.128 [R0+0x880], R4 ;  /* 0x0008800400007388 */ /* 0x0043e80000000c00 */
[----:B-1----:R-:W2:Y:S04]  /*5adc0*/  LDL.LU R4, [R1+0xa88] ;  /* 0x000a880001047983 */ /* 0x002ea80000300800 */
[----:B------:R-:W2:Y:S04]  /*5add0*/  LDL.LU R5, [R1+0xa8c] ;  /* 0x000a8c0001057983 */ /* 0x000ea80000300800 */
[----:B------:R-:W2:Y:S04]  /*5ade0*/  LDL.LU R6, [R1+0xa78] ;  /* 0x000a780001067983 */ /* 0x000ea80000300800 */
[----:B------:R-:W2:Y:S04]  /*5adf0*/  LDL.LU R7, [R1+0xa7c] ;  /* 0x000a7c0001077983 */ /* 0x000ea80000300800 */
[----:B------:R-:W3:Y:S04]  /*5ae00*/  LDL.LU R8, [R1+0xa00] ;  /* 0x000a000001087983 */ /* 0x000ee80000300800 */
[----:B------:R-:W3:Y:S04]  /*5ae10*/  LDL.LU R9, [R1+0xa04] ;  /* 0x000a040001097983 */ /* 0x000ee80000300800 */
[----:B------:R-:W3:Y:S04]  /*5ae20*/  LDL.LU R10, [R1+0x9f0] ;  /* 0x0009f000010a7983 */ /* 0x000ee80000300800 */
[----:B------:R-:W3:Y:S04]  /*5ae30*/  LDL.LU R11, [R1+0x9f4] ;  /* 0x0009f400010b7983 */ /* 0x000ee80000300800 */
[----:B------:R-:W3:Y:S04]  /*5ae40*/  LDL.LU R12, [R1+0xa08] ;  /* 0x000a0800010c7983 */ /* 0x000ee80000300800 */
[----:B------:R-:W3:Y:S04]  /*5ae50*/  LDL.LU R13, [R1+0xa0c] ;  /* 0x000a0c00010d7983 */ /* 0x000ee80000300800 */
[----:B------:R-:W3:Y:S04]  /*5ae60*/  LDL.LU R14, [R1+0x9f8] ;  /* 0x0009f800010e7983 */ /* 0x000ee80000300800 */
[----:B----4-:R1:W-:Y:S04]  /*5ae70*/  STS.128 [R0+0xc00], R16 ;  /* 0x000c001000007388 */ /* 0x0103e80000000c00 */
[----:B------:R-:W4:Y:S04]  /*5ae80*/  LDL.LU R15, [R1+0x9fc] ;  /* 0x0009fc00010f7983 */ /* 0x000f280000300800 */
[----:B-1----:R-:W4:Y:S04]  /*5ae90*/  LDL.LU R16, [R1+0x970] ;  /* 0x0009700001107983 */ /* 0x002f280000300800 */
[----:B------:R-:W4:Y:S04]  /*5aea0*/  LDL.LU R17, [R1+0x974] ;  /* 0x0009740001117983 */ /* 0x000f280000300800 */
[----:B------:R-:W4:Y:S04]  /*5aeb0*/  LDL.LU R18, [R1+0x960] ;  /* 0x0009600001127983 */ /* 0x000f280000300800 */
[----:B------:R-:W4:Y:S04]  /*5aec0*/  LDL.LU R19, [R1+0x964] ;  /* 0x0009640001137983 */ /* 0x000f280000300800 */
[----:B--2---:R-:W-:Y:S04]  /*5aed0*/  STS.128 [R0+0xc80], R4 ;  /* 0x000c800400007388 */ /* 0x004fe80000000c00 */
[----:B---3--:R-:W-:Y:S04]  /*5aee0*/  STS.128 [R0+0x1000], R8 ;  /* 0x0010000800007388 */ /* 0x008fe80000000c00 */
[----:B----4-:R-:W-:Y:S04]  /*5aef0*/  STS.128 [R0+0x1080], R12 ;  /* 0x0010800c00007388 */ /* 0x010fe80000000c00 */
[----:B------:R1:W-:Y:S04]  /*5af00*/  STS.128 [R0+0x1400], R16 ;  /* 0x0014001000007388 */ /* 0x0003e80000000c00 */
        /* <DEDUP_REMOVED lines=8> */
[----:B------:R-:W4:Y:S04]  /*5af90*/  LDL.LU R8, [R1+0x948] ;  /* 0x0009480001087983 */ /* 0x000f280000300800 */
        /* <DEDUP_REMOVED lines=11> */
[----:B------:R-:W1:Y:S04]  /*5b050*/  S2R R28, SR_TID.X ;  /* 0x00000000001c7919 */ /* 0x000e680000002100 */
[----:B--2---:R-:W-:Y:S04]  /*5b060*/  STS.128 [R0+0x1480], R16 ;  /* 0x0014801000007388 */ /* 0x004fe80000000c00 */
[----:B---3--:R-:W-:Y:S04]  /*5b070*/  STS.128 [R0+0x1800], R12 ;  /* 0x0018000c00007388 */ /* 0x008fe80000000c00 */
[----:B----4-:R2:W-:Y:S04]  /*5b080*/  STS.128 [R0+0x1c00], R4 ;  /* 0x001c000400007388 */ /* 0x0105e80000000c00 */
[----:B--2---:R-:W2:Y:S04]  /*5b090*/  LDL.LU R4, [R1+0xcd0] ;  /* 0x000cd00001047983 */ /* 0x004ea80000300800 */
[----:B------:R-:W2:Y:S04]  /*5b0a0*/  LDL.LU R5, [R1+0xcd4] ;  /* 0x000cd40001057983 */ /* 0x000ea80000300800 */
[----:B------:R-:W2:Y:S04]  /*5b0b0*/  LDL.LU R6, [R1+0xcc0] ;  /* 0x000cc00001067983 */ /* 0x000ea80000300800 */
[----:B------:R-:W2:Y:S04]  /*5b0c0*/  LDL.LU R7, [R1+0xcc4] ;  /* 0x000cc40001077983 */ /* 0x000ea80000300800 */
[----:B------:R-:W-:Y:S04]  /*5b0d0*/  STS.128 [R0+0x1880], R8 ;  /* 0x0018800800007388 */ /* 0x000fe80000000c00 */
[----:B------:R-:W-:Y:S01]  /*5b0e0*/  STS.128 [R0+0x1c80], R20 ;  /* 0x001c801400007388 */ /* 0x000fe20000000c00 */
[C---:B-1----:R-:W-:Y:S01]  /*5b0f0*/  LOP3.LUT R19, R28.reuse, 0x1ff, RZ, 0xc0, !PT ;  /* 0x000001ff1c137812 */ /* 0x042fe200078ec0ff */
[----:B------:R-:W-:-:S05]  /*5b100*/  IMAD.SHL.U32 R28, R28, 0x4000, RZ ;  /* 0x000040001c1c7824 */ /* 0x000fca00078e00ff */
[----:B------:R-:W-:-:S05]  /*5b110*/  LOP3.LUT R28, R28, 0x18000, RZ, 0xc0, !PT ;  /* 0x000180001c1c7812 */ /* 0x000fca00078ec0ff */
[----:B------:R-:W-:Y:S01]  /*5b120*/  IMAD R28, R19, 0x10, R28 ;  /* 0x00000010131c7824 */ /* 0x000fe200078e021c */
[----:B------:R-:W-:Y:S06]  /*5b130*/  BAR.SYNC.DEFER_BLOCKING 0x0 ;  /* 0x0000000000007b1d */ /* 0x000fec0000010000 */
        /* <DEDUP_REMOVED lines=47> */
[----:B--2---:R2:W-:Y:S04]  /*5b430*/  STS.128 [R0], R4 ;  /* 0x0000000400007388 */ /* 0x0045e80000000c00 */
[----:B-1----:R1:W-:Y:S04]  /*5b440*/  STL.64 [R1+0x6f0], R8 ;  /* 0x0006f00801007387 */ /* 0x0023e80000100a00 */
[----:B------:R3:W-:Y:S04]  /*5b450*/  STL.64 [R1+0x6f8], R10 ;  /* 0x0006f80a01007387 */ /* 0x0007e80000100a00 */
[----:B--2---:R-:W2:Y:S04]  /*5b460*/  LDL.LU R4, [R1+0xcd8] ;  /* 0x000cd80001047983 */ /* 0x004ea80000300800 */
[----:B------:R-:W2:Y:S04]  /*5b470*/  LDL.LU R5, [R1+0xcdc] ;  /* 0x000cdc0001057983 */ /* 0x000ea80000300800 */
[----:B------:R-:W2:Y:S04]  /*5b480*/  LDL.LU R6, [R1+0xcc8] ;  /* 0x000cc80001067983 */ /* 0x000ea80000300800 */
[----:B------:R-:W2:Y:S04]  /*5b490*/  LDL.LU R7, [R1+0xccc] ;  /* 0x000ccc0001077983 */ /* 0x000ea80000300800 */
[----:B-1----:R-:W4:Y:S04]  /*5b4a0*/  LDL.LU R8, [R1+0xcb0] ;  /* 0x000cb00001087983 */ /* 0x002f280000300800 */
[----:B------:R-:W4:Y:S04]  /*5b4b0*/  LDL.LU R9, [R1+0xcb4] ;  /* 0x000cb40001097983 */ /* 0x000f280000300800 */
[----:B---3--:R-:W4:Y:S04]  /*5b4c0*/  LDL.LU R10, [R1+0xca0] ;  /* 0x000ca000010a7983 */ /* 0x008f280000300800 */
[----:B------:R-:W4:Y:S04]  /*5b4d0*/  LDL.LU R11, [R1+0xca4] ;  /* 0x000ca400010b7983 */ /* 0x000f280000300800 */
[----:B--2---:R1:W-:Y:S04]  /*5b4e0*/  STS.128 [R0+0x80], R4 ;  /* 0x0000800400007388 */ /* 0x0043e80000000c00 */
[----:B-1----:R-:W2:Y:S04]  /*5b4f0*/  LDL.LU R4, [R1+0xcb8] ;  /* 0x000cb80001047983 */ /* 0x002ea80000300800 */
[----:B------:R-:W2:Y:S04]  /*5b500*/  LDL.LU R5, [R1+0xcbc] ;  /* 0x000cbc0001057983 */ /* 0x000ea80000300800 */
[----:B------:R-:W2:Y:S04]  /*5b510*/  LDL.LU R6, [R1+0xca8] ;  /* 0x000ca80001067983 */ /* 0x000ea80000300800 */
[----:B------:R-:W2:Y:S04]  /*5b520*/  LDL.LU R7, [R1+0xcac] ;  /* 0x000cac0001077983 */ /* 0x000ea80000300800 */
[----:B------:R-:W3:Y:S04]  /*5b530*/  LDL.LU R27, [R1+0x11f0] ;  /* 0x0011f000011b7983 */ /* 0x000ee80000300800 */
[----:B------:R-:W3:Y:S04]  /*5b540*/  LDL R28, [R1+0xeb0] ;  /* 0x000eb000011c7983 */ /* 0x000ee80000100800 */
[----:B--2---:R1:W-:Y:S04]  /*5b550*/  STS.128 [R0+0x480], R4 ;  /* 0x0004800400007388 */ /* 0x0043e80000000c00 */
[----:B-1----:R-:W2:Y:S04]  /*5b560*/  LDL.LU R4, [R1+0xc90] ;  /* 0x000c900001047983 */ /* 0x002ea80000300800 */
[----:B------:R-:W2:Y:S04]  /*5b570*/  LDL.LU R5, [R1+0xc94] ;  /* 0x000c940001057983 */ /* 0x000ea80000300800 */
[----:B------:R-:W2:Y:S04]  /*5b580*/  LDL.LU R6, [R1+0xc80] ;  /* 0x000c800001067983 */ /* 0x000ea80000300800 */
[----:B------:R-:W2:Y:S04]  /*5b590*/  LDL.LU R7, [R1+0xc84] ;  /* 0x000c840001077983 */ /* 0x000ea80000300800 */
[----:B----4-:R1:W-:Y:S04]  /*5b5a0*/  STS.128 [R0+0x400], R8 ;  /* 0x0004000800007388 */ /* 0x0103e80000000c00 */
[----:B-1----:R-:W4:Y:S04]  /*5b5b0*/  LDL.LU R8, [R1+0xc98] ;  /* 0x000c980001087983 */ /* 0x002f280000300800 */
[----:B------:R-:W4:Y:S04]  /*5b5c0*/  LDL.LU R9, [R1+0xc9c] ;  /* 0x000c9c0001097983 */ /* 0x000f280000300800 */
[----:B------:R-:W4:Y:S04]  /*5b5d0*/  LDL.LU R10, [R1+0xc88] ;  /* 0x000c8800010a7983 */ /* 0x000f280000300800 */
[----:B------:R-:W4:Y:S04]  /*5b5e0*/  LDL.LU R11, [R1+0xc8c] ;  /* 0x000c8c00010b7983 */ /* 0x000f280000300800 */
        /* <DEDUP_REMOVED lines=8> */
[----:B------:R-:W2:Y:S01]  /*5b670*/  LDL.LU R15, [R1+0xbec] ;  /* 0x000bec00010f7983 */ /* 0x000ea20000300800 */
[----:B---3--:R-:W-:-:S03]  /*5b680*/  ISETP.GE.AND P0, PT, R27, c[0x0][0x178], PT ;  /* 0x00005e001b007a0c */ /* 0x008fc60003f06270 */
[----:B----4-:R-:W-:Y:S04]  /*5b690*/  STS.128 [R0+0x880], R8 ;  /* 0x0008800800007388 */ /* 0x010fe80000000c00 */
[----:B--2---:R1:W-:Y:S02]  /*5b6a0*/  STS.128 [R0+0xc00], R4 ;  /* 0x000c000400007388 */ /* 0x0043e40000000c00 */
[----:B-1----:R-:W-:-:S04]  /*5b6b0*/  IADD3 R4, R28, 0x3, RZ ;  /* 0x000000031c047810 */ /* 0x002fc80007ffe0ff */
[----:B------:R-:W-:Y:S02]  /*5b6c0*/  ISETP.LT.AND P2, PT, R4, c[0x0][0x17c], !P0 ;  /* 0x00005f0004007a0c */ /* 0x000fe40004741270 */
[----:B------:R-:W2:Y:S04]  /*5b6d0*/  LDL.LU R4, [R1+0xb50] ;  /* 0x000b500001047983 */ /* 0x000ea80000300800 */
[----:B------:R-:W2:Y:S04]  /*5b6e0*/  LDL.LU R5, [R1+0xb54] ;  /* 0x000b540001057983 */ /* 0x000ea80000300800 */
[----:B------:R-:W2:Y:S04]  /*5b6f0*/  LDL.LU R6, [R1+0xb40] ;  /* 0x000b400001067983 */ /* 0x000ea80000300800 */
[----:B------:R-:W2:Y:S04]  /*5b700*/  LDL.LU R7, [R1+0xb44] ;  /* 0x000b440001077983 */ /* 0x000ea80000300800 */
[----:B------:R-:W3:Y:S04]  /*5b710*/  LDL.LU R8, [R1+0xb58] ;  /* 0x000b580001087983 */ /* 0x000ee80000300800 */
[----:B------:R-:W3:Y:S04]  /*5b720*/  LDL.LU R9, [R1+0xb5c] ;  /* 0x000b5c0001097983 */ /* 0x000ee80000300800 */
[----:B------:R-:W3:Y:S04]  /*5b730*/  LDL.LU R10, [R1+0xb48] ;  /* 0x000b4800010a7983 */ /* 0x000ee80000300800 */
[----:B------:R-:W3:Y:S04]  /*5b740*/  LDL.LU R11, [R1+0xb4c] ;  /* 0x000b4c00010b7983 */ /* 0x000ee80000300800 */
[----:B------:R1:W-:Y:S04]  /*5b750*/  STS.128 [R0+0xc80], R12 ;  /* 0x000c800c00007388 */ /* 0x0003e80000000c00 */
[----:B-1----:R-:W4:Y:S04]  /*5b760*/  LDL.LU R12, [R1+0xb30] ;  /* 0x000b3000010c7983 */ /* 0x002f280000300800 */
        /* <DEDUP_REMOVED lines=12> */
[----:B-1----:R-:W3:Y:S04]  /*5b830*/  LDL.LU R8, [R1+0xa18] ;  /* 0x000a180001087983 */ /* 0x002ee80000300800 */
[----:B------:R-:W3:Y:S04]  /*5b840*/  LDL.LU R9, [R1+0xa1c] ;  /* 0x000a1c0001097983 */ /* 0x000ee80000300800 */
[----:B------:R-:W3:Y:S04]  /*5b850*/  LDL.LU R10, [R1+0x9e8] ;  /* 0x0009e800010a7983 */ /* 0x000ee80000300800 */
[----:B------:R-:W3:Y:S01]  /*5b860*/  LDL.LU R11, [R1+0x9ec] ;  /* 0x0009ec00010b7983 */ /* 0x000ee20000300800 */
[----:B------:R-:W-:-:S04]  /*5b870*/  IADD3 R3, R28, 0x2, RZ ;  /* 0x000000021c037810 */ /* 0x000fc80007ffe0ff */
[----:B------:R-:W-:Y:S01]  /*5b880*/  ISETP.LT.AND P4, PT, R3, c[0x0][0x17c], !P0 ;  /* 0x00005f0003007a0c */ /* 0x000fe20004781270 */
[----:B------:R-:W-:Y:S01]  /*5b890*/  IMAD R3, R27, c[0x0][0x194], RZ ;  /* 0x000065001b037a24 */ /* 0x000fe200078e02ff */
[----:B--2---:R-:W-:Y:S04]  /*5b8a0*/  STS.128 [R0+0x1000], R4 ;  /* 0x0010000400007388 */ /* 0x004fe80000000c00 */
[----:B------:R-:W2:Y:S04]  /*5b8b0*/  LDL.LU R27, [R1+0x13d0] ;  /* 0x0013d000011b7983 */ /* 0x000ea80000300800 */
[----:B----4-:R-:W-:Y:S01]  /*5b8c0*/  STS.128 [R0+0x1400], R12 ;  /* 0x0014000c00007388 */ /* 0x010fe20000000c00 */
[----:B------:R-:W-:-:S03]  /*5b8d0*/  IADD3 R2, R28, 0x1, RZ ;  /* 0x000000011c027810 */ /* 0x000fc60007ffe0ff */
[----:B------:R1:W-:Y:S04]  /*5b8e0*/  STS.128 [R0+0x1800], R20 ;  /* 0x0018001400007388 */ /* 0x0003e80000000c00 */
[----:B-1----:R-:W4:Y:S04]  /*5b8f0*/  LDL.LU R23, [R1+0x34] ;  /* 0x0000340001177983 */ /* 0x002f280000300800 */
[----:B------:R-:W2:Y:S04]  /*5b900*/  LDL.LU R4, [R1+0x830] ;  /* 0x0008300001047983 */ /* 0x000ea80000300800 */
[----:B------:R-:W2:Y:S04]  /*5b910*/  LDL.LU R5, [R1+0x834] ;  /* 0x0008340001057983 */ /* 0x000ea80000300800 */
[----:B------:R-:W2:Y:S04]  /*5b920*/  LDL.LU R6, [R1+0x810] ;  /* 0x0008100001067983 */ /* 0x000ea80000300800 */
[----:B------:R-:W2:Y:S04]  /*5b930*/  LDL.LU R7, [R1+0x814] ;  /* 0x0008140001077983 */ /* 0x000ea80000300800 */
[----:B------:R-:W4:Y:S04]  /*5b940*/  LDL.LU R12, [R1+0x838] ;  /* 0x00083800010c7983 */ /* 0x000f280000300800 */
[----:B------:R-:W4:Y:S04]  /*5b950*/  LDL.LU R13, [R1+0x83c] ;  /* 0x00083c00010d7983 */ /* 0x000f280000300800 */
[----:B------:R-:W4:Y:S04]  /*5b960*/  LDL.LU R14, [R1+0x818] ;  /* 0x00081800010e7983 */ /* 0x000f280000300800 */
[----:B------:R-:W4:Y:S01]  /*5b970*/  LDL.LU R15, [R1+0x81c] ;  /* 0x00081c00010f7983 */ /* 0x000f220000300800 */
[----:B------:R-:W-:-:S02]  /*5b980*/  ISETP.LT.AND P1, PT, R2, c[0x0][0x17c], !P0 ;  /* 0x00005f0002007a0c */ /* 0x000fc40004721270 */
[C---:B------:R-:W-:Y:S01]  /*5b990*/  LEA R2, P5, R3.reuse, c[0x0][0x170], 0x2 ;  /* 0x00005c0003027a11 */ /* 0x040fe200078a10ff */
[----:B------:R1:W-:Y:S03]  /*5b9a0*/  STS.128 [R0+0x1480], R16 ;  /* 0x0014801000007388 */ /* 0x0003e60000000c00 */
[----:B------:R-:W-:Y:S01]  /*5b9b0*/  LEA.HI.X.SX32 R3, R3, c[0x0][0x174], 0x2, P5 ;  /* 0x00005d0003037a11 */ /* 0x000fe200028f16ff */
[----:B------:R-:W4:Y:S04]  /*5b9c0*/  LDL.LU R21, [R1+0x44] ;  /* 0x0000440001157983 */ /* 0x000f280000300800 */
[----:B------:R-:W4:Y:S04]  /*5b9d0*/  LDL.LU R22, [R1+0x54] ;  /* 0x0000540001167983 */ /* 0x000f280000300800 */
[----:B------:R-:W4:Y:S01]  /*5b9e0*/  LDL.LU R20, [R1+0xb0] ;  /* 0x0000b00001147983 */ /* 0x000f220000300800 */
[----:B-1----:R-:W-:-:S05]  /*5b9f0*/  IMAD R16, R28, c[0x0][0x198], RZ ;  /* 0x000066001c107a24 */ /* 0x002fca00078e02ff */
[C---:B------:R-:W-:Y:S02]  /*5ba00*/  LEA R18, P5, R16.reuse, R2, 0x2 ;  /* 0x0000000210127211 */ /* 0x040fe400078a10ff */
[C---:B------:R-:W-:Y:S02]  /*5ba10*/  IADD3 R17, R16.reuse, c[0x0][0x198], RZ ;  /* 0x0000660010117a10 */ /* 0x040fe40007ffe0ff */
[----:B------:R-:W-:Y:S02]  /*5ba20*/  LEA.HI.X.SX32 R19, R16, R3, 0x2, P5 ;  /* 0x0000000310137211 */ /* 0x000fe400028f16ff */
[----:B------:R-:W4:Y:S04]  /*5ba30*/  LDL.LU R16, [R1+0x40] ;  /* 0x0000400001107983 */ /* 0x000f280000300800 */
[----:B---3--:R1:W-:Y:S04]  /*5ba40*/  STS.128 [R0+0x1880], R8 ;  /* 0x0018800800007388 */ /* 0x0083e80000000c00 */
[----:B-1----:R-:W3:Y:S01]  /*5ba50*/  LDL.LU R11, [R1+0x30] ;  /* 0x00003000010b7983 */ /* 0x002ee20000300800 */
[----:B------:R-:W-:-:S03]  /*5ba60*/  ISETP.LT.AND P3, PT, R28, c[0x0][0x17c], !P0 ;  /* 0x00005f001c007a0c */ /* 0x000fc60004761270 */
[----:B------:R-:W3:Y:S04]  /*5ba70*/  LDL.LU R10, [R1+0x50] ;  /* 0x00005000010a7983 */ /* 0x000ee80000300800 */
[----:B--2---:R1:W-:Y:S04]  /*5ba80*/  STS.128 [R0+0x1c00], R4 ;  /* 0x001c000400007388 */ /* 0x0043e80000000c00 */
[----:B----4-:R-:W-:Y:S04]  /*5ba90*/  STS.128 [R0+0x1c80], R12 ;  /* 0x001c800c00007388 */ /* 0x010fe80000000c00 */
[----:B------:R-:W-:Y:S06]  /*5baa0*/  BAR.SYNC.DEFER_BLOCKING 0x0 ;  /* 0x0000000000007b1d */ /* 0x000fec0000010000 */
[----:B---3--:R-:W-:Y:S01]  /*5bab0*/  @P3 STG.E [R18.64], R11 ;  /* 0x0000000b12003986 */ /* 0x008fe2000c101904 */
[----:B-1----:R-:W-:-:S04]  /*5bac0*/  LEA R4, P3, R17, R2, 0x2 ;  /* 0x0000000211047211 */ /* 0x002fc800078610ff */
[----:B------:R-:W-:-:S05]  /*5bad0*/  LEA.HI.X.SX32 R5, R17, R3, 0x2, P3 ;  /* 0x0000000311057211 */ /* 0x000fca00018f16ff */
[----:B------:R1:W-:Y:S04]  /*5bae0*/  @P1 STG.E [R4.64], R23 ;  /* 0x0000001704001986 */ /* 0x0003e8000c101904 */
[----:B-1----:R-:W2:Y:S01]  /*5baf0*/  LDL.LU R23, [R1+0xb4] ;  /* 0x0000b40001177983 */ /* 0x002ea20000300800 */
[----:B------:R-:W-:Y:S02]  /*5bb00*/  IADD3 R0, R17, c[0x0][0x198], RZ ;  /* 0x0000660011007a10 */ /* 0x000fe40007ffe0ff */
[----:B------:R-:W-:Y:S01]  /*5bb10*/  IADD3 R7, R28, 0x4, RZ ;  /* 0x000000041c077810 */ /* 0x000fe20007ffe0ff */
[----:B------:R-:W3:Y:S01]  /*5bb20*/  LDL.LU R11, [R1+0xc0] ;  /* 0x0000c000010b7983 */ /* 0x000ee20000300800 */
[----:B------:R-:W-:Y:S02]  /*5bb30*/  LEA R6, P6, R0, R2, 0x2 ;  /* 0x0000000200067211 */ /* 0x000fe400078c10ff */
[----:B------:R-:W-:-:S02]  /*5bb40*/  ISETP.LT.AND P5, PT, R7, c[0x0][0x17c], !P0 ;  /* 0x00005f0007007a0c */ /* 0x000fc400047a1270 */
[C---:B------:R-:W-:Y:S02]  /*5bb50*/  LEA.HI.X.SX32 R7, R0.reuse, R3, 0x2, P6 ;  /* 0x0000000300077211 */ /* 0x040fe400030f16ff */
[----:B------:R-:W-:Y:S02]  /*5bb60*/  IADD3 R0, R0, c[0x0][0x198], RZ ;  /* 0x0000660000007a10 */ /* 0x000fe40007ffe0ff */
[----:B------:R-:W-:Y:S01]  /*5bb70*/  IADD3 R8, R28, 0x5, RZ ;  /* 0x000000051c087810 */ /* 0x000fe20007ffe0ff */
[----:B------:R1:W-:Y:S01]  /*5bb80*/  @P4 STG.E [R6.64], R16 ;  /* 0x0000001006004986 */ /* 0x0003e2000c101904 */
[----:B------:R-:W-:Y:S02]  /*5bb90*/  IADD3 R5, R0, c[0x0][0x198], RZ ;  /* 0x0000660000057a10 */ /* 0x000fe40007ffe0ff */
[----:B------:R-:W-:Y:S02]  /*5bba0*/  ISETP.LT.AND P3, PT, R8, c[0x0][0x17c], !P0 ;  /* 0x00005f0008007a0c */ /* 0x000fe40004761270 */
[----:B------:R-:W-:-:S02]  /*5bbb0*/  LEA R4, P6, R5, R2, 0x2 ;  /* 0x0000000205047211 */ /* 0x000fc400078c10ff */
[----:B------:R-:W-:Y:S02]  /*5bbc0*/  IADD3 R8, R28, 0x7, RZ ;  /* 0x000000071c087810 */ /* 0x000fe40007ffe0ff */
[----:B-1----:R-:W-:Y:S02]  /*5bbd0*/  LEA R6, P1, R0, R2, 0x2 ;  /* 0x0000000200067211 */ /* 0x002fe400078210ff */
[----:B------:R-:W-:Y:S02]  /*5bbe0*/  IADD3 R9, R28, 0x6, RZ ;  /* 0x000000061c097810 */ /* 0x000fe40007ffe0ff */
[-C--:B------:R-:W-:Y:S02]  /*5bbf0*/  LEA.HI.X.SX32 R7, R0, R3.reuse, 0x2, P1 ;  /* 0x0000000300077211 */ /* 0x080fe400008f16ff */
[C---:B------:R-:W-:Y:S02]  /*5bc00*/  IADD3 R0, R5.reuse, c[0x0][0x198], RZ ;  /* 0x0000660005007a10 */ /* 0x040fe40007ffe0ff */
[----:B------:R-:W-:Y:S01]  /*5bc10*/  LEA.HI.X.SX32 R5, R5, R3, 0x2, P6 ;  /* 0x0000000305057211 */ /* 0x000fe200030f16ff */
[----:B------:R1:W-:Y:S01]  /*5bc20*/  @P2 STG.E [R6.64], R21 ;  /* 0x0000001506002986 */ /* 0x0003e2000c101904 */
[----:B------:R-:W-:-:S02]  /*5bc30*/  ISETP.LT.AND P1, PT, R8, c[0x0][0x17c], !P0 ;  /* 0x00005f0008007a0c */ /* 0x000fc40004721270 */
[----:B------:R-:W-:Y:S02]  /*5bc40*/  ISETP.LT.AND P4, PT, R9, c[0x0][0x17c], !P0 ;  /* 0x00005f0009007a0c */ /* 0x000fe40004781270 */
[----:B------:R-:W-:Y:S01]  /*5bc50*/  IADD3 R8, R0, c[0x0][0x198], RZ ;  /* 0x0000660000087a10 */ /* 0x000fe20007ffe0ff */
[----:B------:R4:W-:Y:S04]  /*5bc60*/  @P5 STG.E [R4.64], R10 ;  /* 0x0000000a04005986 */ /* 0x0009e8000c101904 */
[----:B-1----:R-:W3:Y:S01]  /*5bc70*/  LDL.LU R21, [R1+0xc4] ;  /* 0x0000c40001157983 */ /* 0x002ee20000300800 */
[----:B------:R-:W-:-:S03]  /*5bc80*/  IADD3 R7, R28, 0x8, RZ ;  /* 0x000000081c077810 */ /* 0x000fc60007ffe0ff */
[----:B------:R-:W3:Y:S01]  /*5bc90*/  LDL.LU R16, [R1+0xd0] ;  /* 0x0000d00001107983 */ /* 0x000ee20000300800 */
[-C--:B------:R-:W-:Y:S02]  /*5bca0*/  LEA R6, P6, R8, R2.reuse, 0x2 ;  /* 0x0000000208067211 */ /* 0x080fe400078c10ff */
[CC--:B----4-:R-:W-:Y:S02]  /*5bcb0*/  LEA R4, P2, R0.reuse, R2.reuse, 0x2 ;  /* 0x0000000200047211 */ /* 0x0d0fe400078410ff */
[----:B------:R-:W-:Y:S02]  /*5bcc0*/  ISETP.LT.AND P5, PT, R7, c[0x0][0x17c], !P0 ;  /* 0x00005f0007007a0c */ /* 0x000fe400047a1270 */
[-C--:B------:R-:W-:Y:S02]  /*5bcd0*/  LEA.HI.X.SX32 R5, R0, R3.reuse, 0x2, P2 ;  /* 0x0000000300057211 */ /* 0x080fe400010f16ff */
[C---:B------:R-:W-:Y:S02]  /*5bce0*/  LEA.HI.X.SX32 R7, R8.reuse, R3, 0x2, P6 ;  /* 0x0000000308077211 */ /* 0x040fe400030f16ff */
[----:B------:R-:W-:Y:S01]  /*5bcf0*/  IADD3 R0, R8, c[0x0][0x198], RZ ;  /* 0x0000660008007a10 */ /* 0x000fe20007ffe0ff */
[----:B------:R1:W-:Y:S04]  /*5bd00*/  @P3 STG.E [R4.64], R22 ;  /* 0x0000001604003986 */ /* 0x0003e8000c101904 */
[----:B------:R4:W-:Y:S04]  /*5bd10*/  @P4 STG.E [R6.64], R20 ;  /* 0x0000001406004986 */ /* 0x0009e8000c101904 */
[----:B-1----:R-:W3:Y:S01]  /*5bd20*/  LDL.LU R22, [R1+0xd4] ;  /* 0x0000d40001167983 */ /* 0x002ee20000300800 */
[----:B----4-:R-:W-:-:S03]  /*5bd30*/  LEA R6, P3, R0, R2, 0x2 ;  /* 0x0000000200067211 */ /* 0x010fc600078610ff */
[----:B------:R-:W4:Y:S01]  /*5bd40*/  LDL.LU R10, [R1+0xe0] ;  /* 0x0000e000010a7983 */ /* 0x000f220000300800 */
[----:B------:R-:W-:-:S05]  /*5bd50*/  LEA.HI.X.SX32 R7, R0, R3, 0x2, P3 ;  /* 0x0000000300077211 */ /* 0x000fca00018f16ff */
[----:B--2---:R1:W-:Y:S04]  /*5bd60*/  @P1 STG.E [R6.64], R23 ;  /* 0x0000001706001986 */ /* 0x0043e8000c101904 */
[----:B-1----:R-:W2:Y:S01]  /*5bd70*/  LDL.LU R23, [R1+0xe4] ;  /* 0x0000e40001177983 */ /* 0x002ea20000300800 */
[----:B------:R-:W-:Y:S02]  /*5bd80*/  IADD3 R5, R0, c[0x0][0x198], RZ ;  /* 0x0000660000057a10 */ /* 0x000fe40007ffe0ff */
[----:B------:R-:W-:Y:S01]  /*5bd90*/  IADD3 R9, R28, 0x9, RZ ;  /* 0x000000091c097810 */ /* 0x000fe20007ffe0ff */
[----:B------:R-:W2:Y:S01]  /*5bda0*/  LDL.LU R20, [R1+0xf0] ;  /* 0x0000f00001147983 */ /* 0x000ea20000300800 */
[----:B------:R-:W-:Y:S02]  /*5bdb0*/  LEA R4, P6, R5, R2, 0x2 ;  /* 0x0000000205047211 */ /* 0x000fe400078c10ff */
[----:B------:R-:W-:-:S02]  /*5bdc0*/  ISETP.LT.AND P2, PT, R9, c[0x0][0x17c], !P0 ;  /* 0x00005f0009007a0c */ /* 0x000fc40004741270 */
[C---:B------:R-:W-:Y:S02]  /*5bdd0*/  IADD3 R8, R28.reuse, 0xb, RZ ;  /* 0x0000000b1c087810 */ /* 0x040fe40007ffe0ff */
[C---:B------:R-:W-:Y:S02]  /*5bde0*/  IADD3 R0, R5.reuse, c[0x0][0x198], RZ ;  /* 0x0000660005007a10 */ /* 0x040fe40007ffe0ff */
[----:B------:R-:W-:Y:S02]  /*5bdf0*/  IADD3 R9, R28, 0xa, RZ ;  /* 0x0000000a1c097810 */ /* 0x000fe40007ffe0ff */
[----:B------:R-:W-:Y:S02]  /*5be00*/  LEA.HI.X.SX32 R5, R5, R3, 0x2, P6 ;  /* 0x0000000305057211 */ /* 0x000fe400030f16ff */
[----:B------:R-:W-:Y:S02]  /*5be10*/  ISETP.LT.AND P3, PT, R8, c[0x0][0x17c], !P0 ;  /* 0x00005f0008007a0c */ /* 0x000fe40004761270 */
[----:B------:R-:W-:Y:S01]  /*5be20*/  ISETP.LT.AND P4, PT, R9, c[0x0][0x17c], !P0 ;  /* 0x00005f0009007a0c */ /* 0x000fe20004781270 */
[----:B---3--:R1:W-:Y:S01]  /*5be30*/  @P5 STG.E [R4.64], R11 ;  /* 0x0000000b04005986 */ /* 0x0083e2000c101904 */
[----:B------:R-:W-:-:S02]  /*5be40*/  IADD3 R8, R0, c[0x0][0x198], RZ ;  /* 0x0000660000087a10 */ /* 0x000fc40007ffe0ff */
[----:B------:R-:W-:Y:S02]  /*5be50*/  IADD3 R7, R28, 0xc, RZ ;  /* 0x0000000c1c077810 */ /* 0x000fe40007ffe0ff */
[-C--:B------:R-:W-:Y:S02]  /*5be60*/  LEA R6, P6, R8, R2.reuse, 0x2 ;  /* 0x0000000208067211 */ /* 0x080fe400078c10ff */
[----:B------:R-:W-:Y:S02]  /*5be70*/  ISETP.LT.AND P5, PT, R7, c[0x0][0x17c], !P0 ;  /* 0x00005f0007007a0c */ /* 0x000fe400047a1270 */
[----:B-1----:R-:W-:Y:S02]  /*5be80*/  LEA R4, P1, R0, R2, 0x2 ;  /* 0x0000000200047211 */ /* 0x002fe400078210ff */
[-C--:B------:R-:W-:Y:S02]  /*5be90*/  LEA.HI.X.SX32 R7, R8, R3.reuse, 0x2, P6 ;  /* 0x0000000308077211 */ /* 0x080fe400030f16ff */
[----:B------:R-:W-:-:S02]  /*5bea0*/  LEA.HI.X.SX32 R5, R0, R3, 0x2, P1 ;  /* 0x0000000300057211 */ /* 0x000fc400008f16ff */
[----:B------:R-:W-:-:S03]  /*5beb0*/  IADD3 R0, R8, c[0x0][0x198], RZ ;  /* 0x0000660008007a10 */ /* 0x000fc60007ffe0ff */
[----:B------:R1:W-:Y:S04]  /*5bec0*/  @P2 STG.E [R4.64], R21 ;  /* 0x0000001504002986 */ /* 0x0003e8000c101904 */
[----:B------:R3:W-:Y:S01]  /*5bed0*/  @P4 STG.E [R6.64], R16 ;  /* 0x0000001006004986 */ /* 0x0007e2000c101904 */
[----:B------:R-:W-:-:S03]  /*5bee0*/  IADD3 R9, R28, 0xd, RZ ;  /* 0x0000000d1c097810 */ /* 0x000fc60007ffe0ff */
[----:B-1----:R-:W2:Y:S01]  /*5bef0*/  LDL.LU R21, [R1+0xf4] ;  /* 0x0000f40001157983 */ /* 0x002ea20000300800 */
[C---:B------:R-:W-:Y:S02]  /*5bf00*/  IADD3 R5, R0.reuse, c[0x0][0x198], RZ ;  /* 0x0000660000057a10 */ /* 0x040fe40007ffe0ff */
[CC--:B---3--:R-:W-:Y:S01]  /*5bf10*/  LEA R6, P2, R0.reuse, R2.reuse, 0x2 ;  /* 0x0000000200067211 */ /* 0x0c8fe200078410ff */
[----:B------:R-:W3:Y:S01]  /*5bf20*/  LDL.LU R11, [R1+0x100] ;  /* 0x00010000010b7983 */ /* 0x000ee20000300800 */
[C---:B------:R-:W-:Y:S02]  /*5bf30*/  LEA R4, P6, R5.reuse, R2, 0x2 ;  /* 0x0000000205047211 */ /* 0x040fe400078c10ff */
[-C--:B------:R-:W-:Y:S02]  /*5bf40*/  LEA.HI.X.SX32 R7, R0, R3.reuse, 0x2, P2 ;  /* 0x0000000300077211 */ /* 0x080fe400010f16ff */
[C---:B------:R-:W-:Y:S02]  /*5bf50*/  IADD3 R0, R5.reuse, c[0x0][0x198], RZ ;  /* 0x0000660005007a10 */ /* 0x040fe40007ffe0ff */
[----:B------:R-:W-:-:S02]  /*5bf60*/  LEA.HI.X.SX32 R5, R5, R3, 0x2, P6 ;  /* 0x0000000305057211 */ /* 0x000fc400030f16ff */
[----:B------:R-:W-:Y:S01]  /*5bf70*/  ISETP.LT.AND P1, PT, R9, c[0x0][0x17c], !P0 ;  /* 0x00005f0009007a0c */ /* 0x000fe20004721270 */
[----:B------:R1:W-:Y:S04]  /*5bf80*/  @P3 STG.E [R6.64], R22 ;  /* 0x0000001606003986 */ /* 0x0003e8000c101904 */
[----:B----4-:R4:W-:Y:S04]  /*5bf90*/  @P5 STG.E [R4.64], R10 ;  /* 0x0000000a04005986 */ /* 0x0109e8000c101904 */
[----:B-1----:R-:W3:Y:S04]  /*5bfa0*/  LDL.LU R22, [R1+0x104] ;  /* 0x0001040001167983 */ /* 0x002ee80000300800 */
[----:B------:R-:W3:Y:S01]  /*5bfb0*/  LDL.LU R16, [R1+0x110] ;  /* 0x0001100001107983 */ /* 0x000ee20000300800 */
[----:B----4-:R-:W-:-:S04]  /*5bfc0*/  LEA R4, P3, R0, R2, 0x2 ;  /* 0x0000000200047211 */ /* 0x010fc800078610ff */
[----:B------:R-:W-:-:S05]  /*5bfd0*/  LEA.HI.X.SX32 R5, R0, R3, 0x2, P3 ;  /* 0x0000000300057211 */ /* 0x000fca00018f16ff */
[----:B--2---:R1:W-:Y:S04]  /*5bfe0*/  @P1 STG.E [R4.64], R23 ;  /* 0x0000001704001986 */ /* 0x0043e8000c101904 */
[----:B-1----:R-:W2:Y:S01]  /*5bff0*/  LDL.LU R23, [R1+0x114] ;  /* 0x0001140001177983 */ /* 0x002ea20000300800 */
[C---:B------:R-:W-:Y:S02]  /*5c000*/  IADD3 R8, R28.reuse, 0xf, RZ ;  /* 0x0000000f1c087810 */ /* 0x040fe40007ffe0ff */
[----:B------:R-:W-:Y:S01]  /*5c010*/  IADD3 R9, R28, 0xe, RZ ;  /* 0x0000000e1c097810 */ /* 0x000fe20007ffe0ff */
[----:B------:R-:W4:Y:S01]  /*5c020*/  LDL.LU R10, [R1+0x120] ;  /* 0x00012000010a7983 */ /* 0x000f220000300800 */
[----:B------:R-:W-:Y:S02]  /*5c030*/  ISETP.LT.AND P2, PT, R8, c[0x0][0x17c], !P0 ;  /* 0x00005f0008007a0c */ /* 0x000fe40004741270 */
[----:B------:R-:W-:-:S02]  /*5c040*/  ISETP.LT.AND P4, PT, R9, c[0x0][0x17c], !P0 ;  /* 0x00005f0009007a0c */ /* 0x000fc40004781270 */
[----:B------:R-:W-:Y:S02]  /*5c050*/  IADD3 R8, R0, c[0x0][0x198], RZ ;  /* 0x0000660000087a10 */ /* 0x000fe40007ffe0ff */
[----:B------:R-:W-:Y:S02]  /*5c060*/  IADD3 R7, R28, 0x10, RZ ;  /* 0x000000101c077810 */ /* 0x000fe40007ffe0ff */
[C---:B------:R-:W-:Y:S02]  /*5c070*/  LEA R6, P6, R8.reuse, R2, 0x2 ;  /* 0x0000000208067211 */ /* 0x040fe400078c10ff */
[----:B------:R-:W-:Y:S02]  /*5c080*/  ISETP.LT.AND P5, PT, R7, c[0x0][0x17c], !P0 ;  /* 0x00005f0007007a0c */ /* 0x000fe400047a1270 */
[C---:B------:R-:W-:Y:S02]  /*5c090*/  LEA.HI.X.SX32 R7, R8.reuse, R3, 0x2, P6 ;  /* 0x0000000308077211 */ /* 0x040fe400030f16ff */
[----:B------:R-:W-:-:S03]  /*5c0a0*/  IADD3 R0, R8, c[0x0][0x198], RZ ;  /* 0x0000660008007a10 */ /* 0x000fc60007ffe0ff */
[----:B------:R1:W-:Y:S01]  /*5c0b0*/  @P4 STG.E [R6.64], R20 ;  /* 0x0000001406004986 */ /* 0x0003e2000c101904 */
[----:B------:R-:W-:Y:S02]  /*5c0c0*/  IADD3 R5, R0, c[0x0][0x198], RZ ;  /* 0x0000660000057a10 */ /* 0x000fe40007ffe0ff */
[----:B------:R-:W-:Y:S02]  /*5c0d0*/  IADD3 R9, R28, 0x11, RZ ;  /* 0x000000111c097810 */ /* 0x000fe40007ffe0ff */
[-C--:B------:R-:W-:Y:S02]  /*5c0e0*/  LEA R4, P6, R5, R2.reuse, 0x2 ;  /* 0x0000000205047211 */ /* 0x080fe400078c10ff */
[----:B------:R-:W-:Y:S02]  /*5c0f0*/  ISETP.LT.AND P3, PT, R9, c[0x0][0x17c], !P0 ;  /* 0x00005f0009007a0c */ /* 0x000fe40004761270 */
[----:B-1----:R-:W-:Y:S02]  /*5c100*/  LEA R6, P1, R0, R2, 0x2 ;  /* 0x0000000200067211 */ /* 0x002fe400078210ff */
[----:B------:R-:W-:-:S02]  /*5c110*/  IADD3 R8, R28, 0x13, RZ ;  /* 0x000000131c087810 */ /* 0x000fc40007ffe0ff */
[-C--:B------:R-:W-:Y:S02]  /*5c120*/  LEA.HI.X.SX32 R7, R0, R3.reuse, 0x2, P1 ;  /* 0x0000000300077211 */ /* 0x080fe400008f16ff */
[----:B------:R-:W-:Y:S02]  /*5c130*/  IADD3 R9, R28, 0x12, RZ ;  /* 0x000000121c097810 */ /* 0x000fe40007ffe0ff */
[C---:B------:R-:W-:Y:S02]  /*5c140*/  IADD3 R0, R5.reuse, c[0x0][0x198], RZ ;  /* 0x0000660005007a10 */ /* 0x040fe40007ffe0ff */
[----:B------:R-:W-:Y:S01]  /*5c150*/  LEA.HI.X.SX32 R5, R5, R3, 0x2, P6 ;  /* 0x0000000305057211 */ /* 0x000fe200030f16ff */
[----:B------:R1:W-:Y:S01]  /*5c160*/  @P2 STG.E [R6.64], R21 ;  /* 0x0000001506002986 */ /* 0x0003e2000c101904 */
[----:B------:R-:W-:Y:S02]  /*5c170*/  ISETP.LT.AND P1, PT, R8, c[0x0][0x17c], !P0 ;  /* 0x00005f0008007a0c */ /* 0x000fe40004721270 */
[----:B------:R-:W-:-:S02]  /*5c180*/  ISETP.LT.AND P4, PT, R9, c[0x0][0x17c], !P0 ;  /* 0x00005f0009007a0c */ /* 0x000fc40004781270 */
[----:B------:R-:W-:Y:S01]  /*5c190*/  IADD3 R8, R0, c[0x0][0x198], RZ ;  /* 0x0000660000087a10 */ /* 0x000fe20007ffe0ff */
[----:B---3--:R3:W-:Y:S04]  /*5c1a0*/  @P5 STG.E [R4.64], R11 ;  /* 0x0000000b04005986 */ /* 0x0087e8000c101904 */
[----:B-1----:R-:W4:Y:S01]  /*5c1b0*/  LDL.LU R21, [R1+0x124] ;  /* 0x0001240001157983 */ /* 0x002f220000300800 */
[----:B------:R-:W-:-:S03]  /*5c1c0*/  IADD3 R7, R28, 0x14, RZ ;  /* 0x000000141c077810 */ /* 0x000fc60007ffe0ff */
[----:B------:R-:W4:Y:S01]  /*5c1d0*/  LDL.LU R20, [R1+0x130] ;  /* 0x0001300001147983 */ /* 0x000f220000300800 */
[-C--:B------:R-:W-:Y:S02]  /*5c1e0*/  LEA R6, P6, R8, R2.reuse, 0x2 ;  /* 0x0000000208067211 */ /* 0x080fe400078c10ff */
[CC--:B---3--:R-:W-:Y:S02]  /*5c1f0*/  LEA R4, P2, R0.reuse, R2.reuse, 0x2 ;  /* 0x0000000200047211 */ /* 0x0c8fe400078410ff */
[----:B------:R-:W-:Y:S02]  /*5c200*/  ISETP.LT.AND P5, PT, R7, c[0x0][0x17c], !P0 ;  /* 0x00005f0007007a0c */ /* 0x000fe400047a1270 */
[-C--:B------:R-:W-:Y:S02]  /*5c210*/  LEA.HI.X.SX32 R5, R0, R3.reuse, 0x2, P2 ;  /* 0x0000000300057211 */ /* 0x080fe400010f16ff */
[C---:B------:R-:W-:Y:S02]  /*5c220*/  LEA.HI.X.SX32 R7, R8.reuse, R3, 0x2, P6 ;  /* 0x0000000308077211 */ /* 0x040fe400030f16ff */
[----:B------:R-:W-:Y:S01]  /*5c230*/  IADD3 R0, R8, c[0x0][0x198], RZ ;  /* 0x0000660008007a10 */ /* 0x000fe20007ffe0ff */
[----:B------:R1:W-:Y:S04]  /*5c240*/  @P3 STG.E [R4.64], R22 ;  /* 0x0000001604003986 */ /* 0x0003e8000c101904 */
[----:B------:R3:W-:Y:S04]  /*5c250*/  @P4 STG.E [R6.64], R16 ;  /* 0x0000001006004986 */ /* 0x0007e8000c101904 */
[----:B-1----:R-:W4:Y:S01]  /*5c260*/  LDL.LU R22, [R1+0x134] ;  /* 0x0001340001167983 */ /* 0x002f220000300800 */
[----:B---3--:R-:W-:-:S03]  /*5c270*/  LEA R6, P3, R0, R2, 0x2 ;  /* 0x0000000200067211 */ /* 0x008fc600078610ff */
[----:B------:R-:W3:Y:S01]  /*5c280*/  LDL.LU R11, [R1+0x140] ;  /* 0x00014000010b7983 */ /* 0x000ee20000300800 */
        /* <DEDUP_REMOVED lines=14> */
[----:B----4-:R1:W-:Y:S01]  /*5c370*/  @P5 STG.E [R4.64], R10 ;  /* 0x0000000a04005986 */ /* 0x0103e2000c101904 */
        /* <DEDUP_REMOVED lines=13> */
[CC--:B----4-:R-:W-:Y:S01]  /*5c450*/  LEA R6, P2, R0.reuse, R2.reuse, 0x2 ;  /* 0x0000000200067211 */ /* 0x0d0fe200078410ff */
[----:B------:R-:W4:Y:S01]  /*5c460*/  LDL.LU R10, [R1+0x160] ;  /* 0x00016000010a7983 */ /* 0x000f220000300800 */
[C---:B------:R-:W-:Y:S02]  /*5c470*/  LEA R4, P6, R5.reuse, R2, 0x2 ;  /* 0x0000000205047211 */ /* 0x040fe400078c10ff */
[-C--:B------:R-:W-:Y:S02]  /*5c480*/  LEA.HI.X.SX32 R7, R0, R3.reuse, 0x2, P2 ;  /* 0x0000000300077211 */ /* 0x080fe400010f16ff */
[C---:B------:R-:W-:Y:S02]  /*5c490*/  IADD3 R0, R5.reuse, c[0x0][0x198], RZ ;  /* 0x0000660005007a10 */ /* 0x040fe40007ffe0ff */
[----:B------:R-:W-:-:S02]  /*5c4a0*/  LEA.HI.X.SX32 R5, R5, R3, 0x2, P6 ;  /* 0x0000000305057211 */ /* 0x000fc400030f16ff */
[----:B------:R-:W-:Y:S01]  /*5c4b0*/  ISETP.LT.AND P1, PT, R9, c[0x0][0x17c], !P0 ;  /* 0x00005f0009007a0c */ /* 0x000fe20004721270 */
[----:B------:R1:W-:Y:S04]  /*5c4c0*/  @P3 STG.E [R6.64], R22 ;  /* 0x0000001606003986 */ /* 0x0003e8000c101904 */
[----:B---3--:R3:W-:Y:S04]  /*5c4d0*/  @P5 STG.E [R4.64], R11 ;  /* 0x0000000b04005986 */ /* 0x0087e8000c101904 */
[----:B-1----:R-:W4:Y:S04]  /*5c4e0*/  LDL.LU R22, [R1+0x164] ;  /* 0x0001640001167983 */ /* 0x002f280000300800 */
[----:B------:R-:W4:Y:S01]  /*5c4f0*/  LDL.LU R20, [R1+0x1b0] ;  /* 0x0001b00001147983 */ /* 0x000f220000300800 */
[----:B---3--:R-:W-:-:S04]  /*5c500*/  LEA R4, P3, R0, R2, 0x2 ;  /* 0x0000000200047211 */ /* 0x008fc800078610ff */
[----:B------:R-:W-:-:S05]  /*5c510*/  LEA.HI.X.SX32 R5, R0, R3, 0x2, P3 ;  /* 0x0000000300057211 */ /* 0x000fca00018f16ff */
[----:B--2---:R1:W-:Y:S04]  /*5c520*/  @P1 STG.E [R4.64], R23 ;  /* 0x0000001704001986 */ /* 0x0043e8000c101904 */
[----:B-1----:R-:W2:Y:S01]  /*5c530*/  LDL.LU R23, [R1+0x1b4] ;  /* 0x0001b40001177983 */ /* 0x002ea20000300800 */
[C---:B------:R-:W-:Y:S02]  /*5c540*/  IADD3 R8, R28.reuse, 0x1b, RZ ;  /* 0x0000001b1c087810 */ /* 0x040fe40007ffe0ff */
[----:B------:R-:W-:Y:S01]  /*5c550*/  IADD3 R9, R28, 0x1a, RZ ;  /* 0x0000001a1c097810 */ /* 0x000fe20007ffe0ff */
[----:B------:R-:W3:Y:S01]  /*5c560*/  LDL.LU R11, [R1+0x38] ;  /* 0x00003800010b7983 */ /* 0x000ee20000300800 */
        /* <DEDUP_REMOVED lines=12> */
[----:B-1----:R-:W-:-:S04]  /*5c630*/  LEA R6, P1, R0, R2, 0x2 ;  /* 0x0000000200067211 */ /* 0x002fc800078210ff */
[-C--:B------:R-:W-:Y:S02]  /*5c640*/  LEA.HI.X.SX32 R7, R0, R3.reuse, 0x2, P1 ;  /* 0x0000000300077211 */ /* 0x080fe400008f16ff */
[C---:B------:R-:W-:Y:S02]  /*5c650*/  IADD3 R0, R5.reuse, c[0x0][0x198], RZ ;  /* 0x0000660005007a10 */ /* 0x040fe40007ffe0ff */
[----:B------:R-:W-:Y:S02]  /*5c660*/  LEA.HI.X.SX32 R5, R5, R3, 0x2, P6 ;  /* 0x0000000305057211 */ /* 0x000fe400030f16ff */
[----:B------:R-:W-:Y:S01]  /*5c670*/  ISETP.LT.AND P3, PT, R9, c[0x0][0x17c], !P0 ;  /* 0x00005f0009007a0c */ /* 0x000fe20004761270 */
[----:B------:R1:W-:Y:S01]  /*5c680*/  @P2 STG.E [R6.64], R21 ;  /* 0x0000001506002986 */ /* 0x0003e2000c101904 */
[----:B------:R-:W-:-:S03]  /*5c690*/  IADD3 R8, R28, 0x1f, RZ ;  /* 0x0000001f1c087810 */ /* 0x000fc60007ffe0ff */
[----:B----4-:R4:W-:Y:S01]  /*5c6a0*/  @P5 STG.E [R4.64], R10 ;  /* 0x0000000a04005986 */ /* 0x0109e2000c101904 */
[----:B------:R-:W-:-:S03]  /*5c6b0*/  IADD3 R9, R28, 0x1e, RZ ;  /* 0x0000001e1c097810 */ /* 0x000fc60007ffe0ff */
[----:B-1----:R-:W3:Y:S01]  /*5c6c0*/  LDL.LU R21, [R1+0x3c] ;  /* 0x00003c0001157983 */ /* 0x002ee20000300800 */
[----:B------:R-:W-:Y:S02]  /*5c6d0*/  ISETP.LT.AND P1, PT, R8, c[0x0][0x17c], !P0 ;  /* 0x00005f0008007a0c */ /* 0x000fe40004721270 */
[C---:B----4-:R-:W-:Y:S01]  /*5c6e0*/  LEA R4, P2, R0.reuse, R2, 0x2 ;  /* 0x0000000200047211 */ /* 0x050fe200078410ff */
[----:B------:R-:W4:Y:S01]  /*5c6f0*/  LDL.LU R16, [R1+0x48] ;  /* 0x0000480001107983 */ /* 0x000f220000300800 */
[C---:B------:R-:W-:Y:S02]  /*5c700*/  IADD3 R8, R0.reuse, c[0x0][0x198], RZ ;  /* 0x0000660000087a10 */ /* 0x040fe40007ffe0ff */
[----:B------:R-:W-:Y:S02]  /*5c710*/  LEA.HI.X.SX32 R5, R0, R3, 0x2, P2 ;  /* 0x0000000300057211 */ /* 0x000fe400010f16ff */
[----:B------:R-:W-:Y:S02]  /*5c720*/  ISETP.LT.AND P4, PT, R9, c[0x0][0x17c], !P0 ;  /* 0x00005f0009007a0c */ /* 0x000fe40004781270 */
[----:B------:R-:W-:-:S02]  /*5c730*/  IADD3 R0, R8, c[0x0][0x198], RZ ;  /* 0x0000660008007a10 */ /* 0x000fc40007ffe0ff */
[----:B------:R-:W-:Y:S01]  /*5c740*/  IADD3 R7, R28, 0x20, RZ ;  /* 0x000000201c077810 */ /* 0x000fe20007ffe0ff */
[----:B------:R1:W-:Y:S01]  /*5c750*/  @P3 STG.E [R4.64], R22 ;  /* 0x0000001604003986 */ /* 0x0003e2000c101904 */
[CC--:B------:R-:W-:Y:S02]  /*5c760*/  LEA R6, P6, R8.reuse, R2.reuse, 0x2 ;  /* 0x0000000208067211 */ /* 0x0c0fe400078c10ff */
[----:B------:R-:W-:Y:S02]  /*5c770*/  ISETP.LT.AND P5, PT, R7, c[0x0][0x17c], !P0 ;  /* 0x00005f0007007a0c */ /* 0x000fe400047a1270 */
[----:B------:R-:W-:Y:S01]  /*5c780*/  LEA.HI.X.SX32 R7, R8, R3, 0x2, P6 ;  /* 0x0000000308077211 */ /* 0x000fe200030f16ff */
[----:B-1----:R-:W4:Y:S01]  /*5c790*/  LDL.LU R22, [R1+0x4c] ;  /* 0x00004c0001167983 */ /* 0x002f220000300800 */
[----:B------:R-:W-:-:S03]  /*5c7a0*/  LEA R4, P3, R0, R2, 0x2 ;  /* 0x0000000200047211 */ /* 0x000fc600078610ff */
[----:B------:R-:W-:Y:S01]  /*5c7b0*/  @P4 STG.E [R6.64], R20 ;  /* 0x0000001406004986 */ /* 0x000fe2000c101904 */
[----:B------:R-:W-:-:S03]  /*5c7c0*/  LEA.HI.X.SX32 R5, R0, R3, 0x2, P3 ;  /* 0x0000000300057211 */ /* 0x000fc600018f16ff */
[----:B------:R-:W4:Y:S04]  /*5c7d0*/  LDL.LU R10, [R1+0x58] ;  /* 0x00005800010a7983 */ /* 0x000f280000300800 */
[----:B--2---:R1:W-:Y:S04]  /*5c7e0*/  @P1 STG.E [R4.64], R23 ;  /* 0x0000001704001986 */ /* 0x0043e8000c101904 */
[----:B-1----:R-:W2:Y:S01]  /*5c7f0*/  LDL.LU R23, [R1+0x5c] ;  /* 0x00005c0001177983 */ /* 0x002ea20000300800 */
[----:B------:R-:W-:Y:S02]  /*5c800*/  IADD3 R7, R0, c[0x0][0x198], RZ ;  /* 0x0000660000077a10 */ /* 0x000fe40007ffe0ff */
[----:B------:R-:W-:Y:S01]  /*5c810*/  IADD3 R9, R28, 0x21, RZ ;  /* 0x000000211c097810 */ /* 0x000fe20007ffe0ff */
[----:B------:R-:W2:Y:S01]  /*5c820*/  LDL.LU R20, [R1+0xb8] ;  /* 0x0000b80001147983 */ /* 0x000ea20000300800 */
[----:B------:R-:W-:-:S02]  /*5c830*/  LEA R6, P6, R7, R2, 0x2 ;  /* 0x0000000207067211 */ /* 0x000fc400078c10ff */
[----:B------:R-:W-:Y:S02]  /*5c840*/  ISETP.LT.AND P2, PT, R9, c[0x0][0x17c], !P0 ;  /* 0x00005f0009007a0c */ /* 0x000fe40004741270 */
[C---:B------:R-:W-:Y:S02]  /*5c850*/  IADD3 R0, R7.reuse, c[0x0][0x198], RZ ;  /* 0x0000660007007a10 */ /* 0x040fe40007ffe0ff */
[C---:B------:R-:W-:Y:S02]  /*5c860*/  IADD3 R8, R28.reuse, 0x23, RZ ;  /* 0x000000231c087810 */ /* 0x040fe40007ffe0ff */
[----:B------:R-:W-:Y:S02]  /*5c870*/  IADD3 R9, R28, 0x22, RZ ;  /* 0x000000221c097810 */ /* 0x000fe40007ffe0ff */
[----:B------:R-:W-:Y:S02]  /*5c880*/  LEA.HI.X.SX32 R7, R7, R3, 0x2, P6 ;  /* 0x0000000307077211 */ /* 0x000fe400030f16ff */
[----:B------:R-:W-:-:S02]  /*5c890*/  LEA R4, P1, R0, R2, 0x2 ;  /* 0x0000000200047211 */ /* 0x000fc400078210ff */
[----:B------:R-:W-:Y:S02]  /*5c8a0*/  ISETP.LT.AND P3, PT, R8, c[0x0][0x17c], !P0 ;  /* 0x00005f0008007a0c */ /* 0x000fe40004761270 */
[----:B------:R-:W-:Y:S02]  /*5c8b0*/  ISETP.LT.AND P4, PT, R9, c[0x0][0x17c], !P0 ;  /* 0x00005f0009007a0c */ /* 0x000fe40004781270 */
[C---:B------:R-:W-:Y:S01]  /*5c8c0*/  IADD3 R8, R0.reuse, c[0x0][0x198], RZ ;  /* 0x0000660000087a10 */ /* 0x040fe20007ffe0ff */
[----:B---3--:R1:W-:Y:S01]  /*5c8d0*/  @P5 STG.E [R6.64], R11 ;  /* 0x0000000b06005986 */ /* 0x0083e2000c101904 */
[----:B------:R-:W-:Y:S02]  /*5c8e0*/  LEA.HI.X.SX32 R5, R0, R3, 0x2, P1 ;  /* 0x0000000300057211 */ /* 0x000fe400008f16ff */
[----:B------:R-:W-:Y:S02]  /*5c8f0*/  IADD3 R0, R8, c[0x0][0x198], RZ ;  /* 0x0000660008007a10 */ /* 0x000fe40007ffe0ff */
[----:B-1----:R-:W-:-:S02]  /*5c900*/  IADD3 R7, R28, 0x24, RZ ;  /* 0x000000241c077810 */ /* 0x002fc40007ffe0ff */
[C---:B------:R-:W-:Y:S02]  /*5c910*/  LEA R6, P6, R8.reuse, R2, 0x2 ;  /* 0x0000000208067211 */ /* 0x040fe400078c10ff */
[----:B------:R-:W-:Y:S02]  /*5c920*/  ISETP.LT.AND P5, PT, R7, c[0x0][0x17c], !P0 ;  /* 0x00005f0007007a0c */ /* 0x000fe400047a1270 */
[----:B------:R-:W-:Y:S01]  /*5c930*/  LEA.HI.X.SX32 R7, R8, R3, 0x2, P6 ;  /* 0x0000000308077211 */ /* 0x000fe200030f16ff */
[----:B------:R1:W-:Y:S01]  /*5c940*/  @P2 STG.E [R4.64], R21 ;  /* 0x0000001504002986 */ /* 0x0003e2000c101904 */
[----:B------:R-:W-:-:S03]  /*5c950*/  IADD3 R9, R28, 0x25, RZ ;  /* 0x000000251c097810 */ /* 0x000fc60007ffe0ff */
[----:B----4-:R3:W-:Y:S04]  /*5c960*/  @P4 STG.E [R6.64], R16 ;  /* 0x0000001006004986 */ /* 0x0107e8000c101904 */
[----:B-1----:R-:W4:Y:S01]  /*5c970*/  LDL.LU R21, [R1+0xbc] ;  /* 0x0000bc0001157983 */ /* 0x002f220000300800 */
[C---:B------:R-:W-:Y:S02]  /*5c980*/  LEA R4, P2, R0.reuse, R2, 0x2 ;  /* 0x0000000200047211 */ /* 0x040fe400078410ff */
[----:B------:R-:W-:Y:S01]  /*5c990*/  ISETP.LT.AND P1, PT, R9, c[0x0][0x17c], !P0 ;  /* 0x00005f0009007a0c */ /* 0x000fe20004721270 */
[----:B------:R-:W4:Y:S01]  /*5c9a0*/  LDL.LU R11, [R1+0xc8] ;  /* 0x0000c800010b7983 */ /* 0x000f220000300800 */
[C---:B------:R-:W-:Y:S02]  /*5c9b0*/  LEA.HI.X.SX32 R5, R0.reuse, R3, 0x2, P2 ;  /* 0x0000000300057211 */ /* 0x040fe400010f16ff */
[----:B---3--:R-:W-:-:S04]  /*5c9c0*/  IADD3 R7, R0, c[0x0][0x198], RZ ;  /* 0x0000660000077a10 */ /* 0x008fc80007ffe0ff */
[C---:B------:R-:W-:Y:S02]  /*5c9d0*/  IADD3 R0, R7.reuse, c[0x0][0x198], RZ ;  /* 0x0000660007007a10 */ /* 0x040fe40007ffe0ff */
[CC--:B------:R-:W-:Y:S01]  /*5c9e0*/  LEA R6, P6, R7.reuse, R2.reuse, 0x2 ;  /* 0x0000000207067211 */ /* 0x0c0fe200078c10ff */
[----:B------:R1:W-:Y:S03]  /*5c9f0*/  @P3 STG.E [R4.64], R22 ;  /* 0x0000001604003986 */ /* 0x0003e6000c101904 */
[----:B------:R-:W-:Y:S01]  /*5ca00*/  LEA.HI.X.SX32 R7, R7, R3, 0x2, P6 ;  /* 0x0000000307077211 */ /* 0x000fe200030f16ff */
[----:B-1----:R-:W3:Y:S01]  /*5ca10*/  LDL.LU R22, [R1+0xcc] ;  /* 0x0000cc0001167983 */ /* 0x002ee20000300800 */
[----:B------:R-:W-:-:S03]  /*5ca20*/  LEA R4, P3, R0, R2, 0x2 ;  /* 0x0000000200047211 */ /* 0x000fc600078610ff */
[----:B------:R-:W-:Y:S01]  /*5ca30*/  @P5 STG.E [R6.64], R10 ;  /* 0x0000000a06005986 */ /* 0x000fe2000c101904 */
[----:B------:R-:W-:-:S03]  /*5ca40*/  LEA.HI.X.SX32 R5, R0, R3, 0x2, P3 ;  /* 0x0000000300057211 */ /* 0x000fc600018f16ff */
[----:B------:R-:W3:Y:S04]  /*5ca50*/  LDL.LU R16, [R1+0xd8] ;  /* 0x0000d80001107983 */ /* 0x000ee80000300800 */
[----:B--2---:R1:W-:Y:S04]  /*5ca60*/  @P1 STG.E [R4.64], R23 ;  /* 0x0000001704001986 */ /* 0x0043e8000c101904 */
[----:B-1----:R-:W2:Y:S01]  /*5ca70*/  LDL.LU R23, [R1+0xdc] ;  /* 0x0000dc0001177983 */ /* 0x002ea20000300800 */
[C---:B------:R-:W-:Y:S02]  /*5ca80*/  IADD3 R8, R28.reuse, 0x27, RZ ;  /* 0x000000271c087810 */ /* 0x040fe40007ffe0ff */
[----:B------:R-:W-:Y:S01]  /*5ca90*/  IADD3 R9, R28, 0x26, RZ ;  /* 0x000000261c097810 */ /* 0x000fe20007ffe0ff */
[----:B------:R-:W2:Y:S01]  /*5caa0*/  LDL.LU R10, [R1+0xe8] ;  /* 0x0000e800010a7983 */ /* 0x000ea20000300800 */
[----:B------:R-:W-:-:S02]  /*5cab0*/  ISETP.LT.AND P2, PT, R8, c[0x0][0x17c], !P0 ;  /* 0x00005f0008007a0c */ /* 0x000fc40004741270 */
[----:B------:R-:W-:Y:S02]  /*5cac0*/  ISETP.LT.AND P4, PT, R9, c[0x0][0x17c], !P0 ;  /* 0x00005f0009007a0c */ /* 0x000fe40004781270 */
[----:B------:R-:W-:Y:S02]  /*5cad0*/  IADD3 R8, R0, c[0x0][0x198], RZ ;  /* 0x0000660000087a10 */ /* 0x000fe40007ffe0ff */
[----:B------:R-:W-:Y:S02]  /*5cae0*/  IADD3 R7, R28, 0x28, RZ ;  /* 0x000000281c077810 */ /* 0x000fe40007ffe0ff */
[C---:B------:R-:W-:Y:S02]  /*5caf0*/  LEA R6, P6, R8.reuse, R2, 0x2 ;  /* 0x0000000208067211 */ /* 0x040fe400078c10ff */
[----:B------:R-:W-:Y:S02]  /*5cb00*/  IADD3 R0, R8, c[0x0][0x198], RZ ;  /* 0x0000660008007a10 */ /* 0x000fe40007ffe0ff */
[----:B------:R-:W-:-:S02]  /*5cb10*/  ISETP.LT.AND P5, PT, R7, c[0x0][0x17c], !P0 ;  /* 0x00005f0007007a0c */ /* 0x000fc400047a1270 */
[-C--:B------:R-:W-:Y:S02]  /*5cb20*/  LEA.HI.X.SX32 R7, R8, R3.reuse, 0x2, P6 ;  /* 0x0000000308077211 */ /* 0x080fe400030f16ff */
[----:B------:R-:W-:Y:S02]  /*5cb30*/  LEA R4, P1, R0, R2, 0x2 ;  /* 0x0000000200047211 */ /* 0x000fe400078210ff */
[----:B------:R-:W-:Y:S01]  /*5cb40*/  IADD3 R9, R28, 0x29, RZ ;  /* 0x000000291c097810 */ /* 0x000fe20007ffe0ff */
[----:B------:R1:W-:Y:S01]  /*5cb50*/  @P4 STG.E [R6.64], R20 ;  /* 0x0000001406004986 */ /* 0x0003e2000c101904 */
[----:B------:R-:W-:Y:S02]  /*5cb60*/  LEA.HI.X.SX32 R5, R0, R3, 0x2, P1 ;  /* 0x0000000300057211 */ /* 0x000fe400008f16ff */
[----:B------:R-:W-:Y:S02]  /*5cb70*/  ISETP.LT.AND P3, PT, R9, c[0x0][0x17c], !P0 ;  /* 0x00005f0009007a0c */ /* 0x000fe40004761270 */
[----:B------:R-:W-:-:S02]  /*5cb80*/  IADD3 R8, R28, 0x2b, RZ ;  /* 0x0000002b1c087810 */ /* 0x000fc40007ffe0ff */
[----:B-1----:R-:W-:-:S04]  /*5cb90*/  IADD3 R7, R0, c[0x0][0x198], RZ ;  /* 0x0000660000077a10 */ /* 0x002fc80007ffe0ff */
[C---:B------:R-:W-:Y:S02]  /*5cba0*/  IADD3 R0, R7.reuse, c[0x0][0x198], RZ ;  /* 0x0000660007007a10 */ /* 0x040fe40007ffe0ff */
[CC--:B------:R-:W-:Y:S01]  /*5cbb0*/  LEA R6, P6, R7.reuse, R2.reuse, 0x2 ;  /* 0x0000000207067211 */ /* 0x0c0fe200078c10ff */
[----:B----4-:R1:W-:Y:S01]  /*5cbc0*/  @P2 STG.E [R4.64], R21 ;  /* 0x0000001504002986 */ /* 0x0103e2000c101904 */
[----:B------:R-:W-:Y:S02]  /*5cbd0*/  IADD3 R9, R28, 0x2a, RZ ;  /* 0x0000002a1c097810 */ /* 0x000fe40007ffe0ff */
[----:B------:R-:W-:Y:S02]  /*5cbe0*/  ISETP.LT.AND P1, PT, R8, c[0x0][0x17c], !P0 ;  /* 0x00005f0008007a0c */ /* 0x000fe40004721270 */
[----:B------:R-:W-:Y:S01]  /*5cbf0*/  LEA.HI.X.SX32 R7, R7, R3, 0x2, P6 ;  /* 0x0000000307077211 */ /* 0x000fe200030f16ff */
[----:B-1----:R-:W4:Y:S01]  /*5cc00*/  LDL.LU R21, [R1+0xec] ;  /* 0x0000ec0001157983 */ /* 0x002f220000300800 */
[----:B------:R-:W-:-:S02]  /*5cc10*/  LEA R4, P2, R0, R2, 0x2 ;  /* 0x0000000200047211 */ /* 0x000fc400078410ff */
[C---:B------:R-:W-:Y:S01]  /*5cc20*/  IADD3 R8, R0.reuse, c[0x0][0x198], RZ ;  /* 0x0000660000087a10 */ /* 0x040fe20007ffe0ff */
[----:B------:R-:W4:Y:S01]  /*5cc30*/  LDL.LU R20, [R1+0xf8] ;  /* 0x0000f80001147983 */ /* 0x000f220000300800 */
[----:B------:R-:W-:Y:S02]  /*5cc40*/  LEA.HI.X.SX32 R5, R0, R3, 0x2, P2 ;  /* 0x0000000300057211 */ /* 0x000fe400010f16ff */
[----:B------:R-:W-:Y:S01]  /*5cc50*/  ISETP.LT.AND P4, PT, R9, c[0x0][0x17c], !P0 ;  /* 0x00005f0009007a0c */ /* 0x000fe20004781270 */
[----:B------:R1:W-:Y:S01]  /*5cc60*/  @P5 STG.E [R6.64], R11 ;  /* 0x0000000b06005986 */ /* 0x0003e2000c101904 */
[----:B------:R-:W-:-:S03]  /*5cc70*/  IADD3 R0, R8, c[0x0][0x198], RZ ;  /* 0x0000660008007a10 */ /* 0x000fc60007ffe0ff */
[----:B---3--:R3:W-:Y:S01]  /*5cc80*/  @P3 STG.E [R4.64], R22 ;  /* 0x0000001604003986 */ /* 0x0087e2000c101904 */
[----:B-1----:R-:W-:Y:S02]  /*5cc90*/  IADD3 R7, R28, 0x2c, RZ ;  /* 0x0000002c1c077810 */ /* 0x002fe40007ffe0ff */
[-C--:B------:R-:W-:Y:S02]  /*5cca0*/  LEA R6, P6, R8, R2.reuse, 0x2 ;  /* 0x0000000208067211 */ /* 0x080fe400078c10ff */
[----:B------:R-:W-:Y:S01]  /*5ccb0*/  ISETP.LT.AND P5, PT, R7, c[0x0][0x17c], !P0 ;  /* 0x00005f0007007a0c */ /* 0x000fe200047a1270 */
[----:B---3--:R-:W3:Y:S01]  /*5ccc0*/  LDL.LU R22, [R1+0xfc] ;  /* 0x0000fc0001167983 */ /* 0x008ee20000300800 */
[----:B------:R-:W-:Y:S02]  /*5ccd0*/  LEA R4, P3, R0, R2, 0x2 ;  /* 0x0000000200047211 */ /* 0x000fe400078610ff */
[-C--:B------:R-:W-:Y:S01]  /*5cce0*/  LEA.HI.X.SX32 R7, R8, R3.reuse, 0x2, P6 ;  /* 0x0000000308077211 */ /* 0x080fe200030f16ff */
[----:B------:R-:W3:Y:S01]  /*5ccf0*/  LDL.LU R11, [R1+0x108] ;  /* 0x00010800010b7983 */ /* 0x000ee20000300800 */
[----:B------:R-:W-:-:S03]  /*5cd00*/  LEA.HI.X.SX32 R5, R0, R3, 0x2, P3 ;  /* 0x0000000300057211 */ /* 0x000fc600018f16ff */
[----:B------:R-:W-:Y:S04]  /*5cd10*/  @P4 STG.E [R6.64], R16 ;  /* 0x0000001006004986 */ /* 0x000fe8000c101904 */
        /* <DEDUP_REMOVED lines=15> */
[----:B------:R1:W-:Y:S01]  /*5ce10*/  @P5 STG.E [R6.64], R10 ;  /* 0x0000000a06005986 */ /* 0x0003e2000c101904 */
[----:B------:R-:W-:Y:S02]  /*5ce20*/  LEA.HI.X.SX32 R5, R0, R3, 0x2, P1 ;  /* 0x0000000300057211 */ /* 0x000fe400008f16ff */
[----:B------:R-:W-:Y:S02]  /*5ce30*/  IADD3 R0, R8, c[0x0][0x198], RZ ;  /* 0x0000660008007a10 */ /* 0x000fe40007ffe0ff */
[----:B-1----:R-:W-:-:S02]  /*5ce40*/  IADD3 R7, R28, 0x30, RZ ;  /* 0x000000301c077810 */ /* 0x002fc40007ffe0ff */
[C---:B------:R-:W-:Y:S02]  /*5ce50*/  LEA R6, P6, R8.reuse, R2, 0x2 ;  /* 0x0000000208067211 */ /* 0x040fe400078c10ff */
[----:B------:R-:W-:Y:S02]  /*5ce60*/  ISETP.LT.AND P5, PT, R7, c[0x0][0x17c], !P0 ;  /* 0x00005f0007007a0c */ /* 0x000fe400047a1270 */
[----:B------:R-:W-:Y:S01]  /*5ce70*/  LEA.HI.X.SX32 R7, R8, R3, 0x2, P6 ;  /* 0x0000000308077211 */ /* 0x000fe200030f16ff */
[----:B----4-:R1:W-:Y:S01]  /*5ce80*/  @P2 STG.E [R4.64], R21 ;  /* 0x0000001504002986 */ /* 0x0103e2000c101904 */
[----:B------:R-:W-:-:S03]  /*5ce90*/  IADD3 R9, R28, 0x31, RZ ;  /* 0x000000311c097810 */ /* 0x000fc60007ffe0ff */
[----:B------:R4:W-:Y:S04]  /*5cea0*/  @P4 STG.E [R6.64], R20 ;  /* 0x0000001406004986 */ /* 0x0009e8000c101904 */
[----:B-1----:R-:W2:Y:S01]  /*5ceb0*/  LDL.LU R21, [R1+0x11c] ;  /* 0x00011c0001157983 */ /* 0x002ea20000300800 */
[C---:B------:R-:W-:Y:S02]  /*5cec0*/  LEA R4, P2, R0.reuse, R2, 0x2 ;  /* 0x0000000200047211 */ /* 0x040fe400078410ff */
[C---:B----4-:R-:W-:Y:S01]  /*5ced0*/  IADD3 R7, R0.reuse, c[0x0][0x198], RZ ;  /* 0x0000660000077a10 */ /* 0x050fe20007ffe0ff */
[----:B------:R-:W4:Y:S01]  /*5cee0*/  LDL.LU R10, [R1+0x128] ;  /* 0x00012800010a7983 */ /* 0x000f220000300800 */
[----:B------:R-:W-:Y:S02]  /*5cef0*/  LEA.HI.X.SX32 R5, R0, R3, 0x2, P2 ;  /* 0x0000000300057211 */ /* 0x000fe400010f16ff */
[----:B------:R-:W-:-:S02]  /*5cf00*/  ISETP.LT.AND P1, PT, R9, c[0x0][0x17c], !P0 ;  /* 0x00005f0009007a0c */ /* 0x000fc40004721270 */
[C---:B------:R-:W-:Y:S02]  /*5cf10*/  IADD3 R0, R7.reuse, c[0x0][0x198], RZ ;  /* 0x0000660007007a10 */ /* 0x040fe40007ffe0ff */
[CC--:B------:R-:W-:Y:S01]  /*5cf20*/  LEA R6, P6, R7.reuse, R2.reuse, 0x2 ;  /* 0x0000000207067211 */ /* 0x0c0fe200078c10ff */
[----:B---3--:R1:W-:Y:S03]  /*5cf30*/  @P3 STG.E [R4.64], R22 ;  /* 0x0000001604003986 */ /* 0x0083e6000c101904 */
        /* <DEDUP_REMOVED lines=28> */
[----:B------:R1:W-:Y:S01]  /*5d100*/  @P2 STG.E [R4.64], R21 ;  /* 0x0000001504002986 */ /* 0x0003e2000c101904 */
[----:B------:R-:W-:Y:S02]  /*5d110*/  IADD3 R9, R28, 0x36, RZ ;  /* 0x000000361c097810 */ /* 0x000fe40007ffe0ff */
[----:B------:R-:W-:Y:S02]  /*5d120*/  ISETP.LT.AND P1, PT, R8, c[0x0][0x17c], !P0 ;  /* 0x00005f0008007a0c */ /* 0x000fe40004721270 */
[----:B------:R-:W-:Y:S01]  /*5d130*/  LEA.HI.X.SX32 R7, R7, R3, 0x2, P6 ;  /* 0x0000000307077211 */ /* 0x000fe200030f16ff */
[----:B-1----:R-:W2:Y:S01]  /*5d140*/  LDL.LU R21, [R1+0x14c] ;  /* 0x00014c0001157983 */ /* 0x002ea20000300800 */
[----:B------:R-:W-:-:S02]  /*5d150*/  LEA R4, P2, R0, R2, 0x2 ;  /* 0x0000000200047211 */ /* 0x000fc400078410ff */
[C---:B------:R-:W-:Y:S01]  /*5d160*/  IADD3 R8, R0.reuse, c[0x0][0x198], RZ ;  /* 0x0000660000087a10 */ /* 0x040fe20007ffe0ff */
[----:B------:R-:W2:Y:S01]  /*5d170*/  LDL.LU R16, [R1+0x158] ;  /* 0x0001580001107983 */ /* 0x000ea20000300800 */
[----:B------:R-:W-:Y:S02]  /*5d180*/  LEA.HI.X.SX32 R5, R0, R3, 0x2, P2 ;  /* 0x0000000300057211 */ /* 0x000fe400010f16ff */
[----:B------:R-:W-:Y:S01]  /*5d190*/  ISETP.LT.AND P4, PT, R9, c[0x0][0x17c], !P0 ;  /* 0x00005f0009007a0c */ /* 0x000fe20004781270 */
[----:B----4-:R1:W-:Y:S01]  /*5d1a0*/  @P5 STG.E [R6.64], R10 ;  /* 0x0000000a06005986 */ /* 0x0103e2000c101904 */
        /* <DEDUP_REMOVED lines=8> */
[----:B------:R-:W4:Y:S01]  /*5d230*/  LDL.LU R10, [R1+0x168] ;  /* 0x00016800010a7983 */ /* 0x000f220000300800 */
        /* <DEDUP_REMOVED lines=26> */
[----:B------:R1:W-:Y:S04]  /*5d3e0*/  @P4 STG.E [R6.64], R16 ;  /* 0x0000001006004986 */ /* 0x0003e8000c101904 */
[----:B-1----:R-:W2:Y:S01]  /*5d3f0*/  LDL.LU R21, [R1+0x1bc] ;  /* 0x0001bc0001157983 */ /* 0x002ea20000300800 */
[----:B------:R-:W-:-:S03]  /*5d400*/  LEA R4, P2, R0, R2, 0x2 ;  /* 0x0000000200047211 */ /* 0x000fc600078410ff */
[----:B------:R-:W2:Y:S01]  /*5d410*/  LDL.LU R11, [R1+0x90] ;  /* 0x00009000010b7983 */ /* 0x000ea20000300800 */
[C---:B------:R-:W-:Y:S02]  /*5d420*/  IADD3 R7, R0.reuse, c[0x0][0x198], RZ ;  /* 0x0000660000077a10 */ /* 0x040fe40007ffe0ff */
[-C--:B------:R-:W-:Y:S02]  /*5d430*/  LEA.HI.X.SX32 R5, R0, R3.reuse, 0x2, P2 ;  /* 0x0000000300057211 */ /* 0x080fe400010f16ff */
[----:B------:R-:W-:Y:S02]  /*5d440*/  ISETP.LT.AND P1, PT, R9, c[0x0][0x17c], !P0 ;  /* 0x00005f0009007a0c */ /* 0x000fe40004721270 */
[C---:B------:R-:W-:Y:S02]  /*5d450*/  IADD3 R0, R7.reuse, c[0x0][0x198], RZ ;  /* 0x0000660007007a10 */ /* 0x040fe40007ffe0ff */
[CC--:B------:R-:W-:Y:S01]  /*5d460*/  LEA R6, P6, R7.reuse, R2.reuse, 0x2 ;  /* 0x0000000207067211 */ /* 0x0c0fe200078c10ff */
[----:B---3--:R1:W-:Y:S03]  /*5d470*/  @P3 STG.E [R4.64], R22 ;  /* 0x0000001604003986 */ /* 0x0083e6000c101904 */
[----:B------:R-:W-:Y:S01]  /*5d480*/  LEA.HI.X.SX32 R7, R7, R3, 0x2, P6 ;  /* 0x0000000307077211 */ /* 0x000fe200030f16ff */
[----:B-1----:R-:W3:Y:S01]  /*5d490*/  LDL.LU R22, [R1+0x94] ;  /* 0x0000940001167983 */ /* 0x002ee20000300800 */
[----:B------:R-:W-:-:S03]  /*5d4a0*/  LEA R4, P3, R0, R2, 0x2 ;  /* 0x0000000200047211 */ /* 0x000fc600078610ff */
[----:B------:R-:W3:Y:S01]  /*5d4b0*/  LDL.LU R16, [R1+0xa0] ;  /* 0x0000a00001107983 */ /* 0x000ee20000300800 */
[----:B------:R-:W-:-:S03]  /*5d4c0*/  LEA.HI.X.SX32 R5, R0, R3, 0x2, P3 ;  /* 0x0000000300057211 */ /* 0x000fc600018f16ff */
[----:B----4-:R-:W-:Y:S04]  /*5d4d0*/  @P5 STG.E [R6.64], R10 ;  /* 0x0000000a06005986 */ /* 0x010fe8000c101904 */
[----:B--2---:R1:W-:Y:S04]  /*5d4e0*/  @P1 STG.E [R4.64], R23 ;  /* 0x0000001704001986 */ /* 0x0043e8000c101904 */
[----:B-1----:R-:W2:Y:S01]  /*5d4f0*/  LDL.LU R23, [R1+0xa4] ;  /* 0x0000a40001177983 */ /* 0x002ea20000300800 */
[C---:B------:R-:W-:Y:S02]  /*5d500*/  IADD3 R8, R28.reuse, 0x3f, RZ ;  /* 0x0000003f1c087810 */ /* 0x040fe40007ffe0ff */
[----:B------:R-:W-:Y:S01]  /*5d510*/  IADD3 R9, R28, 0x3e, RZ ;  /* 0x0000003e1c097810 */ /* 0x000fe20007ffe0ff */
[----:B------:R-:W4:Y:S01]  /*5d520*/  LDL.LU R10, [R1+0x190] ;  /* 0x00019000010a7983 */ /* 0x000f220000300800 */
[----:B------:R-:W-:-:S02]  /*5d530*/  ISETP.LT.AND P2, PT, R8, c[0x0][0x17c], !P0 ;  /* 0x00005f0008007a0c */ /* 0x000fc40004741270 */
[----:B------:R-:W-:Y:S02]  /*5d540*/  ISETP.LT.AND P4, PT, R9, c[0x0][0x17c], !P0 ;  /* 0x00005f0009007a0c */ /* 0x000fe40004781270 */
[----:B------:R-:W-:Y:S02]  /*5d550*/  IADD3 R8, R0, c[0x0][0x198], RZ ;  /* 0x0000660000087a10 */ /* 0x000fe40007ffe0ff */
[----:B------:R-:W-:Y:S02]  /*5d560*/  IADD3 R7, R28, 0x40, RZ ;  /* 0x000000401c077810 */ /* 0x000fe40007ffe0ff */
[C---:B------:R-:W-:Y:S02]  /*5d570*/  LEA R6, P6, R8.reuse, R2, 0x2 ;  /* 0x0000000208067211 */ /* 0x040fe400078c10ff */
[----:B------:R-:W-:Y:S02]  /*5d580*/  ISETP.LT.AND P5, PT, R7, c[0x0][0x17c], !P0 ;  /* 0x00005f0007007a0c */ /* 0x000fe400047a1270 */
[----:B------:R-:W-:-:S02]  /*5d590*/  LEA.HI.X.SX32 R7, R8, R3, 0x2, P6 ;  /* 0x0000000308077211 */ /* 0x000fc400030f16ff */
[----:B------:R-:W-:-:S03]  /*5d5a0*/  IADD3 R0, R8, c[0x0][0x198], RZ ;  /* 0x0000660008007a10 */ /* 0x000fc60007ffe0ff */
[----:B------:R1:W-:Y:S01]  /*5d5b0*/  @P4 STG.E [R6.64], R20 ;  /* 0x0000001406004986 */ /* 0x0003e2000c101904 */
[-C--:B------:R-:W-:Y:S02]  /*5d5c0*/  LEA R4, P1, R0, R2.reuse, 0x2 ;  /* 0x0000000200047211 */ /* 0x080fe400078210ff */
[----:B------:R-:W-:Y:S02]  /*5d5d0*/  IADD3 R9, R28, 0x41, RZ ;  /* 0x000000411c097810 */ /* 0x000fe40007ffe0ff */
[C---:B------:R-:W-:Y:S02]  /*5d5e0*/  LEA.HI.X.SX32 R5, R0.reuse, R3, 0x2, P1 ;  /* 0x0000000300057211 */ /* 0x040fe400008f16ff */
[----:B-1----:R-:W-:Y:S02]  /*5d5f0*/  IADD3 R7, R0, c[0x0][0x198], RZ ;  /* 0x0000660000077a10 */ /* 0x002fe40007ffe0ff */
[----:B------:R-:W-:Y:S02]  /*5d600*/  ISETP.LT.AND P3, PT, R9, c[0x0][0x17c], !P0 ;  /* 0x00005f0009007a0c */ /* 0x000fe40004761270 */
[----:B------:R-:W-:-:S02]  /*5d610*/  LEA R6, P6, R7, R2, 0x2 ;  /* 0x0000000207067211 */ /* 0x000fc400078c10ff */
[C---:B------:R-:W-:Y:S02]  /*5d620*/  IADD3 R8, R28.reuse, 0x43, RZ ;  /* 0x000000431c087810 */ /* 0x040fe40007ffe0ff */
[----:B------:R-:W-:Y:S02]  /*5d630*/  IADD3 R9, R28, 0x42, RZ ;  /* 0x000000421c097810 */ /* 0x000fe40007ffe0ff */
[C---:B------:R-:W-:Y:S02]  /*5d640*/  IADD3 R0, R7.reuse, c[0x0][0x198], RZ ;  /* 0x0000660007007a10 */ /* 0x040fe40007ffe0ff */
[----:B------:R-:W-:Y:S01]  /*5d650*/  LEA.HI.X.SX32 R7, R7, R3, 0x2, P6 ;  /* 0x0000000307077211 */ /* 0x000fe200030f16ff */
[----:B------:R1:W-:Y:S01]  /*5d660*/  @P2 STG.E [R4.64], R21 ;  /* 0x0000001504002986 */ /* 0x0003e2000c101904 */
[----:B------:R-:W-:Y:S02]  /*5d670*/  ISETP.LT.AND P1, PT, R8, c[0x0][0x17c], !P0 ;  /* 0x00005f0008007a0c */ /* 0x000fe40004721270 */
[----:B------:R-:W-:-:S02]  /*5d680*/  ISETP.LT.AND P4, PT, R9, c[0x0][0x17c], !P0 ;  /* 0x00005f0009007a0c */ /* 0x000fc40004781270 */
[C---:B------:R-:W-:Y:S01]  /*5d690*/  IADD3 R8, R0.reuse, c[0x0][0x198], RZ ;  /* 0x0000660000087a10 */ /* 0x040fe20007ffe0ff */
[----:B------:R1:W-:Y:S04]  /*5d6a0*/  @P5 STG.E [R6.64], R11 ;  /* 0x0000000b06005986 */ /* 0x0003e8000c101904 */
[----:B-1----:R-:W4:Y:S01]  /*5d6b0*/  LDL.LU R21, [R1+0x194] ;  /* 0x0001940001157983 */ /* 0x002f220000300800 */
[----:B------:R-:W-:-:S03]  /*5d6c0*/  LEA R4, P2, R0, R2, 0x2 ;  /* 0x0000000200047211 */ /* 0x000fc600078410ff */
[----:B------:R-:W4:Y:S01]  /*5d6d0*/  LDL.LU R20, [R1+0x1a0] ;  /* 0x0001a00001147983 */ /* 0x000f220000300800 */
[----:B------:R-:W-:Y:S02]  /*5d6e0*/  IADD3 R7, R28, 0x44, RZ ;  /* 0x000000441c077810 */ /* 0x000fe40007ffe0ff */
[-C--:B------:R-:W-:Y:S02]  /*5d6f0*/  LEA R6, P6, R8, R2.reuse, 0x2 ;  /* 0x0000000208067211 */ /* 0x080fe400078c10ff */
[-C--:B------:R-:W-:Y:S02]  /*5d700*/  LEA.HI.X.SX32 R5, R0, R3.reuse, 0x2, P2 ;  /* 0x0000000300057211 */ /* 0x080fe400010f16ff */
[----:B------:R-:W-:Y:S02]  /*5d710*/  ISETP.LT.AND P5, PT, R7, c[0x0][0x17c], !P0 ;  /* 0x00005f0007007a0c */ /* 0x000fe400047a1270 */
[C---:B------:R-:W-:Y:S02]  /*5d720*/  LEA.HI.X.SX32 R7, R8.reuse, R3, 0x2, P6 ;  /* 0x0000000308077211 */ /* 0x040fe400030f16ff */
[----:B------:R-:W-:Y:S01]  /*5d730*/  IADD3 R0, R8, c[0x0][0x198], RZ ;  /* 0x0000660008007a10 */ /* 0x000fe20007ffe0ff */
[----:B---3--:R1:W-:Y:S04]  /*5d740*/  @P3 STG.E [R4.64], R22 ;  /* 0x0000001604003986 */ /* 0x0083e8000c101904 */
        /* <DEDUP_REMOVED lines=26> */
[----:B------:R-:W-:Y:S02]  /*5d8f0*/  IADD3 R0, R8, c[0x0][0x198], RZ ;  /* 0x0000660008007a10 */ /* 0x000fe40007ffe0ff */
[----:B------:R-:W-:Y:S01]  /*5d900*/  IADD3 R9, R28, 0x49, RZ ;  /* 0x000000491c097810 */ /* 0x000fe20007ffe0ff */
[----:B------:R1:W-:Y:S04]  /*5d910*/  @P2 STG.E [R4.64], R21 ;  /* 0x0000001504002986 */ /* 0x0003e8000c101904 */
[----:B------:R4:W-:Y:S04]  /*5d920*/  @P4 STG.E [R6.64], R20 ;  /* 0x0000001406004986 */ /* 0x0009e8000c101904 */
[----:B-1----:R-:W2:Y:S01]  /*5d930*/  LDL.LU R21, [R1+0x1d4] ;  /* 0x0001d40001157983 */ /* 0x002ea20000300800 */
[----:B------:R-:W-:-:S02]  /*5d940*/  IADD3 R5, R0, c[0x0][0x198], RZ ;  /* 0x0000660000057a10 */ /* 0x000fc40007ffe0ff */
[CC--:B----4-:R-:W-:Y:S01]  /*5d950*/  LEA R6, P2, R0.reuse, R2.reuse, 0x2 ;  /* 0x0000000200067211 */ /* 0x0d0fe200078410ff */
[----:B------:R-:W4:Y:S01]  /*5d960*/  LDL.LU R10, [R1+0x1e0] ;  /* 0x0001e000010a7983 */ /* 0x000f220000300800 */
[CC--:B------:R-:W-:Y:S02]  /*5d970*/  LEA R4, P6, R5.reuse, R2.reuse, 0x2 ;  /* 0x0000000205047211 */ /* 0x0c0fe400078c10ff */
[-C--:B------:R-:W-:Y:S02]  /*5d980*/  LEA.HI.X.SX32 R7, R0, R3.reuse, 0x2, P2 ;  /* 0x0000000300077211 */ /* 0x080fe400010f16ff */
[C---:B------:R-:W-:Y:S02]  /*5d990*/  IADD3 R0, R5.reuse, c[0x0][0x198], RZ ;  /* 0x0000660005007a10 */ /* 0x040fe40007ffe0ff */
[----:B------:R-:W-:Y:S02]  /*5d9a0*/  LEA.HI.X.SX32 R5, R5, R3, 0x2, P6 ;  /* 0x0000000305057211 */ /* 0x000fe400030f16ff */
        /* <DEDUP_REMOVED lines=30> */
[----:B------:R-:W-:Y:S02]  /*5db90*/  LEA.HI.X.SX32 R5, R5, R3, 0x2, P6 ;  /* 0x0000000305057211 */ /* 0x000fe400030f16ff */
[----:B------:R-:W-:Y:S01]  /*5dba0*/  ISETP.LT.AND P1, PT, R8, c[0x0][0x17c], !P0 ;  /* 0x00005f0008007a0c */ /* 0x000fe20004721270 */
[----:B------:R1:W-:Y:S01]  /*5dbb0*/  @P2 STG.E [R6.64], R21 ;  /* 0x0000001506002986 */ /* 0x0003e2000c101904 */
[----:B------:R-:W-:-:S02]  /*5dbc0*/  ISETP.LT.AND P4, PT, R9, c[0x0][0x17c], !P0 ;  /* 0x00005f0009007a0c */ /* 0x000fc40004781270 */
[----:B------:R-:W-:Y:S01]  /*5dbd0*/  IADD3 R8, R0, c[0x0][0x198], RZ ;  /* 0x0000660000087a10 */ /* 0x000fe20007ffe0ff */
[----:B----4-:R4:W-:Y:S04]  /*5dbe0*/  @P5 STG.E [R4.64], R10 ;  /* 0x0000000a04005986 */ /* 0x0109e8000c101904 */
[----:B-1----:R-:W3:Y:S01]  /*5dbf0*/  LDL.LU R21, [R1+0x204] ;  /* 0x0002040001157983 */ /* 0x002ee20000300800 */
[----:B------:R-:W-:-:S03]  /*5dc00*/  IADD3 R7, R28, 0x50, RZ ;  /* 0x000000501c077810 */ /* 0x000fc60007ffe0ff */
[----:B------:R-:W3:Y:S01]  /*5dc10*/  LDL.LU R16, [R1+0x210] ;  /* 0x0002100001107983 */ /* 0x000ee20000300800 */
[-C--:B----4-:R-:W-:Y:S02]  /*5dc20*/  LEA R4, P2, R0, R2.reuse, 0x2 ;  /* 0x0000000200047211 */ /* 0x090fe400078410ff */
[-C--:B------:R-:W-:Y:S02]  /*5dc30*/  LEA R6, P6, R8, R2.reuse, 0x2 ;  /* 0x0000000208067211 */ /* 0x080fe400078c10ff */
[-C--:B------:R-:W-:Y:S02]  /*5dc40*/  LEA.HI.X.SX32 R5, R0, R3.reuse, 0x2, P2 ;  /* 0x0000000300057211 */ /* 0x080fe400010f16ff */
[----:B------:R-:W-:Y:S02]  /*5dc50*/  ISETP.LT.AND P5, PT, R7, c[0x0][0x17c], !P0 ;  /* 0x00005f0007007a0c */ /* 0x000fe400047a1270 */
        /* <DEDUP_REMOVED lines=35> */
[CC--:B---3--:R-:W-:Y:S01]  /*5de90*/  LEA R6, P2, R0.reuse, R2.reuse, 0x2 ;  /* 0x0000000200067211 */ /* 0x0c8fe200078410ff */
[----:B------:R-:W3:Y:S01]  /*5dea0*/  LDL.LU R11, [R1+0x240] ;  /* 0x00024000010b7983 */ /* 0x000ee20000300800 */
[CC--:B------:R-:W-:Y:S02]  /*5deb0*/  LEA R4, P6, R5.reuse, R2.reuse, 0x2 ;  /* 0x0000000205047211 */ /* 0x0c0fe400078c10ff */
[-C--:B------:R-:W-:Y:S02]  /*5dec0*/  LEA.HI.X.SX32 R7, R0, R3.reuse, 0x2, P2 ;  /* 0x0000000300077211 */ /* 0x080fe400010f16ff */
[C---:B------:R-:W-:Y:S02]  /*5ded0*/  IADD3 R0, R5.reuse, c[0x0][0x198], RZ ;  /* 0x0000660005007a10 */ /* 0x040fe40007ffe0ff */
[----:B------:R-:W-:Y:S02]  /*5dee0*/  LEA.HI.X.SX32 R5, R5, R3, 0x2, P6 ;  /* 0x0000000305057211 */ /* 0x000fe400030f16ff */
        /* <DEDUP_REMOVED lines=35> */
[----:B---3--:R3:W-:Y:S04]  /*5e120*/  @P5 STG.E [R4.64], R11 ;  /* 0x0000000b04005986 */ /* 0x0087e8000c101904 */
[----:B-1----:R-:W4:Y:S01]  /*5e130*/  LDL.LU R21, [R1+0x264] ;  /* 0x0002640001157983 */ /* 0x002f220000300800 */
[----:B------:R-:W-:Y:S02]  /*5e140*/  IADD3 R7, R28, 0x5c, RZ ;  /* 0x0000005c1c077810 */ /* 0x000fe40007ffe0ff */
[-C--:B------:R-:W-:Y:S01]  /*5e150*/  LEA R6, P6, R8, R2.reuse, 0x2 ;  /* 0x0000000208067211 */ /* 0x080fe200078c10ff */
[----:B------:R-:W4:Y:S01]  /*5e160*/  LDL.LU R20, [R1+0x270] ;  /* 0x0002700001147983 */ /* 0x000f220000300800 */
[----:B---3--:R-:W-:-:S02]  /*5e170*/  LEA R4, P2, R0, R2, 0x2 ;  /* 0x0000000200047211 */ /* 0x008fc400078410ff */
        /* <DEDUP_REMOVED lines=15> */
[C---:B------:R-:W-:Y:S02]  /*5e270*/  LEA R4, P6, R5.reuse, R2, 0x2 ;  /* 0x0000000205047211 */ /* 0x040fe400078c10ff */
[----:B------:R-:W-:-:S02]  /*5e280*/  IADD3 R0, R5, c[0x0][0x198], RZ ;  /* 0x0000660005007a10 */ /* 0x000fc40007ffe0ff */
[----:B------:R-:W-:Y:S02]  /*5e290*/  LEA.HI.X.SX32 R5, R5, R3, 0x2, P6 ;  /* 0x0000000305057211 */ /* 0x000fe400030f16ff */
[----:B------:R-:W-:Y:S02]  /*5e2a0*/  ISETP.LT.AND P2, PT, R9, c[0x0][0x17c], !P0 ;  /* 0x00005f0009007a0c */ /* 0x000fe40004741270 */
[C---:B------:R-:W-:Y:S01]  /*5e2b0*/  IADD3 R8, R28.reuse, 0x5f, RZ ;  /* 0x0000005f1c087810 */ /* 0x040fe20007ffe0ff */
[----:B----4-:R1:W-:Y:S01]  /*5e2c0*/  @P5 STG.E [R4.64], R10 ;  /* 0x0000000a04005986 */ /* 0x0103e2000c101904 */
[----:B------:R-:W-:Y:S02]  /*5e2d0*/  IADD3 R9, R28, 0x5e, RZ ;  /* 0x0000005e1c097810 */ /* 0x000fe40007ffe0ff */
[----:B------:R-:W-:Y:S02]  /*5e2e0*/  ISETP.LT.AND P3, PT, R8, c[0x0][0x17c], !P0 ;  /* 0x00005f0008007a0c */ /* 0x000fe40004761270 */
[----:B------:R-:W-:-:S02]  /*5e2f0*/  ISETP.LT.AND P4, PT, R9, c[0x0][0x17c], !P0 ;  /* 0x00005f0009007a0c */ /* 0x000fc40004781270 */
[C---:B------:R-:W-:Y:S02]  /*5e300*/  IADD3 R8, R0.reuse, c[0x0][0x198], RZ ;  /* 0x0000660000087a10 */ /* 0x040fe40007ffe0ff */
[-C--:B-1----:R-:W-:Y:S02]  /*5e310*/  LEA R4, P1, R0, R2.reuse, 0x2 ;  /* 0x0000000200047211 */ /* 0x082fe400078210ff */
[----:B------:R-:W-:Y:S02]  /*5e320*/  IADD3 R7, R28, 0x60, RZ ;  /* 0x000000601c077810 */ /* 0x000fe40007ffe0ff */
[----:B------:R-:W-:Y:S02]  /*5e330*/  LEA.HI.X.SX32 R5, R0, R3, 0x2, P1 ;  /* 0x0000000300057211 */ /* 0x000fe400008f16ff */
[----:B------:R-:W-:Y:S02]  /*5e340*/  LEA R6, P6, R8, R2, 0x2 ;  /* 0x0000000208067211 */ /* 0x000fe400078c10ff */
[----:B------:R-:W-:-:S02]  /*5e350*/  ISETP.LT.AND P5, PT, R7, c[0x0][0x17c], !P0 ;  /* 0x00005f0007007a0c */ /* 0x000fc400047a1270 */
[C---:B------:R-:W-:Y:S02]  /*5e360*/  IADD3 R0, R8.reuse, c[0x0][0x198], RZ ;  /* 0x0000660008007a10 */ /* 0x040fe40007ffe0ff */
[----:B------:R-:W-:Y:S02]  /*5e370*/  LEA.HI.X.SX32 R7, R8, R3, 0x2, P6 ;  /* 0x0000000308077211 */ /* 0x000fe400030f16ff */
[----:B------:R-:W-:Y:S01]  /*5e380*/  IADD3 R9, R28, 0x61, RZ ;  /* 0x000000611c097810 */ /* 0x000fe20007ffe0ff */
[----:B------:R1:W-:Y:S04]  /*5e390*/  @P2 STG.E [R4.64], R21 ;  /* 0x0000001504002986 */ /* 0x0003e8000c101904 */
[----:B------:R4:W-:Y:S04]  /*5e3a0*/  @P4 STG.E [R6.64], R20 ;  /* 0x0000001406004986 */ /* 0x0009e8000c101904 */
[----:B-1----:R-:W2:Y:S01]  /*5e3b0*/  LDL.LU R21, [R1+0xac] ;  /* 0x0000ac0001157983 */ /* 0x002ea20000300800 */
[----:B------:R-:W-:-:S02]  /*5e3c0*/  LEA R4, P2, R0, R2, 0x2 ;  /* 0x0000000200047211 */ /* 0x000fc400078410ff */
[C---:B----4-:R-:W-:Y:S01]  /*5e3d0*/  IADD3 R7, R0.reuse, c[0x0][0x198], RZ ;  /* 0x0000660000077a10 */ /* 0x050fe20007ffe0ff */
[----:B------:R-:W4:Y:S01]  /*5e3e0*/  LDL.LU R10, [R1+0x198] ;  /* 0x00019800010a7983 */ /* 0x000f220000300800 */
[-C--:B------:R-:W-:Y:S02]  /*5e3f0*/  LEA.HI.X.SX32 R5, R0, R3.reuse, 0x2, P2 ;  /* 0x0000000300057211 */ /* 0x080fe400010f16ff */
[----:B------:R-:W-:Y:S02]  /*5e400*/  ISETP.LT.AND P1, PT, R9, c[0x0][0x17c], !P0 ;  /* 0x00005f0009007a0c */ /* 0x000fe40004721270 */
[C---:B------:R-:W-:Y:S02]  /*5e410*/  IADD3 R0, R7.reuse, c[0x0][0x198], RZ ;  /* 0x0000660007007a10 */ /* 0x040fe40007ffe0ff */
[CC--:B------:R-:W-:Y:S01]  /*5e420*/  LEA R6, P6, R7.reuse, R2.reuse, 0x2 ;  /* 0x0000000207067211 */ /* 0x0c0fe200078c10ff */
[----:B------:R1:W-:Y:S03]  /*5e430*/  @P3 STG.E [R4.64], R22 ;  /* 0x0000001604003986 */ /* 0x0003e6000c101904 */
[----:B------:R-:W-:Y:S01]  /*5e440*/  LEA.HI.X.SX32 R7, R7, R3, 0x2, P6 ;  /* 0x0000000307077211 */ /* 0x000fe200030f16ff */
[----:B-1----:R-:W4:Y:S01]  /*5e450*/  LDL.LU R22, [R1+0x19c] ;  /* 0x00019c0001167983 */ /* 0x002f220000300800 */
[----:B------:R-:W-:-:S03]  /*5e460*/  LEA R4, P3, R0, R2, 0x2 ;  /* 0x0000000200047211 */ /* 0x000fc600078610ff */
[----:B---3--:R-:W-:Y:S01]  /*5e470*/  @P5 STG.E [R6.64], R11 ;  /* 0x0000000b06005986 */ /* 0x008fe2000c101904 */
        /* <DEDUP_REMOVED lines=36> */
[----:B------:R4:W-:Y:S01]  /*5e6c0*/  @P3 STG.E [R4.64], R22 ;  /* 0x0000001604003986 */ /* 0x0009e2000c101904 */
[----:B-1----:R-:W-:Y:S02]  /*5e6d0*/  IADD3 R7, R28, 0x68, RZ ;  /* 0x000000681c077810 */ /* 0x002fe40007ffe0ff */
[-C--:B------:R-:W-:Y:S02]  /*5e6e0*/  LEA R6, P6, R8, R2.reuse, 0x2 ;  /* 0x0000000208067211 */ /* 0x080fe400078c10ff */
[----:B------:R-:W-:Y:S01]  /*5e6f0*/  ISETP.LT.AND P5, PT, R7, c[0x0][0x17c], !P0 ;  /* 0x00005f0007007a0c */ /* 0x000fe200047a1270 */
[----:B----4-:R-:W4:Y:S01]  /*5e700*/  LDL.LU R22, [R1+0x1dc] ;  /* 0x0001dc0001167983 */ /* 0x010f220000300800 */
[----:B------:R-:W-:Y:S02]  /*5e710*/  LEA R4, P3, R0, R2, 0x2 ;  /* 0x0000000200047211 */ /* 0x000fe400078610ff */
[-C--:B------:R-:W-:Y:S01]  /*5e720*/  LEA.HI.X.SX32 R7, R8, R3.reuse, 0x2, P6 ;  /* 0x0000000308077211 */ /* 0x080fe200030f16ff */
[----:B------:R-:W4:Y:S01]  /*5e730*/  LDL.LU R10, [R1+0x1e8] ;  /* 0x0001e800010a7983 */ /* 0x000f220000300800 */
[----:B------:R-:W-:-:S03]  /*5e740*/  LEA.HI.X.SX32 R5, R0, R3, 0x2, P3 ;  /* 0x0000000300057211 */ /* 0x000fc600018f16ff */
[----:B---3--:R-:W-:Y:S04]  /*5e750*/  @P4 STG.E [R6.64], R20 ;  /* 0x0000001406004986 */ /* 0x008fe8000c101904 */
[----:B--2---:R1:W-:Y:S04]  /*5e760*/  @P1 STG.E [R4.64], R23 ;  /* 0x0000001704001986 */ /* 0x0043e8000c101904 */
[----:B-1----:R-:W2:Y:S01]  /*5e770*/  LDL.LU R23, [R1+0x1ec] ;  /* 0x0001ec0001177983 */ /* 0x002ea20000300800 */
[----:B------:R-:W-:Y:S02]  /*5e780*/  IADD3 R7, R0, c[0x0][0x198], RZ ;  /* 0x0000660000077a10 */ /* 0x000fe40007ffe0ff */
[----:B------:R-:W-:Y:S01]  /*5e790*/  IADD3 R9, R28, 0x69, RZ ;  /* 0x000000691c097810 */ /* 0x000fe20007ffe0ff */
[----:B------:R-:W3:Y:S01]  /*5e7a0*/  LDL.LU R20, [R1+0x1f8] ;  /* 0x0001f80001147983 */ /* 0x000ee20000300800 */
        /* <DEDUP_REMOVED lines=20> */
[----:B-1----:R-:W3:Y:S01]  /*5e8f0*/  LDL.LU R21, [R1+0x1fc] ;  /* 0x0001fc0001157983 */ /* 0x002ee20000300800 */
[C---:B------:R-:W-:Y:S02]  /*5e900*/  LEA R4, P2, R0.reuse, R2, 0x2 ;  /* 0x0000000200047211 */ /* 0x040fe400078410ff */
[C---:B------:R-:W-:Y:S01]  /*5e910*/  IADD3 R7, R0.reuse, c[0x0][0x198], RZ ;  /* 0x0000660000077a10 */ /* 0x040fe20007ffe0ff */
[----:B------:R-:W3:Y:S01]  /*5e920*/  LDL.LU R11, [R1+0x208] ;  /* 0x00020800010b7983 */ /* 0x000ee20000300800 */
[----:B------:R-:W-:Y:S02]  /*5e930*/  LEA.HI.X.SX32 R5, R0, R3, 0x2, P2 ;  /* 0x0000000300057211 */ /* 0x000fe400010f16ff */
[----:B------:R-:W-:-:S02]  /*5e940*/  ISETP.LT.AND P1, PT, R9, c[0x0][0x17c], !P0 ;  /* 0x00005f0009007a0c */ /* 0x000fc40004721270 */
[C---:B------:R-:W-:Y:S02]  /*5e950*/  IADD3 R0, R7.reuse, c[0x0][0x198], RZ ;  /* 0x0000660007007a10 */ /* 0x040fe40007ffe0ff */
[CC--:B------:R-:W-:Y:S01]  /*5e960*/  LEA R6, P6, R7.reuse, R2.reuse, 0x2 ;  /* 0x0000000207067211 */ /* 0x0c0fe200078c10ff */
[----:B----4-:R1:W-:Y:S03]  /*5e970*/  @P3 STG.E [R4.64], R22 ;  /* 0x0000001604003986 */ /* 0x0103e6000c101904 */
        /* <DEDUP_REMOVED lines=21> */
[----:B---3--:R1:W-:Y:S01]  /*5ead0*/  @P4 STG.E [R6.64], R20 ;  /* 0x0000001406004986 */ /* 0x0083e2000c101904 */
        /* <DEDUP_REMOVED lines=10> */
[----:B-1----:R-:W3:Y:S01]  /*5eb80*/  LDL.LU R21, [R1+0x22c] ;  /* 0x00022c0001157983 */ /* 0x002ee20000300800 */
[----:B------:R-:W-:-:S02]  /*5eb90*/  LEA R4, P2, R0, R2, 0x2 ;  /* 0x0000000200047211 */ /* 0x000fc400078410ff */
[C---:B------:R-:W-:Y:S01]  /*5eba0*/  IADD3 R8, R0.reuse, c[0x0][0x198], RZ ;  /* 0x0000660000087a10 */ /* 0x040fe20007ffe0ff */
[----:B------:R-:W3:Y:S01]  /*5ebb0*/  LDL.LU R20, [R1+0x238] ;  /* 0x0002380001147983 */ /* 0x000ee20000300800 */
[----:B------:R-:W-:Y:S02]  /*5ebc0*/  LEA.HI.X.SX32 R5, R0, R3, 0x2, P2 ;  /* 0x0000000300057211 */ /* 0x000fe400010f16ff */
[----:B------:R-:W-:Y:S01]  /*5ebd0*/  ISETP.LT.AND P4, PT, R9, c[0x0][0x17c], !P0 ;  /* 0x00005f0009007a0c */ /* 0x000fe20004781270 */
[----:B------:R1:W-:Y:S01]  /*5ebe0*/  @P5 STG.E [R6.64], R11 ;  /* 0x0000000b06005986 */ /* 0x0003e2000c101904 */
[----:B------:R-:W-:-:S03]  /*5ebf0*/  IADD3 R0, R8, c[0x0][0x198], RZ ;  /* 0x0000660008007a10 */ /* 0x000fc60007ffe0ff */
[----:B----4-:R4:W-:Y:S01]  /*5ec00*/  @P3 STG.E [R4.64], R22 ;  /* 0x0000001604003986 */ /* 0x0109e2000c101904 */
        /* <DEDUP_REMOVED lines=31> */
[----:B---3--:R1:W-:Y:S01]  /*5ee00*/  @P2 STG.E [R4.64], R21 ;  /* 0x0000001504002986 */ /* 0x0083e2000c101904 */
[----:B------:R-:W-:-:S03]  /*5ee10*/  IADD3 R9, R28, 0x79, RZ ;  /* 0x000000791c097810 */ /* 0x000fc60007ffe0ff */
[----:B------:R3:W-:Y:S04]  /*5ee20*/  @P4 STG.E [R6.64], R20 ;  /* 0x0000001406004986 */ /* 0x0007e8000c101904 */
[----:B-1----:R-:W2:Y:S01]  /*5ee30*/  LDL.LU R21, [R1+0x25c] ;  /* 0x00025c0001157983 */ /* 0x002ea20000300800 */
[C---:B------:R-:W-:Y:S02]  /*5ee40*/  LEA R4, P2, R0.reuse, R2, 0x2 ;  /* 0x0000000200047211 */ /* 0x040fe400078410ff */
[C---:B---3--:R-:W-:Y:S01]  /*5ee50*/  IADD3 R7, R0.reuse, c[0x0][0x198], RZ ;  /* 0x0000660000077a10 */ /* 0x048fe20007ffe0ff */
        /* <DEDUP_REMOVED lines=39> */
[----:B------:R-:W-:-:S03]  /*5f0d0*/  LEA R4, P2, R0, R2, 0x2 ;  /* 0x0000000200047211 */ /* 0x000fc600078410ff */
[----:B------:R-:W2:Y:S01]  /*5f0e0*/  LDL.LU R16, [R1+0x80] ;  /* 0x0000800001107983 */ /* 0x000ea20000300800 */
[C---:B------:R-:W-:Y:S02]  /*5f0f0*/  IADD3 R8, R0.reuse, c[0x0][0x198], RZ ;  /* 0x0000660000087a10 */ /* 0x040fe40007ffe0ff */
[----:B------:R-:W-:Y:S02]  /*5f100*/  LEA.HI.X.SX32 R5, R0, R3, 0x2, P2 ;  /* 0x0000000300057211 */ /* 0x000fe400010f16ff */
[----:B------:R-:W-:Y:S01]  /*5f110*/  ISETP.LT.AND P4, PT, R9, c[0x0][0x17c], !P0 ;  /* 0x00005f0009007a0c */ /* 0x000fe20004781270 */
[----:B---3--:R1:W-:Y:S01]  /*5f120*/  @P5 STG.E [R6.64], R10 ;  /* 0x0000000a06005986 */ /* 0x0083e2000c101904 */
[----:B------:R-:W-:-:S03]  /*5f130*/  IADD3 R0, R8, c[0x0][0x198], RZ ;  /* 0x0000660008007a10 */ /* 0x000fc60007ffe0ff */
[----:B----4-:R3:W-:Y:S01]  /*5f140*/  @P3 STG.E [R4.64], R22 ;  /* 0x0000001604003986 */ /* 0x0107e2000c101904 */
[----:B-1----:R-:W-:Y:S02]  /*5f150*/  IADD3 R7, R28, 0x80, RZ ;  /* 0x000000801c077810 */ /* 0x002fe40007ffe0ff */
[-C--:B------:R-:W-:Y:S02]  /*5f160*/  LEA R6, P6, R8, R2.reuse, 0x2 ;  /* 0x0000000208067211 */ /* 0x080fe400078c10ff */
[----:B------:R-:W-:Y:S01]  /*5f170*/  ISETP.LT.AND P5, PT, R7, c[0x0][0x17c], !P0 ;  /* 0x00005f0007007a0c */ /* 0x000fe200047a1270 */
[----:B---3--:R-:W3:Y:S01]  /*5f180*/  LDL.LU R22, [R1+0x84] ;  /* 0x0000840001167983 */ /* 0x008ee20000300800 */
[----:B------:R-:W-:-:S03]  /*5f190*/  LEA R4, P3, R0, R2, 0x2 ;  /* 0x0000000200047211 */ /* 0x000fc600078610ff */
[----:B------:R-:W4:Y:S01]  /*5f1a0*/  LDL.LU R10, [R1+0x170] ;  /* 0x00017000010a7983 */ /* 0x000f220000300800 */
[-C--:B------:R-:W-:Y:S02]  /*5f1b0*/  LEA.HI.X.SX32 R7, R8, R3.reuse, 0x2, P6 ;  /* 0x0000000308077211 */ /* 0x080fe400030f16ff */
        /* <DEDUP_REMOVED lines=9> */
[C---:B------:R-:W-:Y:S02]  /*5f250*/  IADD3 R8, R28.reuse, 0x83, RZ ;  /* 0x000000831c087810 */ /* 0x040fe40007ffe0ff */
[----:B------:R-:W-:Y:S02]  /*5f260*/  IADD3 R9, R28, 0x82, RZ ;  /* 0x000000821c097810 */ /* 0x000fe40007ffe0ff */
[C---:B------:R-:W-:Y:S02]  /*5f270*/  IADD3 R0, R7.reuse, c[0x0][0x198], RZ ;  /* 0x0000660007007a10 */ /* 0x040fe40007ffe0ff */
[----:B------:R-:W-:Y:S02]  /*5f280*/  LEA.HI.X.SX32 R7, R7, R3, 0x2, P6 ;  /* 0x0000000307077211 */ /* 0x000fe400030f16ff */
[----:B------:R-:W-:-:S02]  /*5f290*/  ISETP.LT.AND P3, PT, R8, c[0x0][0x17c], !P0 ;  /* 0x00005f0008007a0c */ /* 0x000fc40004761270 */
[----:B------:R-:W-:Y:S02]  /*5f2a0*/  ISETP.LT.AND P4, PT, R9, c[0x0][0x17c], !P0 ;  /* 0x00005f0009007a0c */ /* 0x000fe40004781270 */
[C---:B------:R-:W-:Y:S01]  /*5f2b0*/  IADD3 R8, R0.reuse, c[0x0][0x198], RZ ;  /* 0x0000660000087a10 */ /* 0x040fe20007ffe0ff */
[----:B------:R1:W-:Y:S01]  /*5f2c0*/  @P5 STG.E [R6.64], R11 ;  /* 0x0000000b06005986 */ /* 0x0003e2000c101904 */
[----:B------:R-:W-:-:S04]  /*5f2d0*/  LEA R4, P1, R0, R2, 0x2 ;  /* 0x0000000200047211 */ /* 0x000fc800078210ff */
[-C--:B------:R-:W-:Y:S02]  /*5f2e0*/  LEA.HI.X.SX32 R5, R0, R3.reuse, 0x2, P1 ;  /* 0x0000000300057211 */ /* 0x080fe400008f16ff */
[----:B------:R-:W-:Y:S02]  /*5f2f0*/  IADD3 R0, R8, c[0x0][0x198], RZ ;  /* 0x0000660008007a10 */ /* 0x000fe40007ffe0ff */
[----:B-1----:R-:W-:Y:S02]  /*5f300*/  IADD3 R7, R28, 0x84, RZ ;  /* 0x000000841c077810 */ /* 0x002fe40007ffe0ff */
[C---:B------:R-:W-:Y:S02]  /*5f310*/  LEA R6, P6, R8.reuse, R2, 0x2 ;  /* 0x0000000208067211 */ /* 0x040fe400078c10ff */
[----:B------:R-:W-:Y:S02]  /*5f320*/  ISETP.LT.AND P5, PT, R7, c[0x0][0x17c], !P0 ;  /* 0x00005f0007007a0c */ /* 0x000fe400047a1270 */
[----:B------:R-:W-:Y:S01]  /*5f330*/  LEA.HI.X.SX32 R7, R8, R3, 0x2, P6 ;  /* 0x0000000308077211 */ /* 0x000fe200030f16ff */
[----:B------:R1:W-:Y:S04]  /*5f340*/  @P2 STG.E [R4.64], R21 ;  /* 0x0000001504002986 */ /* 0x0003e8000c101904 */
[----:B------:R1:W-:Y:S01]  /*5f350*/  @P4 STG.E [R6.64], R16 ;  /* 0x0000001006004986 */ /* 0x0003e2000c101904 */
[----:B------:R-:W-:-:S03]  /*5f360*/  IADD3 R9, R28, 0x85, RZ ;  /* 0x000000851c097810 */ /* 0x000fc60007ffe0ff */
[----:B-1----:R-:W2:Y:S01]  /*5f370*/  LDL.LU R21, [R1+0x184] ;  /* 0x0001840001157983 */ /* 0x002ea20000300800 */
[C---:B------:R-:W-:Y:S02]  /*5f380*/  IADD3 R5, R0.reuse, c[0x0][0x198], RZ ;  /* 0x0000660000057a10 */ /* 0x040fe40007ffe0ff */
[CC--:B------:R-:W-:Y:S01]  /*5f390*/  LEA R6, P2, R0.reuse, R2.reuse, 0x2 ;  /* 0x0000000200067211 */ /* 0x0c0fe200078410ff */
[----:B------:R-:W2:Y:S01]  /*5f3a0*/  LDL.LU R11, [R1+0x280] ;  /* 0x00028000010b7983 */ /* 0x000ea20000300800 */
[C---:B------:R-:W-:Y:S02]  /*5f3b0*/  LEA R4, P6, R5.reuse, R2, 0x2 ;  /* 0x0000000205047211 */ /* 0x040fe400078c10ff */
[-C--:B------:R-:W-:Y:S02]  /*5f3c0*/  LEA.HI.X.SX32 R7, R0, R3.reuse, 0x2, P2 ;  /* 0x0000000300077211 */ /* 0x080fe400010f16ff */
[C---:B------:R-:W-:Y:S02]  /*5f3d0*/  IADD3 R0, R5.reuse, c[0x0][0x198], RZ ;  /* 0x0000660005007a10 */ /* 0x040fe40007ffe0ff */
[----:B------:R-:W-:-:S02]  /*5f3e0*/  LEA.HI.X.SX32 R5, R5, R3, 0x2, P6 ;  /* 0x0000000305057211 */ /* 0x000fc400030f16ff */
[----:B------:R-:W-:Y:S01]  /*5f3f0*/  ISETP.LT.AND P1, PT, R9, c[0x0][0x17c], !P0 ;  /* 0x00005f0009007a0c */ /* 0x000fe20004721270 */
[----:B---3--:R1:W-:Y:S04]  /*5f400*/  @P3 STG.E [R6.64], R22 ;  /* 0x0000001606003986 */ /* 0x0083e8000c101904 */
[----:B----4-:R3:W-:Y:S04]  /*5f410*/  @P5 STG.E [R4.64], R10 ;  /* 0x0000000a04005986 */ /* 0x0107e8000c101904 */
        /* <DEDUP_REMOVED lines=32> */
[----:B------:R1:W-:Y:S04]  /*5f620*/  @P5 STG.E [R4.64], R11 ;  /* 0x0000000b04005986 */ /* 0x0003e8000c101904 */
[----:B-1----:R-:W3:Y:S01]  /*5f630*/  LDL R21, [R1+0x2a4] ;  /* 0x0002a40001157983 */ /* 0x002ee20000100800 */
[----:B------:R-:W-:-:S03]  /*5f640*/  IADD3 R7, R28, 0x8c, RZ ;  /* 0x0000008c1c077810 */ /* 0x000fc60007ffe0ff */
[----:B------:R-:W3:Y:S01]  /*5f650*/  LDL.LU R20, [R1+0x2b0] ;  /* 0x0002b00001147983 */ /* 0x000ee20000300800 */
[-C--:B------:R-:W-:Y:S02]  /*5f660*/  LEA R4, P2, R0, R2.reuse, 0x2 ;  /* 0x0000000200047211 */ /* 0x080fe400078410ff */
[-C--:B------:R-:W-:Y:S02]  /*5f670*/  LEA R6, P6, R8, R2.reuse, 0x2 ;  /* 0x0000000208067211 */ /* 0x080fe400078c10ff */
[-C--:B------:R-:W-:Y:S02]  /*5f680*/  LEA.HI.X.SX32 R5, R0, R3.reuse, 0x2, P2 ;  /* 0x0000000300057211 */ /* 0x080fe400010f16ff */
[----:B------:R-:W-:Y:S02]  /*5f690*/  ISETP.LT.AND P5, PT, R7, c[0x0][0x17c], !P0 ;  /* 0x00005f0007007a0c */ /* 0x000fe400047a1270 */
[C---:B------:R-:W-:Y:S02]  /*5f6a0*/  LEA.HI.X.SX32 R7, R8.reuse, R3, 0x2, P6 ;  /* 0x0000000308077211 */ /* 0x040fe400030f16ff */
[----:B------:R-:W-:Y:S01]  /*5f6b0*/  IADD3 R0, R8, c[0x0][0x198], RZ ;  /* 0x0000660008007a10 */ /* 0x000fe20007ffe0ff */
[----:B----4-:R1:W-:Y:S04]  /*5f6c0*/  @P3 STG.E [R4.64], R22 ;  /* 0x0000001604003986 */ /* 0x0103e8000c101904 */
        /* <DEDUP_REMOVED lines=75> */
[----:B------:R-:W-:-:S03]  /*5fb80*/  IADD3 R7, R28, 0x98, RZ ;  /* 0x000000981c077810 */ /* 0x000fc60007ffe0ff */
[----:B------:R-:W4:Y:S01]  /*5fb90*/  LDL.LU R16, [R1+0x310] ;  /* 0x0003100001107983 */ /* 0x000f220000300800 */
[-C--:B---3--:R-:W-:Y:S02]  /*5fba0*/  LEA R4, P2, R0, R2.reuse, 0x2 ;  /* 0x0000000200047211 */ /* 0x088fe400078410ff */
[-C--:B------:R-:W-:Y:S02]  /*5fbb0*/  LEA R6, P6, R8, R2.reuse, 0x2 ;  /* 0x0000000208067211 */ /* 0x080fe400078c10ff */
[-C--:B------:R-:W-:Y:S02]  /*5fbc0*/  LEA.HI.X.SX32 R5, R0, R3.reuse, 0x2, P2 ;  /* 0x0000000300057211 */ /* 0x080fe400010f16ff */
[----:B------:R-:W-:Y:S02]  /*5fbd0*/  ISETP.LT.AND P5, PT, R7, c[0x0][0x17c], !P0 ;  /* 0x00005f0007007a0c */ /* 0x000fe400047a1270 */
        /* <DEDUP_REMOVED lines=58> */
[C---:B------:R-:W-:Y:S02]  /*5ff80*/  IADD3 R0, R8.reuse, c[0x0][0x198], RZ ;  /* 0x0000660008007a10 */ /* 0x040fe40007ffe0ff */
[----:B------:R-:W-:Y:S02]  /*5ff90*/  ISETP.LT.AND P5, PT, R7, c[0x0][0x17c], !P0 ;  /* 0x00005f0007007a0c */ /* 0x000fe400047a1270 */
[----:B------:R-:W-:-:S02]  /*5ffa0*/  LEA.HI.X.SX32 R7, R8, R3, 0x2, P6 ;  /* 0x0000000308077211 */ /* 0x000fc400030f16ff */
[----:B------:R-:W-:Y:S02]  /*5ffb0*/  LEA R4, P1, R0, R2, 0x2 ;  /* 0x0000000200047211 */ /* 0x000fe400078210ff */
[----:B------:R-:W-:Y:S01]  /*5ffc0*/  IADD3 R9, R28, 0xa1, RZ ;  /* 0x000000a11c097810 */ /* 0x000fe20007ffe0ff */
[----:B------:R1:W-:Y:S01]  /*5ffd0*/  @P4 STG.E [R6.64], R20 ;  /* 0x0000001406004986 */ /* 0x0003e2000c101904 */
[----:B------:R-:W-:Y:S02]  /*5ffe0*/  LEA.HI.X.SX32 R5, R0, R3, 0x2, P1 ;  /* 0x0000000300057211 */ /* 0x000fe400008f16ff */
[----:B------:R-:W-:Y:S02]  /*5fff0*/  ISETP.LT.AND P3, PT, R9, c[0x0][0x17c], !P0 ;  /* 0x00005f0009007a0c */ /* 0x000fe40004761270 */
[----:B------:R-:W-:Y:S02]  /*60000*/  IADD3 R8, R28, 0xa3, RZ ;  /* 0x000000a31c087810 */ /* 0x000fe40007ffe0ff */
        /* <DEDUP_REMOVED lines=136> */
[C---:B------:R-:W-:Y:S01]  /*60890*/  IADD3 R7, R0.reuse, c[0x0][0x198], RZ ;  /* 0x0000660000077a10 */ /* 0x040fe20007ffe0ff */
[----:B------:R-:W2:Y:S01]  /*608a0*/  LDL.LU R11, [R1+0x308] ;  /* 0x00030800010b7983 */ /* 0x000ea20000300800 */
        /* <DEDUP_REMOVED lines=8> */
[----:B----4-:R-:W-:Y:S01]  /*60930*/  @P5 STG.E [R6.64], R10 ;  /* 0x0000000a06005986 */ /* 0x010fe2000c101904 */
        /* <DEDUP_REMOVED lines=45> */
[----:B----4-:R-:W-:Y:S04]  /*60c10*/  @P4 STG.E [R6.64], R16 ;  /* 0x0000001006004986 */ /* 0x010fe8000c101904 */
[----:B--2---:R1:W-:Y:S04]  /*60c20*/  @P1 STG.E [R4.64], R23 ;  /* 0x0000001704001986 */ /* 0x0043e8000c101904 */
[----:B-1----:R-:W2:Y:S01]  /*60c30*/  LDL.LU R23, [R1+0x344] ;  /* 0x0003440001177983 */ /* 0x002ea20000300800 */
[----:B------:R-:W-:Y:S02]  /*60c40*/  IADD3 R7, R0, c[0x0][0x198], RZ ;  /* 0x0000660000077a10 */ /* 0x000fe40007ffe0ff */
[----:B------:R-:W-:Y:S01]  /*60c50*/  IADD3 R9, R28, 0xbd, RZ ;  /* 0x000000bd1c097810 */ /* 0x000fe20007ffe0ff */
[----:B------:R-:W4:Y:S01]  /*60c60*/  LDL.LU R16, [R1+0x350] ;  /* 0x0003500001107983 */ /* 0x000f220000300800 */
        /* <DEDUP_REMOVED lines=20> */
[----:B-1----:R-:W4:Y:S01]  /*60db0*/  LDL.LU R21, [R1+0x354] ;  /* 0x0003540001157983 */ /* 0x002f220000300800 */
[----:B------:R-:W-:-:S03]  /*60dc0*/  LEA R4, P2, R0, R2, 0x2 ;  /* 0x0000000200047211 */ /* 0x000fc600078410ff */
[----:B------:R-:W4:Y:S01]  /*60dd0*/  LDL.LU R10, [R1+0x360] ;  /* 0x00036000010a7983 */ /* 0x000f220000300800 */
        /* <DEDUP_REMOVED lines=11> */
[----:B------:R-:W-:Y:S04]  /*60e90*/  @P5 STG.E [R6.64], R11 ;  /* 0x0000000b06005986 */ /* 0x000fe8000c101904 */
        /* <DEDUP_REMOVED lines=13> */
[----:B----4-:R1:W-:Y:S01]  /*60f70*/  @P4 STG.E [R6.64], R16 ;  /* 0x0000001006004986 */ /* 0x0103e2000c101904 */
        /* <DEDUP_REMOVED lines=15> */
[----:B-1----:R-:W2:Y:S01]  /*61070*/  LDL.LU R21, [R1+0x384] ;  /* 0x0003840001157983 */ /* 0x002ea20000300800 */
[----:B------:R-:W-:-:S03]  /*61080*/  IADD3 R7, R28, 0xc8, RZ ;  /* 0x000000c81c077810 */ /* 0x000fc60007ffe0ff */
[----:B------:R-:W2:Y:S01]  /*61090*/  LDL.LU R16, [R1+0x390] ;  /* 0x0003900001107983 */ /* 0x000ea20000300800 */
[-C--:B----4-:R-:W-:Y:S02]  /*610a0*/  LEA R4, P2, R0, R2.reuse, 0x2 ;  /* 0x0000000200047211 */ /* 0x090fe400078410ff */
        /* <DEDUP_REMOVED lines=24> */
[----:B------:R1:W-:Y:S01]  /*61230*/  @P5 STG.E [R4.64], R11 ;  /* 0x0000000b04005986 */ /* 0x0003e2000c101904 */
        /* <DEDUP_REMOVED lines=13> */
[CC--:B------:R-:W-:Y:S01]  /*61310*/  LEA R6, P2, R0.reuse, R2.reuse, 0x2 ;  /* 0x0000000200067211 */ /* 0x0c0fe200078410ff */
[----:B------:R-:W2:Y:S01]  /*61320*/  LDL.LU R11, [R1+0x3c0] ;  /* 0x0003c000010b7983 */ /* 0x000ea20000300800 */
[CC--:B------:R-:W-:Y:S02]  /*61330*/  LEA R4, P6, R5.reuse, R2.reuse, 0x2 ;  /* 0x0000000205047211 */ /* 0x0c0fe400078c10ff */
[-C--:B------:R-:W-:Y:S02]  /*61340*/  LEA.HI.X.SX32 R7, R0, R3.reuse, 0x2, P2 ;  /* 0x0000000300077211 */ /* 0x080fe400010f16ff */
[C---:B------:R-:W-:Y:S02]  /*61350*/  IADD3 R0, R5.reuse, c[0x0][0x198], RZ ;  /* 0x0000660005007a10 */ /* 0x040fe40007ffe0ff */
[----:B------:R-:W-:Y:S02]  /*61360*/  LEA.HI.X.SX32 R5, R5, R3, 0x2, P6 ;  /* 0x0000000305057211 */ /* 0x000fe400030f16ff */
[----:B------:R-:W-:Y:S01]  /*61370*/  ISETP.LT.AND P1, PT, R9, c[0x0][0x17c], !P0 ;  /* 0x00005f0009007a0c */ /* 0x000fe20004721270 */
[----:B----4-:R1:W-:Y:S04]  /*61380*/  @P3 STG.E [R6.64], R22 ;  /* 0x0000001606003986 */ /* 0x0103e8000c101904 */
        /* <DEDUP_REMOVED lines=34> */
[----:B-1----:R-:W3:Y:S01]  /*615b0*/  LDL.LU R21, [R1+0x3e4] ;  /* 0x0003e40001157983 */ /* 0x002ee20000300800 */
        /* <DEDUP_REMOVED lines=38> */
[----:B------:R3:W-:Y:S01]  /*61820*/  @P4 STG.E [R6.64], R20 ;  /* 0x0000001406004986 */ /* 0x0007e2000c101904 */
[----:B-1----:R-:W-:-:S03]  /*61830*/  IADD3 R5, R0, c[0x0][0x198], RZ ;  /* 0x0000660000057a10 */ /* 0x002fc60007ffe0ff */
[----:B------:R-:W2:Y:S01]  /*61840*/  LDL.LU R21, [R1+0x414] ;  /* 0x0004140001157983 */ /* 0x000ea20000300800 */
[----:B---3--:R-:W-:-:S03]  /*61850*/  LEA R6, P2, R0, R2, 0x2 ;  /* 0x0000000200067211 */ /* 0x008fc600078410ff */
        /* <DEDUP_REMOVED lines=33> */
[----:B------:R-:W-:Y:S02]  /*61a70*/  ISETP.LT.AND P3, PT, R9, c[0x0][0x17c], !P0 ;  /* 0x00005f0009007a0c */ /* 0x000fe40004761270 */
[C---:B------:R-:W-:Y:S01]  /*61a80*/  IADD3 R8, R28.reuse, 0xdf, RZ ;  /* 0x000000df1c087810 */ /* 0x040fe20007ffe0ff */
[----:B------:R1:W-:Y:S01]  /*61a90*/  @P2 STG.E [R6.64], R21 ;  /* 0x0000001506002986 */ /* 0x0003e2000c101904 */
[----:B------:R-:W-:-:S03]  /*61aa0*/  IADD3 R9, R28, 0xde, RZ ;  /* 0x000000de1c097810 */ /* 0x000fc60007ffe0ff */
[----:B---3--:R3:W-:Y:S01]  /*61ab0*/  @P5 STG.E [R4.64], R10 ;  /* 0x0000000a04005986 */ /* 0x0087e2000c101904 */
[----:B------:R-:W-:Y:S02]  /*61ac0*/  ISETP.LT.AND P1, PT, R8, c[0x0][0x17c], !P0 ;  /* 0x00005f0008007a0c */ /* 0x000fe40004721270 */
[C---:B------:R-:W-:Y:S01]  /*61ad0*/  IADD3 R8, R0.reuse, c[0x0][0x198], RZ ;  /* 0x0000660000087a10 */ /* 0x040fe20007ffe0ff */
[----:B-1----:R-:W4:Y:S01]  /*61ae0*/  LDL.LU R21, [R1+0x34c] ;  /* 0x00034c0001157983 */ /* 0x002f220000300800 */
[----:B---3--:R-:W-:-:S03]  /*61af0*/  LEA R4, P2, R0, R2, 0x2 ;  /* 0x0000000200047211 */ /* 0x008fc600078410ff */
[----:B------:R-:W3:Y:S01]  /*61b00*/  LDL.LU R16, [R1+0x358] ;  /* 0x0003580001107983 */ /* 0x000ee20000300800 */
[----:B------:R-:W-:Y:S02]  /*61b10*/  ISETP.LT.AND P4, PT, R9, c[0x0][0x17c], !P0 ;  /* 0x00005f0009007a0c */ /* 0x000fe40004781270 */
[----:B------:R-:W-:Y:S02]  /*61b20*/  LEA.HI.X.SX32 R5, R0, R3, 0x2, P2 ;  /* 0x0000000300057211 */ /* 0x000fe400010f16ff */
[----:B------:R-:W-:Y:S02]  /*61b30*/  IADD3 R0, R8, c[0x0][0x198], RZ ;  /* 0x0000660008007a10 */ /* 0x000fe40007ffe0ff */
[----:B------:R-:W-:Y:S02]  /*61b40*/  IADD3 R7, R28, 0xe0, RZ ;  /* 0x000000e01c077810 */ /* 0x000fe40007ffe0ff */
[----:B------:R-:W-:Y:S01]  /*61b50*/  LEA R6, P6, R8, R2, 0x2 ;  /* 0x0000000208067211 */ /* 0x000fe200078c10ff */
[----:B------:R1:W-:Y:S01]  /*61b60*/  @P3 STG.E [R4.64], R22 ;  /* 0x0000001604003986 */ /* 0x0003e2000c101904 */
[----:B------:R-:W-:-:S02]  /*61b70*/  ISETP.LT.AND P5, PT, R7, c[0x0][0x17c], !P0 ;  /* 0x00005f0007007a0c */ /* 0x000fc400047a1270 */
        /* <DEDUP_REMOVED lines=19> */
[C---:B------:R-:W-:Y:S02]  /*61cb0*/  IADD3 R8, R0.reuse, c[0x0][0x198], RZ ;  /* 0x0000660000087a10 */ /* 0x040fe40007ffe0ff */
[C---:B------:R-:W-:Y:S01]  /*61cc0*/  LEA R4, P1, R0.reuse, R2, 0x2 ;  /* 0x0000000200047211 */ /* 0x040fe200078210ff */
[----:B----4-:R1:W-:Y:S03]  /*61cd0*/  @P5 STG.E [R6.64], R11 ;  /* 0x0000000b06005986 */ /* 0x0103e6000c101904 */
[----:B------:R-:W-:Y:S02]  /*61ce0*/  LEA.HI.X.SX32 R5, R0, R3, 0x2, P1 ;  /* 0x0000000300057211 */ /* 0x000fe400008f16ff */
[----:B------:R-:W-:-:S02]  /*61cf0*/  IADD3 R0, R8, c[0x0][0x198], RZ ;  /* 0x0000660008007a10 */ /* 0x000fc40007ffe0ff */
[----:B-1----:R-:W-:Y:S02]  /*61d00*/  IADD3 R7, R28, 0xe4, RZ ;  /* 0x000000e41c077810 */ /* 0x002fe40007ffe0ff */
[C---:B------:R-:W-:Y:S02]  /*61d10*/  LEA R6, P6, R8.reuse, R2, 0x2 ;  /* 0x0000000208067211 */ /* 0x040fe400078c10ff */
[----:B------:R-:W-:Y:S02]  /*61d20*/  ISETP.LT.AND P5, PT, R7, c[0x0][0x17c], !P0 ;  /* 0x00005f0007007a0c */ /* 0x000fe400047a1270 */
[----:B------:R-:W-:Y:S01]  /*61d30*/  LEA.HI.X.SX32 R7, R8, R3, 0x2, P6 ;  /* 0x0000000308077211 */ /* 0x000fe200030f16ff */
[----:B------:R1:W-:Y:S01]  /*61d40*/  @P2 STG.E [R4.64], R21 ;  /* 0x0000001504002986 */ /* 0x0003e2000c101904 */
[----:B------:R-:W-:-:S03]  /*61d50*/  IADD3 R9, R28, 0xe5, RZ ;  /* 0x000000e51c097810 */ /* 0x000fc60007ffe0ff */
[----:B---3--:R3:W-:Y:S04]  /*61d60*/  @P4 STG.E [R6.64], R16 ;  /* 0x0000001006004986 */ /* 0x0087e8000c101904 */
[----:B-1----:R-:W4:Y:S01]  /*61d70*/  LDL.LU R21, [R1+0x37c] ;  /* 0x00037c0001157983 */ /* 0x002f220000300800 */
[C---:B------:R-:W-:Y:S02]  /*61d80*/  LEA R4, P2, R0.reuse, R2, 0x2 ;  /* 0x0000000200047211 */ /* 0x040fe400078410ff */
[----:B------:R-:W-:Y:S01]  /*61d90*/  ISETP.LT.AND P1, PT, R9, c[0x0][0x17c], !P0 ;  /* 0x00005f0009007a0c */ /* 0x000fe20004721270 */
[----:B------:R-:W4:Y:S01]  /*61da0*/  LDL.LU R11, [R1+0x388] ;  /* 0x00038800010b7983 */ /* 0x000f220000300800 */
[C---:B---3--:R-:W-:Y:S02]  /*61db0*/  IADD3 R7, R0.reuse, c[0x0][0x198], RZ ;  /* 0x0000660000077a10 */ /* 0x048fe40007ffe0ff */
[----:B------:R-:W-:-:S02]  /*61dc0*/  LEA.HI.X.SX32 R5, R0, R3, 0x2, P2 ;  /* 0x0000000300057211 */ /* 0x000fc400010f16ff */
        /* <DEDUP_REMOVED lines=20> */
[----:B------:R-:W-:-:S02]  /*61f10*/  IADD3 R0, R8, c[0x0][0x198], RZ ;  /* 0x0000660008007a10 */ /* 0x000fc40007ffe0ff */
        /* <DEDUP_REMOVED lines=9> */
[CC--:B------:R-:W-:Y:S02]  /*61fb0*/  LEA R6, P6, R7.reuse, R2.reuse, 0x2 ;  /* 0x0000000207067211 */ /* 0x0c0fe400078c10ff */
[----:B------:R-:W-:Y:S01]  /*61fc0*/  IADD3 R9, R28, 0xea, RZ ;  /* 0x000000ea1c097810 */ /* 0x000fe20007ffe0ff */
[----:B----4-:R1:W-:Y:S01]  /*61fd0*/  @P2 STG.E [R4.64], R21 ;  /* 0x0000001504002986 */ /* 0x0103e2000c101904 */
[----:B------:R-:W-:Y:S02]  /*61fe0*/  ISETP.LT.AND P1, PT, R8, c[0x0][0x17c], !P0 ;  /* 0x00005f0008007a0c */ /* 0x000fe40004721270 */
[----:B------:R-:W-:Y:S02]  /*61ff0*/  LEA.HI.X.SX32 R7, R7, R3, 0x2, P6 ;  /* 0x0000000307077211 */ /* 0x000fe400030f16ff */
[C---:B------:R-:W-:Y:S01]  /*62000*/  IADD3 R8, R0.reuse, c[0x0][0x198], RZ ;  /* 0x0000660000087a10 */ /* 0x040fe20007ffe0ff */
[----:B-1----:R-:W4:Y:S01]  /*62010*/  LDL.LU R21, [R1+0x3ac] ;  /* 0x0003ac0001157983 */ /* 0x002f220000300800 */
[----:B------:R-:W-:-:S03]  /*62020*/  LEA R4, P2, R0, R2, 0x2 ;  /* 0x0000000200047211 */ /* 0x000fc600078410ff */
        /* <DEDUP_REMOVED lines=30> */
[----:B------:R1:W-:Y:S03]  /*62210*/  @P5 STG.E [R6.64], R10 ;  /* 0x0000000a06005986 */ /* 0x0003e6000c101904 */
[----:B------:R-:W-:Y:S02]  /*62220*/  LEA.HI.X.SX32 R5, R0, R3, 0x2, P1 ;  /* 0x0000000300057211 */ /* 0x000fe400008f16ff */
[----:B------:R-:W-:-:S02]  /*62230*/  IADD3 R0, R8, c[0x0][0x198], RZ ;  /* 0x0000660008007a10 */ /* 0x000fc40007ffe0ff */
[----:B-1----:R-:W-:Y:S02]  /*62240*/  IADD3 R7, R28, 0xf0, RZ ;  /* 0x000000f01c077810 */ /* 0x002fe40007ffe0ff */
        /* <DEDUP_REMOVED lines=44> */
[----:B------:R1:W-:Y:S01]  /*62510*/  @P2 STG.E [R4.64], R21 ;  /* 0x0000001504002986 */ /* 0x0003e2000c101904 */
[----:B------:R-:W-:Y:S02]  /*62520*/  ISETP.LT.AND P1, PT, R8, c[0x0][0x17c], !P0 ;  /* 0x00005f0008007a0c */ /* 0x000fe40004721270 */
[----:B------:R-:W-:Y:S02]  /*62530*/  LEA.HI.X.SX32 R7, R7, R3, 0x2, P6 ;  /* 0x0000000307077211 */ /* 0x000fe400030f16ff */
[C---:B------:R-:W-:Y:S01]  /*62540*/  IADD3 R8, R0.reuse, c[0x0][0x198], RZ ;  /* 0x0000660000087a10 */ /* 0x040fe20007ffe0ff */
[----:B-1----:R-:W2:Y:S01]  /*62550*/  LDL.LU R21, [R1+0x40c] ;  /* 0x00040c0001157983 */ /* 0x002ea20000300800 */
[----:B------:R-:W-:-:S03]  /*62560*/  LEA R4, P2, R0, R2, 0x2 ;  /* 0x0000000200047211 */ /* 0x000fc600078410ff */
        /* <DEDUP_REMOVED lines=69> */
[----:B------:R-:W-:Y:S02]  /*629c0*/  IADD3 R9, R28, 0x101, RZ ;  /* 0x000001011c097810 */ /* 0x000fe40007ffe0ff */
[CC--:B------:R-:W-:Y:S02]  /*629d0*/  LEA R4, P1, R0.reuse, R2.reuse, 0x2 ;  /* 0x0000000200047211 */ /* 0x0c0fe400078210ff */
[----:B------:R-:W-:Y:S02]  /*629e0*/  ISETP.LT.AND P3, PT, R9, c[0x0][0x17c], !P0 ;  /* 0x00005f0009007a0c */ /* 0x000fe40004761270 */
[----:B-1----:R-:W-:Y:S01]  /*629f0*/  IADD3 R7, R0, c[0x0][0x198], RZ ;  /* 0x0000660000077a10 */ /* 0x002fe20007ffe0ff */
[----:B------:R-:W4:Y:S01]  /*62a00*/  LDL.LU R20, [R1+0x454] ;  /* 0x0004540001147983 */ /* 0x000f220000300800 */
[----:B------:R-:W-:Y:S02]  /*62a10*/  IADD3 R8, R28, 0x103, RZ ;  /* 0x000001031c087810 */ /* 0x000fe40007ffe0ff */
[----:B------:R-:W-:-:S02]  /*62a20*/  LEA R6, P6, R7, R2, 0x2 ;  /* 0x0000000207067211 */ /* 0x000fc400078c10ff */
[-C--:B------:R-:W-:Y:S02]  /*62a30*/  LEA.HI.X.SX32 R5, R0, R3.reuse, 0x2, P1 ;  /* 0x0000000300057211 */ /* 0x080fe400008f16ff */
[----:B------:R-:W-:Y:S02]  /*62a40*/  IADD3 R9, R28, 0x102, RZ ;  /* 0x000001021c097810 */ /* 0x000fe40007ffe0ff */
[C---:B------:R-:W-:Y:S02]  /*62a50*/  IADD3 R0, R7.reuse, c[0x0][0x198], RZ ;  /* 0x0000660007007a10 */ /* 0x040fe40007ffe0ff */
[----:B------:R-:W-:Y:S02]  /*62a60*/  LEA.HI.X.SX32 R7, R7, R3, 0x2, P6 ;  /* 0x0000000307077211 */ /* 0x000fe400030f16ff */
[----:B------:R-:W-:Y:S01]  /*62a70*/  ISETP.LT.AND P1, PT, R8, c[0x0][0x17c], !P0 ;  /* 0x00005f0008007a0c */ /* 0x000fe20004721270 */
[----:B------:R1:W-:Y:S01]  /*62a80*/  @P2 STG.E [R4.64], R21 ;  /* 0x0000001504002986 */ /* 0x0003e2000c101904 */
[----:B------:R-:W-:-:S02]  /*62a90*/  ISETP.LT.AND P4, PT, R9, c[0x0][0x17c], !P0 ;  /* 0x00005f0009007a0c */ /* 0x000fc40004781270 */
[C---:B------:R-:W-:Y:S01]  /*62aa0*/  IADD3 R8, R0.reuse, c[0x0][0x198], RZ ;  /* 0x0000660000087a10 */ /* 0x040fe20007ffe0ff */
[----:B------:R1:W-:Y:S02]  /*62ab0*/  @P5 STG.E [R6.64], R11 ;  /* 0x0000000b06005986 */ /* 0x0003e4000c101904 */
[-C--:B-1----:R-:W-:Y:S02]  /*62ac0*/  LEA R4, P2, R0, R2.reuse, 0x2 ;  /* 0x0000000200047211 */ /* 0x082fe400078410ff */
[----:B------:R-:W4:Y:S01]  /*62ad0*/  LDL.LU R21, [R1+0x10] ;  /* 0x0000100001157983 */ /* 0x000f220000300800 */
[----:B------:R-:W-:Y:S02]  /*62ae0*/  IADD3 R7, R28, 0x104, RZ ;  /* 0x000001041c077810 */ /* 0x000fe40007ffe0ff */
[----:B------:R-:W-:Y:S02]  /*62af0*/  LEA R6, P6, R8, R2, 0x2 ;  /* 0x0000000208067211 */ /* 0x000fe400078c10ff */
[----:B------:R-:W-:-:S02]  /*62b00*/  LEA.HI.X.SX32 R5, R0, R3, 0x2, P2 ;  /* 0x0000000300057211 */ /* 0x000fc400010f16ff */
        /* <DEDUP_REMOVED lines=18> */
[C---:B------:R-:W-:Y:S02]  /*62c30*/  IADD3 R8, R28.reuse, 0x107, RZ ;  /* 0x000001071c087810 */ /* 0x040fe40007ffe0ff */
[----:B------:R-:W-:Y:S01]  /*62c40*/  IADD3 R9, R28, 0x106, RZ ;  /* 0x000001061c097810 */ /* 0x000fe20007ffe0ff */
[----:B----4-:R1:W-:Y:S01]  /*62c50*/  @P5 STG.E [R4.64], R10 ;  /* 0x0000000a04005986 */ /* 0x0103e2000c101904 */
[----:B------:R-:W-:Y:S02]  /*62c60*/  ISETP.LT.AND P3, PT, R8, c[0x0][0x17c], !P0 ;  /* 0x00005f0008007a0c */ /* 0x000fe40004761270 */
[----:B------:R-:W-:-:S02]  /*62c70*/  ISETP.LT.AND P4, PT, R9, c[0x0][0x17c], !P0 ;  /* 0x00005f0009007a0c */ /* 0x000fc40004781270 */
[----:B------:R-:W-:Y:S02]  /*62c80*/  IADD3 R8, R0, c[0x0][0x198], RZ ;  /* 0x0000660000087a10 */ /* 0x000fe40007ffe0ff */
[----:B------:R-:W-:Y:S02]  /*62c90*/  IADD3 R7, R28, 0x108, RZ ;  /* 0x000001081c077810 */ /* 0x000fe40007ffe0ff */
[-C--:B-1----:R-:W-:Y:S02]  /*62ca0*/  LEA R4, P1, R0, R2.reuse, 0x2 ;  /* 0x0000000200047211 */ /* 0x082fe400078210ff */
[----:B------:R-:W-:Y:S02]  /*62cb0*/  LEA R6, P6, R8, R2, 0x2 ;  /* 0x0000000208067211 */ /* 0x000fe400078c10ff */
[----:B------:R-:W-:Y:S02]  /*62cc0*/  LEA.HI.X.SX32 R5, R0, R3, 0x2, P1 ;  /* 0x0000000300057211 */ /* 0x000fe400008f16ff */
[----:B------:R-:W-:-:S02]  /*62cd0*/  ISETP.LT.AND P5, PT, R7, c[0x0][0x17c], !P0 ;  /* 0x00005f0007007a0c */ /* 0x000fc400047a1270 */
[C---:B------:R-:W-:Y:S01]  /*62ce0*/  LEA.HI.X.SX32 R7, R8.reuse, R3, 0x2, P6 ;  /* 0x0000000308077211 */ /* 0x040fe200030f16ff */
[----:B------:R1:W-:Y:S01]  /*62cf0*/  @P2 STG.E [R4.64], R20 ;  /* 0x0000001404002986 */ /* 0x0003e2000c101904 */
[----:B------:R-:W-:Y:S02]  /*62d00*/  IADD3 R0, R8, c[0x0][0x198], RZ ;  /* 0x0000660008007a10 */ /* 0x000fe40007ffe0ff */
[----:B------:R-:W-:Y:S01]  /*62d10*/  IADD3 R9, R28, 0x109, RZ ;  /* 0x000001091c097810 */ /* 0x000fe20007ffe0ff */
[----:B-1----:R-:W4:Y:S01]  /*62d20*/  LDL.LU R20, [R1+0x4a4] ;  /* 0x0004a40001147983 */ /* 0x002f220000300800 */
[----:B------:R-:W-:-:S03]  /*62d30*/  LEA R4, P2, R0, R2, 0x2 ;  /* 0x0000000200047211 */ /* 0x000fc600078410ff */
[----:B------:R1:W-:Y:S01]  /*62d40*/  @P4 STG.E [R6.64], R21 ;  /* 0x0000001506004986 */ /* 0x0003e2000c101904 */
[CC--:B------:R-:W-:Y:S02]  /*62d50*/  LEA.HI.X.SX32 R5, R0.reuse, R3.reuse, 0x2, P2 ;  /* 0x0000000300057211 */ /* 0x0c0fe400010f16ff */
[----:B------:R-:W-:Y:S02]  /*62d60*/  ISETP.LT.AND P1, PT, R9, c[0x0][0x17c], !P0 ;  /* 0x00005f0009007a0c */ /* 0x000fe40004721270 */
[----:B-1----:R-:W-:Y:S01]  /*62d70*/  IADD3 R7, R0, c[0x0][0x198], RZ ;  /* 0x0000660000077a10 */ /* 0x002fe20007ffe0ff */
[----:B------:R-:W4:Y:S03]  /*62d80*/  LDL.LU R21, [R1+0x440] ;  /* 0x0004400001157983 */ /* 0x000f260000300800 */
        /* <DEDUP_REMOVED lines=8> */
[----:B------:R-:W3:Y:S04]  /*62e10*/  LDL.LU R10, [R1] ;  /* 0x00000000010a7983 */ /* 0x000ee80000300800 */
        /* <DEDUP_REMOVED lines=19> */
[----:B-1----:R-:W-:Y:S01]  /*62f50*/  IADD3 R7, R0, c[0x0][0x198], RZ ;  /* 0x0000660000077a10 */ /* 0x002fe20007ffe0ff */
[----:B------:R-:W2:Y:S03]  /*62f60*/  LDL.LU R16, [R1+0x4d4] ;  /* 0x0004d40001107983 */ /* 0x000ea60000300800 */
[C---:B------:R-:W-:Y:S01]  /*62f70*/  IADD3 R0, R7.reuse, c[0x0][0x198], RZ ;  /* 0x0000660007007a10 */ /* 0x040fe20007ffe0ff */
[----:B----4-:R1:W-:Y:S01]  /*62f80*/  @P2 STG.E [R4.64], R20 ;  /* 0x0000001404002986 */ /* 0x0103e2000c101904 */
[----:B------:R-:W-:Y:S02]  /*62f90*/  LEA R6, P6, R7, R2, 0x2 ;  /* 0x0000000207067211 */ /* 0x000fe400078c10ff */
[----:B------:R-:W-:Y:S02]  /*62fa0*/  IADD3 R9, R28, 0x10e, RZ ;  /* 0x0000010e1c097810 */ /* 0x000fe40007ffe0ff */
[----:B------:R-:W-:-:S02]  /*62fb0*/  ISETP.LT.AND P1, PT, R8, c[0x0][0x17c], !P0 ;  /* 0x00005f0008007a0c */ /* 0x000fc40004721270 */
[-C--:B------:R-:W-:Y:S01]  /*62fc0*/  LEA.HI.X.SX32 R7, R7, R3.reuse, 0x2, P6 ;  /* 0x0000000307077211 */ /* 0x080fe200030f16ff */
[----:B-1----:R-:W4:Y:S01]  /*62fd0*/  LDL.LU R20, [R1+0x490] ;  /* 0x0004900001147983 */ /* 0x002f220000300800 */
[C---:B------:R-:W-:Y:S02]  /*62fe0*/  LEA R4, P2, R0.reuse, R2, 0x2 ;  /* 0x0000000200047211 */ /* 0x040fe400078410ff */
[C---:B------:R-:W-:Y:S02]  /*62ff0*/  IADD3 R8, R0.reuse, c[0x0][0x198], RZ ;  /* 0x0000660000087a10 */ /* 0x040fe40007ffe0ff */
[----:B------:R-:W-:Y:S02]  /*63000*/  LEA.HI.X.SX32 R5, R0, R3, 0x2, P2 ;  /* 0x0000000300057211 */ /* 0x000fe400010f16ff */
[----:B------:R-:W-:Y:S01]  /*63010*/  ISETP.LT.AND P4, PT, R9, c[0x0][0x17c], !P0 ;  /* 0x00005f0009007a0c */ /* 0x000fe20004781270 */
[----:B------:R1:W-:Y:S01]  /*63020*/  @P5 STG.E [R6.64], R21 ;  /* 0x0000001506005986 */ /* 0x0003e2000c101904 */
[----:B------:R-:W-:-:S02]  /*63030*/  IADD3 R0, R8, c[0x0][0x198], RZ ;  /* 0x0000660008007a10 */ /* 0x000fc40007ffe0ff */
[----:B-1----:R-:W-:Y:S01]  /*63040*/  IADD3 R7, R28, 0x110, RZ ;  /* 0x000001101c077810 */ /* 0x002fe20007ffe0ff */
[----:B------:R-:W4:Y:S01]  /*63050*/  LDL.LU R21, [R1+0x494] ;  /* 0x0004940001157983 */ /* 0x000f220000300800 */
[----:B------:R-:W-:-:S03]  /*63060*/  LEA R6, P6, R8, R2, 0x2 ;  /* 0x0000000208067211 */ /* 0x000fc600078c10ff */
[----:B------:R1:W-:Y:S01]  /*63070*/  @P3 STG.E [R4.64], R22 ;  /* 0x0000001604003986 */ /* 0x0003e2000c101904 */
[----:B------:R-:W-:Y:S02]  /*63080*/  ISETP.LT.AND P5, PT, R7, c[0x0][0x17c], !P0 ;  /* 0x00005f0007007a0c */ /* 0x000fe400047a1270 */
[----:B------:R-:W-:Y:S01]  /*63090*/  LEA.HI.X.SX32 R7, R8, R3, 0x2, P6 ;  /* 0x0000000308077211 */ /* 0x000fe200030f16ff */
[----:B-1----:R-:W4:Y:S01]  /*630a0*/  LDL.LU R22, [R1+0x20] ;  /* 0x0000200001167983 */ /* 0x002f220000300800 */
[----:B------:R-:W-:-:S04]  /*630b0*/  LEA R4, P3, R0, R2, 0x2 ;  /* 0x0000000200047211 */ /* 0x000fc800078610ff */
[C---:B------:R-:W-:Y:S01]  /*630c0*/  LEA.HI.X.SX32 R5, R0.reuse, R3, 0x2, P3 ;  /* 0x0000000300057211 */ /* 0x040fe200018f16ff */
[----:B---3--:R-:W-:Y:S04]  /*630d0*/  @P4 STG.E [R6.64], R10 ;  /* 0x0000000a06004986 */ /* 0x008fe8000c101904 */
[----:B--2---:R1:W-:Y:S04]  /*630e0*/  @P1 STG.E [R4.64], R23 ;  /* 0x0000001704001986 */ /* 0x0043e8000c101904 */
[----:B-1----:R-:W2:Y:S01]  /*630f0*/  LDL.LU R23, [R1+0x24] ;  /* 0x0000240001177983 */ /* 0x002ea20000300800 */
[----:B------:R-:W-:-:S02]  /*63100*/  IADD3 R7, R0, c[0x0][0x198], RZ ;  /* 0x0000660000077a10 */ /* 0x000fc40007ffe0ff */
[C---:B------:R-:W-:Y:S02]  /*63110*/  IADD3 R9, R28.reuse, 0x111, RZ ;  /* 0x000001111c097810 */ /* 0x040fe40007ffe0ff */
[----:B------:R-:W-:Y:S02]  /*63120*/  LEA R6, P6, R7, R2, 0x2 ;  /* 0x0000000207067211 */ /* 0x000fe400078c10ff */
[----:B------:R-:W-:Y:S02]  /*63130*/  ISETP.LT.AND P2, PT, R9, c[0x0][0x17c], !P0 ;  /* 0x00005f0009007a0c */ /* 0x000fe40004741270 */
[C---:B------:R-:W-:Y:S02]  /*63140*/  IADD3 R8, R28.reuse, 0x113, RZ ;  /* 0x000001131c087810 */ /* 0x040fe40007ffe0ff */
[----:B------:R-:W-:Y:S02]  /*63150*/  IADD3 R9, R28, 0x112, RZ ;  /* 0x000001121c097810 */ /* 0x000fe40007ffe0ff */
[----:B------:R-:W-:-:S02]  /*63160*/  IADD3 R0, R7, c[0x0][0x198], RZ ;  /* 0x0000660007007a10 */ /* 0x000fc40007ffe0ff */
[----:B------:R-:W-:Y:S02]  /*63170*/  LEA.HI.X.SX32 R7, R7, R3, 0x2, P6 ;  /* 0x0000000307077211 */ /* 0x000fe400030f16ff */
[----:B------:R-:W-:Y:S02]  /*63180*/  ISETP.LT.AND P3, PT, R8, c[0x0][0x17c], !P0 ;  /* 0x00005f0008007a0c */ /* 0x000fe40004761270 */
[----:B------:R-:W-:Y:S02]  /*63190*/  ISETP.LT.AND P4, PT, R9, c[0x0][0x17c], !P0 ;  /* 0x00005f0009007a0c */ /* 0x000fe40004781270 */
[C---:B------:R-:W-:Y:S01]  /*631a0*/  IADD3 R8, R0.reuse, c[0x0][0x198], RZ ;  /* 0x0000660000087a10 */ /* 0x040fe20007ffe0ff */
[----:B------:R1:W-:Y:S01]  /*631b0*/  @P5 STG.E [R6.64], R11 ;  /* 0x0000000b06005986 */ /* 0x0003e2000c101904 */
[----:B------:R-:W-:-:S04]  /*631c0*/  LEA R4, P1, R0, R2, 0x2 ;  /* 0x0000000200047211 */ /* 0x000fc800078210ff */
[-C--:B------:R-:W-:Y:S02]  /*631d0*/  LEA.HI.X.SX32 R5, R0, R3.reuse, 0x2, P1 ;  /* 0x0000000300057211 */ /* 0x080fe400008f16ff */
[----:B------:R-:W-:Y:S02]  /*631e0*/  IADD3 R0, R8, c[0x0][0x198], RZ ;  /* 0x0000660008007a10 */ /* 0x000fe40007ffe0ff */
[----:B-1----:R-:W-:Y:S01]  /*631f0*/  IADD3 R7, R28, 0x114, RZ ;  /* 0x000001141c077810 */ /* 0x002fe20007ffe0ff */
[----:B------:R-:W3:Y:S01]  /*63200*/  LDL.LU R11, [R1+0x4c0] ;  /* 0x0004c000010b7983 */ /* 0x000ee20000300800 */
[C---:B------:R-:W-:Y:S02]  /*63210*/  LEA R6, P6, R8.reuse, R2, 0x2 ;  /* 0x0000000208067211 */ /* 0x040fe400078c10ff */
[----:B------:R-:W-:Y:S02]  /*63220*/  ISETP.LT.AND P5, PT, R7, c[0x0][0x17c], !P0 ;  /* 0x00005f0007007a0c */ /* 0x000fe400047a1270 */
[----:B------:R-:W-:Y:S01]  /*63230*/  LEA.HI.X.SX32 R7, R8, R3, 0x2, P6 ;  /* 0x0000000308077211 */ /* 0x000fe200030f16ff */
[----:B------:R1:W-:Y:S04]  /*63240*/  @P2 STG.E [R4.64], R16 ;  /* 0x0000001004002986 */ /* 0x0003e8000c101904 */
[----:B----4-:R4:W-:Y:S01]  /*63250*/  @P4 STG.E [R6.64], R20 ;  /* 0x0000001406004986 */ /* 0x0109e2000c101904 */
[----:B------:R-:W-:-:S02]  /*63260*/  IADD3 R9, R28, 0x115, RZ ;  /* 0x000001151c097810 */ /* 0x000fc40007ffe0ff */
[C---:B-1----:R-:W-:Y:S02]  /*63270*/  IADD3 R5, R0.reuse, c[0x0][0x198], RZ ;  /* 0x0000660000057a10 */ /* 0x042fe40007ffe0ff */
[CC--:B----4-:R-:W-:Y:S02]  /*63280*/  LEA R6, P2, R0.reuse, R2.reuse, 0x2 ;  /* 0x0000000200067211 */ /* 0x0d0fe400078410ff */
[C---:B------:R-:W-:Y:S02]  /*63290*/  LEA R4, P6, R5.reuse, R2, 0x2 ;  /* 0x0000000205047211 */ /* 0x040fe400078c10ff */
[-C--:B------:R-:W-:Y:S02]  /*632a0*/  LEA.HI.X.SX32 R7, R0, R3.reuse, 0x2, P2 ;  /* 0x0000000300077211 */ /* 0x080fe400010f16ff */
[C---:B------:R-:W-:Y:S02]  /*632b0*/  IADD3 R0, R5.reuse, c[0x0][0x198], RZ ;  /* 0x0000660005007a10 */ /* 0x040fe40007ffe0ff */
[----:B------:R-:W-:-:S02]  /*632c0*/  LEA.HI.X.SX32 R5, R5, R3, 0x2, P6 ;  /* 0x0000000305057211 */ /* 0x000fc400030f16ff */
[----:B------:R-:W-:Y:S01]  /*632d0*/  ISETP.LT.AND P1, PT, R9, c[0x0][0x17c], !P0 ;  /* 0x00005f0009007a0c */ /* 0x000fe20004721270 */
[----:B------:R1:W-:Y:S04]  /*632e0*/  @P3 STG.E [R6.64], R21 ;  /* 0x0000001506003986 */ /* 0x0003e8000c101904 */
[----:B------:R4:W-:Y:S04]  /*632f0*/  @P5 STG.E [R4.64], R22 ;  /* 0x0000001604005986 */ /* 0x0009e8000c101904 */
        /* <DEDUP_REMOVED lines=10> */
[----:B------:R-:W-:Y:S01]  /*633a0*/  ISETP.LT.AND P4, PT, R9, c[0x0][0x17c], !P0 ;  /* 0x00005f0009007a0c */ /* 0x000fe20004781270 */
[----:B------:R-:W4:Y:S01]  /*633b0*/  LDL.LU R22, [R1+0x4e4] ;  /* 0x0004e40001167983 */ /* 0x000f220000300800 */
[----:B------:R-:W-:-:S02]  /*633c0*/  IADD3 R8, R0, c[0x0][0x198], RZ ;  /* 0x0000660000087a10 */ /* 0x000fc40007ffe0ff */
[----:B------:R-:W-:Y:S01]  /*633d0*/  IADD3 R7, R28, 0x118, RZ ;  /* 0x000001181c077810 */ /* 0x000fe20007ffe0ff */
[----:B------:R-:W4:Y:S01]  /*633e0*/  LDL.LU R20, [R1+0x4f0] ;  /* 0x0004f00001147983 */ /* 0x000f220000300800 */
        /* <DEDUP_REMOVED lines=13> */
[----:B------:R-:W-:Y:S01]  /*634c0*/  @P2 STG.E [R6.64], R25 ;  /* 0x0000001906002986 */ /* 0x000fe2000c101904 */
[----:B------:R-:W-:-:S03]  /*634d0*/  IADD3 R8, R28, 0x11b, RZ ;  /* 0x0000011b1c087810 */ /* 0x000fc60007ffe0ff */
[----:B---3--:R1:W-:Y:S01]  /*634e0*/  @P5 STG.E [R4.64], R11 ;  /* 0x0000000b04005986 */ /* 0x0083e2000c101904 */
[----:B------:R-:W-:Y:S02]  /*634f0*/  IADD3 R9, R28, 0x11a, RZ ;  /* 0x0000011a1c097810 */ /* 0x000fe40007ffe0ff */
[----:B------:R-:W-:Y:S02]  /*63500*/  ISETP.LT.AND P1, PT, R8, c[0x0][0x17c], !P0 ;  /* 0x00005f0008007a0c */ /* 0x000fe40004721270 */
[C---:B------:R-:W-:Y:S02]  /*63510*/  IADD3 R8, R0.reuse, c[0x0][0x198], RZ ;  /* 0x0000660000087a10 */ /* 0x040fe40007ffe0ff */
[----:B------:R-:W-:Y:S02]  /*63520*/  ISETP.LT.AND P4, PT, R9, c[0x0][0x17c], !P0 ;  /* 0x00005f0009007a0c */ /* 0x000fe40004781270 */
[----:B-1----:R-:W-:-:S04]  /*63530*/  LEA R4, P2, R0, R2, 0x2 ;  /* 0x0000000200047211 */ /* 0x002fc800078410ff */
[-C--:B------:R-:W-:Y:S02]  /*63540*/  LEA.HI.X.SX32 R5, R0, R3.reuse, 0x2, P2 ;  /* 0x0000000300057211 */ /* 0x080fe400010f16ff */
[----:B------:R-:W-:Y:S02]  /*63550*/  IADD3 R0, R8, c[0x0][0x198], RZ ;  /* 0x0000660008007a10 */ /* 0x000fe40007ffe0ff */
[----:B------:R-:W-:Y:S01]  /*63560*/  IADD3 R7, R28, 0x11c, RZ ;  /* 0x0000011c1c077810 */ /* 0x000fe20007ffe0ff */
[----:B------:R1:W-:Y:S01]  /*63570*/  @P3 STG.E [R4.64], R21 ;  /* 0x0000001504003986 */ /* 0x0003e2000c101904 */
[CC--:B------:R-:W-:Y:S02]  /*63580*/  LEA R6, P6, R8.reuse, R2.reuse, 0x2 ;  /* 0x0000000208067211 */ /* 0x0c0fe400078c10ff */
[----:B------:R-:W-:Y:S02]  /*63590*/  ISETP.LT.AND P5, PT, R7, c[0x0][0x17c], !P0 ;  /* 0x00005f0007007a0c */ /* 0x000fe400047a1270 */
        /* <DEDUP_REMOVED lines=21> */
[----:B----4-:R1:W-:Y:S01]  /*636f0*/  @P5 STG.E [R6.64], R10 ;  /* 0x0000000a06005986 */ /* 0x0103e2000c101904 */
[----:B------:R-:W-:Y:S02]  /*63700*/  LEA.HI.X.SX32 R5, R0, R3, 0x2, P1 ;  /* 0x0000000300057211 */ /* 0x000fe400008f16ff */
[----:B------:R-:W-:-:S03]  /*63710*/  IADD3 R0, R8, c[0x0][0x198], RZ ;  /* 0x0000660008007a10 */ /* 0x000fc60007ffe0ff */
[----:B------:R4:W-:Y:S01]  /*63720*/  @P2 STG.E [R4.64], R22 ;  /* 0x0000001604002986 */ /* 0x0009e2000c101904 */
[----:B-1----:R-:W-:Y:S02]  /*63730*/  IADD3 R7, R28, 0x120, RZ ;  /* 0x000001201c077810 */ /* 0x002fe40007ffe0ff */
[CC--:B------:R-:W-:Y:S02]  /*63740*/  LEA R6, P6, R8.reuse, R2.reuse, 0x2 ;  /* 0x0000000208067211 */ /* 0x0c0fe400078c10ff */
[----:B------:R-:W-:Y:S02]  /*63750*/  ISETP.LT.AND P5, PT, R7, c[0x0][0x17c], !P0 ;  /* 0x00005f0007007a0c */ /* 0x000fe400047a1270 */
[-C--:B------:R-:W-:Y:S01]  /*63760*/  LEA.HI.X.SX32 R7, R8, R3.reuse, 0x2, P6 ;  /* 0x0000000308077211 */ /* 0x080fe200030f16ff */
[----:B----4-:R-:W4:Y:S01]  /*63770*/  LDL.LU R22, [R1+0x48c] ;  /* 0x00048c0001167983 */ /* 0x010f220000300800 */
[----:B------:R-:W-:Y:S02]  /*63780*/  LEA R4, P2, R0, R2, 0x2 ;  /* 0x0000000200047211 */ /* 0x000fe400078410ff */
[----:B------:R-:W-:Y:S01]  /*63790*/  IADD3 R9, R28, 0x121, RZ ;  /* 0x000001211c097810 */ /* 0x000fe20007ffe0ff */
[----:B------:R1:W-:Y:S01]  /*637a0*/  @P4 STG.E [R6.64], R20 ;  /* 0x0000001406004986 */ /* 0x0003e2000c101904 */
[----:B------:R-:W-:-:S02]  /*637b0*/  LEA.HI.X.SX32 R5, R0, R3, 0x2, P2 ;  /* 0x0000000300057211 */ /* 0x000fc400010f16ff */
[----:B------:R-:W-:Y:S01]  /*637c0*/  ISETP.LT.AND P1, PT, R9, c[0x0][0x17c], !P0 ;  /* 0x00005f0009007a0c */ /* 0x000fe20004721270 */
[----:B------:R-:W4:Y:S01]  /*637d0*/  LDL.LU R10, [R1+0x458] ;  /* 0x00045800010a7983 */ /* 0x000f220000300800 */
[----:B-1----:R-:W-:-:S03]  /*637e0*/  IADD3 R7, R0, c[0x0][0x198], RZ ;  /* 0x0000660000077a10 */ /* 0x002fc60007ffe0ff */
[----:B------:R-:W4:Y:S01]  /*637f0*/  LDL.LU R20, [R1+0x45c] ;  /* 0x00045c0001147983 */ /* 0x000f220000300800 */
[C---:B------:R-:W-:Y:S02]  /*63800*/  IADD3 R0, R7.reuse, c[0x0][0x198], RZ ;  /* 0x0000660007007a10 */ /* 0x040fe40007ffe0ff */
[CC--:B------:R-:W-:Y:S01]  /*63810*/  LEA R6, P6, R7.reuse, R2.reuse, 0x2 ;  /* 0x0000000207067211 */ /* 0x0c0fe200078c10ff */
[----:B---3--:R1:W-:Y:S03]  /*63820*/  @P3 STG.E [R4.64], R21 ;  /* 0x0000001504003986 */ /* 0x0083e6000c101904 */
[-C--:B------:R-:W-:Y:S02]  /*63830*/  LEA.HI.X.SX32 R7, R7, R3.reuse, 0x2, P6 ;  /* 0x0000000307077211 */ /* 0x080fe400030f16ff */
[C---:B-1----:R-:W-:Y:S01]  /*63840*/  LEA R4, P3, R0.reuse, R2, 0x2 ;  /* 0x0000000200047211 */ /* 0x042fe200078610ff */
[----:B------:R-:W3:Y:S03]  /*63850*/  LDL.LU R21, [R1+0x18] ;  /* 0x0000180001157983 */ /* 0x000ee60000300800 */
[----:B------:R-:W-:Y:S01]  /*63860*/  LEA.HI.X.SX32 R5, R0, R3, 0x2, P3 ;  /* 0x0000000300057211 */ /* 0x000fe200018f16ff */
[----:B------:R-:W-:Y:S04]  /*63870*/  @P5 STG.E [R6.64], R11 ;  /* 0x0000000b06005986 */ /* 0x000fe8000c101904 */
[----:B--2---:R1:W-:Y:S04]  /*63880*/  @P1 STG.E [R4.64], R23 ;  /* 0x0000001704001986 */ /* 0x0043e8000c101904 */
[----:B-1----:R-:W2:Y:S01]  /*63890*/  LDL.LU R23, [R1+0x1c] ;  /* 0x00001c0001177983 */ /* 0x002ea20000300800 */
[----:B------:R-:W-:-:S02]  /*638a0*/  IADD3 R8, R28, 0x123, RZ ;  /* 0x000001231c087810 */ /* 0x000fc40007ffe0ff */
[----:B------:R-:W-:Y:S01]  /*638b0*/  IADD3 R9, R28, 0x122, RZ ;  /* 0x000001221c097810 */ /* 0x000fe20007ffe0ff */
[----:B------:R-:W2:Y:S01]  /*638c0*/  LDL.LU R11, [R1+0x4b8] ;  /* 0x0004b800010b7983 */ /* 0x000ea20000300800 */
[----:B------:R-:W-:Y:S02]  /*638d0*/  ISETP.LT.AND P2, PT, R8, c[0x0][0x17c], !P0 ;  /* 0x00005f0008007a0c */ /* 0x000fe40004741270 */
[----:B------:R-:W-:Y:S02]  /*638e0*/  ISETP.LT.AND P4, PT, R9, c[0x0][0x17c], !P0 ;  /* 0x00005f0009007a0c */ /* 0x000fe40004781270 */
[----:B------:R-:W-:Y:S02]  /*638f0*/  IADD3 R8, R0, c[0x0][0x198], RZ ;  /* 0x0000660000087a10 */ /* 0x000fe40007ffe0ff */
[----:B------:R-:W-:Y:S02]  /*63900*/  IADD3 R7, R28, 0x124, RZ ;  /* 0x000001241c077810 */ /* 0x000fe40007ffe0ff */
[----:B------:R-:W-:-:S02]  /*63910*/  LEA R6, P6, R8, R2, 0x2 ;  /* 0x0000000208067211 */ /* 0x000fc400078c10ff */
[C---:B------:R-:W-:Y:S02]  /*63920*/  IADD3 R0, R8.reuse, c[0x0][0x198], RZ ;  /* 0x0000660008007a10 */ /* 0x040fe40007ffe0ff */
[----:B------:R-:W-:Y:S02]  /*63930*/  ISETP.LT.AND P5, PT, R7, c[0x0][0x17c], !P0 ;  /* 0x00005f0007007a0c */ /* 0x000fe400047a1270 */
[-C--:B------:R-:W-:Y:S02]  /*63940*/  LEA.HI.X.SX32 R7, R8, R3.reuse, 0x2, P6 ;  /* 0x0000000308077211 */ /* 0x080fe400030f16ff */
[----:B------:R-:W-:Y:S02]  /*63950*/  LEA R4, P1, R0, R2, 0x2 ;  /* 0x0000000200047211 */ /* 0x000fe400078210ff */
[----:B------:R-:W-:Y:S01]  /*63960*/  IADD3 R9, R28, 0x125, RZ ;  /* 0x000001251c097810 */ /* 0x000fe20007ffe0ff */
[----:B------:R1:W-:Y:S01]  /*63970*/  @P4 STG.E [R6.64], R16 ;  /* 0x0000001006004986 */ /* 0x0003e2000c101904 */
[----:B------:R-:W-:-:S02]  /*63980*/  LEA.HI.X.SX32 R5, R0, R3, 0x2, P1 ;  /* 0x0000000300057211 */ /* 0x000fc400008f16ff */
[----:B------:R-:W-:Y:S02]  /*63990*/  ISETP.LT.AND P3, PT, R9, c[0x0][0x17c], !P0 ;  /* 0x00005f0009007a0c */ /* 0x000fe40004761270 */
[----:B------:R-:W-:Y:S01]  /*639a0*/  IADD3 R8, R28, 0x127, RZ ;  /* 0x000001271c087810 */ /* 0x000fe20007ffe0ff */
[----:B----4-:R4:W-:Y:S01]  /*639b0*/  @P2 STG.E [R4.64], R22 ;  /* 0x0000001604002986 */ /* 0x0109e2000c101904 */
[----:B-1----:R-:W-:-:S04]  /*639c0*/  IADD3 R7, R0, c[0x0][0x198], RZ ;  /* 0x0000660000077a10 */ /* 0x002fc80007ffe0ff */
[C---:B------:R-:W-:Y:S01]  /*639d0*/  IADD3 R0, R7.reuse, c[0x0][0x198], RZ ;  /* 0x0000660007007a10 */ /* 0x040fe20007ffe0ff */
[----:B----4-:R-:W4:Y:S01]  /*639e0*/  LDL.LU R22, [R1+0x4bc] ;  /* 0x0004bc0001167983 */ /* 0x010f220000300800 */
[CC--:B------:R-:W-:Y:S02]  /*639f0*/  LEA R6, P6, R7.reuse, R2.reuse, 0x2 ;  /* 0x0000000207067211 */ /* 0x0c0fe400078c10ff */
[----:B------:R-:W-:Y:S01]  /*63a00*/  LEA R4, P2, R0, R2, 0x2 ;  /* 0x0000000200047211 */ /* 0x000fe200078410ff */
[----:B------:R-:W4:Y:S01]  /*63a10*/  LDL.LU R16, [R1+0x4a8] ;  /* 0x0004a80001107983 */ /* 0x000f220000300800 */
[----:B------:R-:W-:Y:S02]  /*63a20*/  IADD3 R9, R28, 0x126, RZ ;  /* 0x000001261c097810 */ /* 0x000fe40007ffe0ff */
[----:B------:R-:W-:Y:S02]  /*63a30*/  ISETP.LT.AND P1, PT, R8, c[0x0][0x17c], !P0 ;  /* 0x00005f0008007a0c */ /* 0x000fe40004721270 */
[----:B------:R-:W-:-:S02]  /*63a40*/  LEA.HI.X.SX32 R7, R7, R3, 0x2, P6 ;  /* 0x0000000307077211 */ /* 0x000fc400030f16ff */
[C---:B------:R-:W-:Y:S02]  /*63a50*/  IADD3 R8, R0.reuse, c[0x0][0x198], RZ ;  /* 0x0000660000087a10 */ /* 0x040fe40007ffe0ff */
[----:B------:R-:W-:Y:S02]  /*63a60*/  LEA.HI.X.SX32 R5, R0, R3, 0x2, P2 ;  /* 0x0000000300057211 */ /* 0x000fe400010f16ff */
[----:B------:R-:W-:Y:S01]  /*63a70*/  ISETP.LT.AND P4, PT, R9, c[0x0][0x17c], !P0 ;  /* 0x00005f0009007a0c */ /* 0x000fe20004781270 */
[----:B------:R1:W-:Y:S01]  /*63a80*/  @P5 STG.E [R6.64], R10 ;  /* 0x0000000a06005986 */ /* 0x0003e2000c101904 */
[----:B------:R-:W-:-:S03]  /*63a90*/  IADD3 R0, R8, c[0x0][0x198], RZ ;  /* 0x0000660008007a10 */ /* 0x000fc60007ffe0ff */
[----:B------:R3:W-:Y:S01]  /*63aa0*/  @P3 STG.E [R4.64], R20 ;  /* 0x0000001404003986 */ /* 0x0007e2000c101904 */
[----:B-1----:R-:W-:Y:S02]  /*63ab0*/  IADD3 R7, R28, 0x128, RZ ;  /* 0x000001281c077810 */ /* 0x002fe40007ffe0ff */
[-C--:B------:R-:W-:Y:S01]  /*63ac0*/  LEA R6, P6, R8, R2.reuse, 0x2 ;  /* 0x0000000208067211 */ /* 0x080fe200078c10ff */
[----:B---3--:R-:W3:Y:S01]  /*63ad0*/  LDL.LU R20, [R1+0x4ac] ;  /* 0x0004ac0001147983 */ /* 0x008ee20000300800 */
[----:B------:R-:W-:Y:S02]  /*63ae0*/  LEA R4, P3, R0, R2, 0x2 ;  /* 0x0000000200047211 */ /* 0x000fe400078610ff */
[----:B------:R-:W-:Y:S02]  /*63af0*/  ISETP.LT.AND P5, PT, R7, c[0x0][0x17c], !P0 ;  /* 0x00005f0007007a0c */ /* 0x000fe400047a1270 */
[-C--:B------:R-:W-:Y:S02]  /*63b00*/  LEA.HI.X.SX32 R7, R8, R3.reuse, 0x2, P6 ;  /* 0x0000000308077211 */ /* 0x080fe400030f16ff */
[----:B------:R-:W-:-:S03]  /*63b10*/  LEA.HI.X.SX32 R5, R0, R3, 0x2, P3 ;  /* 0x0000000300057211 */ /* 0x000fc600018f16ff */
[----:B------:R1:W-:Y:S04]  /*63b20*/  @P4 STG.E [R6.64], R21 ;  /* 0x0000001506004986 */ /* 0x0003e8000c101904 */
[----:B-1----:R-:W3:Y:S04]  /*63b30*/  LDL.LU R21, [R1+0x448] ;  /* 0x0004480001157983 */ /* 0x002ee80000300800 */
[----:B--2---:R1:W-:Y:S04]  /*63b40*/  @P1 STG.E [R4.64], R23 ;  /* 0x0000001704001986 */ /* 0x0043e8000c101904 */
[----:B-1----:R-:W2:Y:S01]  /*63b50*/  LDL.LU R23, [R1+0x44c] ;  /* 0x00044c0001177983 */ /* 0x002ea20000300800 */
[----:B------:R-:W-:-:S02]  /*63b60*/  IADD3 R7, R0, c[0x0][0x198], RZ ;  /* 0x0000660000077a10 */ /* 0x000fc40007ffe0ff */
[C---:B------:R-:W-:Y:S01]  /*63b70*/  IADD3 R9, R28.reuse, 0x129, RZ ;  /* 0x000001291c097810 */ /* 0x040fe20007ffe0ff */
[----:B------:R-:W2:Y:S01]  /*63b80*/  LDL.LU R10, [R1+0x8] ;  /* 0x00000800010a7983 */ /* 0x000ea20000300800 */
[----:B------:R-:W-:Y:S02]  /*63b90*/  LEA R6, P6, R7, R2, 0x2 ;  /* 0x0000000207067211 */ /* 0x000fe400078c10ff */
[----:B------:R-:W-:Y:S02]  /*63ba0*/  ISETP.LT.AND P2, PT, R9, c[0x0][0x17c], !P0 ;  /* 0x00005f0009007a0c */ /* 0x000fe40004741270 */
[----:B------:R-:W-:Y:S02]  /*63bb0*/  IADD3 R0, R7, c[0x0][0x198], RZ ;  /* 0x0000660007007a10 */ /* 0x000fe40007ffe0ff */
[C---:B------:R-:W-:Y:S02]  /*63bc0*/  IADD3 R8, R28.reuse, 0x12b, RZ ;  /* 0x0000012b1c087810 */ /* 0x040fe40007ffe0ff */
[----:B------:R-:W-:-:S02]  /*63bd0*/  IADD3 R9, R28, 0x12a, RZ ;  /* 0x0000012a1c097810 */ /* 0x000fc40007ffe0ff */
[-C--:B------:R-:W-:Y:S02]  /*63be0*/  LEA.HI.X.SX32 R7, R7, R3.reuse, 0x2, P6 ;  /* 0x0000000307077211 */ /* 0x080fe400030f16ff */
[----:B------:R-:W-:Y:S02]  /*63bf0*/  LEA R4, P1, R0, R2, 0x2 ;  /* 0x0000000200047211 */ /* 0x000fe400078210ff */
[----:B------:R-:W-:Y:S02]  /*63c00*/  ISETP.LT.AND P3, PT, R8, c[0x0][0x17c], !P0 ;  /* 0x00005f0008007a0c */ /* 0x000fe40004761270 */
[----:B------:R-:W-:Y:S02]  /*63c10*/  ISETP.LT.AND P4, PT, R9, c[0x0][0x17c], !P0 ;  /* 0x00005f0009007a0c */ /* 0x000fe40004781270 */
[C---:B------:R-:W-:Y:S01]  /*63c20*/  IADD3 R8, R0.reuse, c[0x0][0x198], RZ ;  /* 0x0000660000087a10 */ /* 0x040fe20007ffe0ff */
[----:B------:R1:W-:Y:S01]  /*63c30*/  @P5 STG.E [R6.64], R11 ;  /* 0x0000000b06005986 */ /* 0x0003e2000c101904 */
[----:B------:R-:W-:-:S02]  /*63c40*/  LEA.HI.X.SX32 R5, R0, R3, 0x2, P1 ;  /* 0x0000000300057211 */ /* 0x000fc400008f16ff */
[----:B------:R-:W-:-:S03]  /*63c50*/  IADD3 R0, R8, c[0x0][0x198], RZ ;  /* 0x0000660008007a10 */ /* 0x000fc60007ffe0ff */
[----:B----4-:R4:W-:Y:S01]  /*63c60*/  @P2 STG.E [R4.64], R22 ;  /* 0x0000001604002986 */ /* 0x0109e2000c101904 */
[----:B-1----:R-:W-:Y:S02]  /*63c70*/  IADD3 R7, R28, 0x12c, RZ ;  /* 0x0000012c1c077810 */ /* 0x002fe40007ffe0ff */
[CC--:B------:R-:W-:Y:S02]  /*63c80*/  LEA R6, P6, R8.reuse, R2.reuse, 0x2 ;  /* 0x0000000208067211 */ /* 0x0c0fe400078c10ff */
[----:B------:R-:W-:Y:S02]  /*63c90*/  ISETP.LT.AND P5, PT, R7, c[0x0][0x17c], !P0 ;  /* 0x00005f0007007a0c */ /* 0x000fe400047a1270 */
[----:B------:R-:W-:Y:S01]  /*63ca0*/  LEA.HI.X.SX32 R7, R8, R3, 0x2, P6 ;  /* 0x0000000308077211 */ /* 0x000fe200030f16ff */
[----:B----4-:R-:W4:Y:S01]  /*63cb0*/  LDL.LU R22, [R1+0xc] ;  /* 0x00000c0001167983 */ /* 0x010f220000300800 */
[----:B------:R-:W-:-:S03]  /*63cc0*/  LEA R4, P2, R0, R2, 0x2 ;  /* 0x0000000200047211 */ /* 0x000fc600078410ff */
[----:B------:R-:W4:Y:S01]  /*63cd0*/  LDL.LU R11, [R1+0x4d8] ;  /* 0x0004d800010b7983 */ /* 0x000f220000300800 */
[----:B------:R-:W-:-:S03]  /*63ce0*/  IADD3 R9, R28, 0x12d, RZ ;  /* 0x0000012d1c097810 */ /* 0x000fc60007ffe0ff */
[----:B------:R1:W-:Y:S01]  /*63cf0*/  @P4 STG.E [R6.64], R16 ;  /* 0x0000001006004986 */ /* 0x0003e2000c101904 */
[C---:B------:R-:W-:Y:S02]  /*63d00*/  LEA.HI.X.SX32 R5, R0.reuse, R3, 0x2, P2 ;  /* 0x0000000300057211 */ /* 0x040fe400010f16ff */
[----:B------:R-:W-:Y:S02]  /*63d10*/  ISETP.LT.AND P1, PT, R9, c[0x0][0x17c], !P0 ;  /* 0x00005f0009007a0c */ /* 0x000fe40004721270 */
[----:B-1----:R-:W-:Y:S01]  /*63d20*/  IADD3 R7, R0, c[0x0][0x198], RZ ;  /* 0x0000660000077a10 */ /* 0x002fe20007ffe0ff */
[----:B---3--:R1:W-:Y:S03]  /*63d30*/  @P3 STG.E [R4.64], R20 ;  /* 0x0000001404003986 */ /* 0x0083e6000c101904 */
[C---:B------:R-:W-:Y:S01]  /*63d40*/  IADD3 R0, R7.reuse, c[0x0][0x198], RZ ;  /* 0x0000660007007a10 */ /* 0x040fe20007ffe0ff */
[----:B------:R-:W3:Y:S01]  /*63d50*/  LDL.LU R16, [R1+0x4dc] ;  /* 0x0004dc0001107983 */ /* 0x000ee20000300800 */
[----:B------:R-:W-:-:S04]  /*63d60*/  LEA R6, P6, R7, R2, 0x2 ;  /* 0x0000000207067211 */ /* 0x000fc800078c10ff */
[----:B------:R-:W-:Y:S01]  /*63d70*/  LEA.HI.X.SX32 R7, R7, R3, 0x2, P6 ;  /* 0x0000000307077211 */ /* 0x000fe200030f16ff */
[----:B-1----:R-:W3:Y:S01]  /*63d80*/  LDL.LU R20, [R1+0x498] ;  /* 0x0004980001147983 */ /* 0x002ee20000300800 */
[----:B------:R-:W-:-:S04]  /*63d90*/  LEA R4, P3, R0, R2, 0x2 ;  /* 0x0000000200047211 */ /* 0x000fc800078610ff */
        /* <DEDUP_REMOVED lines=12> */
[----:B------:R-:W-:Y:S02]  /*63e60*/  ISETP.LT.AND P5, PT, R7, c[0x0][0x17c], !P0 ;  /* 0x00005f0007007a0c */ /* 0x000fe400047a1270 */
[C---:B------:R-:W-:Y:S02]  /*63e70*/  LEA.HI.X.SX32 R7, R8.reuse, R3, 0x2, P6 ;  /* 0x0000000308077211 */ /* 0x040fe400030f16ff */
        /* <DEDUP_REMOVED lines=12> */
[----:B----4-:R1:W-:Y:S01]  /*63f40*/  @P2 STG.E [R4.64], R22 ;  /* 0x0000001604002986 */ /* 0x0103e2000c101904 */
[----:B------:R-:W-:Y:S02]  /*63f50*/  ISETP.LT.AND P1, PT, R8, c[0x0][0x17c], !P0 ;  /* 0x00005f0008007a0c */ /* 0x000fe40004721270 */
[----:B------:R-:W-:-:S02]  /*63f60*/  ISETP.LT.AND P4, PT, R9, c[0x0][0x17c], !P0 ;  /* 0x00005f0009007a0c */ /* 0x000fc40004781270 */
[C---:B------:R-:W-:Y:S01]  /*63f70*/  IADD3 R8, R0.reuse, c[0x0][0x198], RZ ;  /* 0x0000660000087a10 */ /* 0x040fe20007ffe0ff */
[----:B------:R4:W-:Y:S04]  /*63f80*/  @P5 STG.E [R6.64], R11 ;  /* 0x0000000b06005986 */ /* 0x0009e8000c101904 */
[----:B-1----:R-:W2:Y:S01]  /*63f90*/  LDL.LU R22, [R1+0x2c] ;  /* 0x00002c0001167983 */ /* 0x002ea20000300800 */
[-C--:B------:R-:W-:Y:S02]  /*63fa0*/  LEA R4, P2, R0, R2.reuse, 0x2 ;  /* 0x0000000200047211 */ /* 0x080fe400078410ff */
[----:B----4-:R-:W-:Y:S02]  /*63fb0*/  IADD3 R7, R28, 0x134, RZ ;  /* 0x000001341c077810 */ /* 0x010fe40007ffe0ff */
[----:B------:R-:W-:-:S02]  /*63fc0*/  LEA R6, P6, R8, R2, 0x2 ;  /* 0x0000000208067211 */ /* 0x000fc400078c10ff */
[-C--:B------:R-:W-:Y:S02]  /*63fd0*/  LEA.HI.X.SX32 R5, R0, R3.reuse, 0x2, P2 ;  /* 0x0000000300057211 */ /* 0x080fe400010f16ff */
[----:B------:R-:W-:Y:S02]  /*63fe0*/  ISETP.LT.AND P5, PT, R7, c[0x0][0x17c], !P0 ;  /* 0x00005f0007007a0c */ /* 0x000fe400047a1270 */
[C---:B------:R-:W-:Y:S02]  /*63ff0*/  LEA.HI.X.SX32 R7, R8.reuse, R3, 0x2, P6 ;  /* 0x0000000308077211 */ /* 0x040fe400030f16ff */
[----:B------:R-:W-:Y:S01]  /*64000*/  IADD3 R0, R8, c[0x0][0x198], RZ ;  /* 0x0000660008007a10 */ /* 0x000fe20007ffe0ff */
[----:B---3--:R1:W-:Y:S04]  /*64010*/  @P3 STG.E [R4.64], R16 ;  /* 0x0000001004003986 */ /* 0x0083e8000c101904 */
[----:B------:R3:W-:Y:S04]  /*64020*/  @P4 STG.E [R6.64], R20 ;  /* 0x0000001406004986 */ /* 0x0007e8000c101904 */
[----:B-1----:R-:W4:Y:S01]  /*64030*/  LDL.LU R16, [R1+0x4c8] ;  /* 0x0004c80001107983 */ /* 0x002f220000300800 */
[----:B---3--:R-:W-:-:S04]  /*64040*/  LEA R6, P3, R0, R2, 0x2 ;  /* 0x0000000200067211 */ /* 0x008fc800078610ff */
[----:B------:R-:W-:-:S05]  /*64050*/  LEA.HI.X.SX32 R7, R0, R3, 0x2, P3 ;  /* 0x0000000300077211 */ /* 0x000fca00018f16ff */
[----:B--2---:R1:W-:Y:S04]  /*64060*/  @P1 STG.E [R6.64], R23 ;  /* 0x0000001706001986 */ /* 0x0043e8000c101904 */
[----:B-1----:R-:W2:Y:S01]  /*64070*/  LDL.LU R23, [R1+0x4cc] ;  /* 0x0004cc0001177983 */ /* 0x002ea20000300800 */
[----:B------:R-:W-:Y:S02]  /*64080*/  IADD3 R5, R0, c[0x0][0x198], RZ ;  /* 0x0000660000057a10 */ /* 0x000fe40007ffe0ff */
[----:B------:R-:W-:Y:S01]  /*64090*/  IADD3 R9, R28, 0x135, RZ ;  /* 0x000001351c097810 */ /* 0x000fe20007ffe0ff */
[----:B------:R-:W3:Y:S01]  /*640a0*/  LDL.LU R20, [R1+0x468] ;  /* 0x0004680001147983 */ /* 0x000ee20000300800 */
[C---:B------:R-:W-:Y:S02]  /*640b0*/  LEA R4, P6, R5.reuse, R2, 0x2 ;  /* 0x0000000205047211 */ /* 0x040fe400078c10ff */
[----:B------:R-:W-:-:S02]  /*640c0*/  IADD3 R0, R5, c[0x0][0x198], RZ ;  /* 0x0000660005007a10 */ /* 0x000fc40007ffe0ff */
[----:B------:R-:W-:Y:S02]  /*640d0*/  LEA.HI.X.SX32 R5, R5, R3, 0x2, P6 ;  /* 0x0000000305057211 */ /* 0x000fe400030f16ff */
[----:B------:R-:W-:Y:S02]  /*640e0*/  ISETP.LT.AND P2, PT, R9, c[0x0][0x17c], !P0 ;  /* 0x00005f0009007a0c */ /* 0x000fe40004741270 */
[----:B------:R-:W-:Y:S01]  /*640f0*/  IADD3 R8, R28, 0x137, RZ ;  /* 0x000001371c087810 */ /* 0x000fe20007ffe0ff */
[----:B------:R1:W-:Y:S03]  /*64100*/  @P5 STG.E [R4.64], R21 ;  /* 0x0000001504005986 */ /* 0x0003e6000c101904 */
[----:B------:R-:W-:Y:S02]  /*64110*/  ISETP.LT.AND P3, PT, R8, c[0x0][0x17c], !P0 ;  /* 0x00005f0008007a0c */ /* 0x000fe40004761270 */
[----:B------:R-:W-:-:S02]  /*64120*/  IADD3 R8, R0, c[0x0][0x198], RZ ;  /* 0x0000660000087a10 */ /* 0x000fc40007ffe0ff */
[----:B------:R-:W-:Y:S02]  /*64130*/  IADD3 R9, R28, 0x136, RZ ;  /* 0x000001361c097810 */ /* 0x000fe40007ffe0ff */
[-C--:B-1----:R-:W-:Y:S01]  /*64140*/  LEA R4, P1, R0, R2.reuse, 0x2 ;  /* 0x0000000200047211 */ /* 0x082fe200078210ff */
[----:B------:R-:W3:Y:S01]  /*64150*/  LDL.LU R21, [R1+0x46c] ;  /* 0x00046c0001157983 */ /* 0x000ee20000300800 */
[----:B------:R-:W-:Y:S02]  /*64160*/  IADD3 R7, R28, 0x138, RZ ;  /* 0x000001381c077810 */ /* 0x000fe40007ffe0ff */
[----:B------:R-:W-:Y:S02]  /*64170*/  LEA.HI.X.SX32 R5, R0, R3, 0x2, P1 ;  /* 0x0000000300057211 */ /* 0x000fe400008f16ff */
[C---:B------:R-:W-:Y:S02]  /*64180*/  IADD3 R0, R8.reuse, c[0x0][0x198], RZ ;  /* 0x0000660008007a10 */ /* 0x040fe40007ffe0ff */
[----:B------:R-:W-:-:S02]  /*64190*/  LEA R6, P6, R8, R2, 0x2 ;  /* 0x0000000208067211 */ /* 0x000fc400078c10ff */
[----:B------:R-:W-:Y:S02]  /*641a0*/  ISETP.LT.AND P4, PT, R9, c[0x0][0x17c], !P0 ;  /* 0x00005f0009007a0c */ /* 0x000fe40004781270 */
[----:B------:R-:W-:Y:S02]  /*641b0*/  ISETP.LT.AND P5, PT, R7, c[0x0][0x17c], !P0 ;  /* 0x00005f0007007a0c */ /* 0x000fe400047a1270 */
[----:B------:R-:W-:Y:S02]  /*641c0*/  IADD3 R9, R28, 0x139, RZ ;  /* 0x000001391c097810 */ /* 0x000fe40007ffe0ff */
[----:B------:R-:W-:Y:S01]  /*641d0*/  LEA.HI.X.SX32 R7, R8, R3, 0x2, P6 ;  /* 0x0000000308077211 */ /* 0x000fe200030f16ff */
[----:B------:R1:W-:Y:S01]  /*641e0*/  @P2 STG.E [R4.64], R22 ;  /* 0x0000001604002986 */ /* 0x0003e2000c101904 */
[----:B------:R-:W-:Y:S02]  /*641f0*/  LEA R8, P2, R0, R2, 0x2 ;  /* 0x0000000200087211 */ /* 0x000fe400078410ff */
[----:B------:R-:W-:-:S02]  /*64200*/  ISETP.LT.AND P1, PT, R9, c[0x0][0x17c], !P0 ;  /* 0x00005f0009007a0c */ /* 0x000fc40004721270 */
[CC--:B------:R-:W-:Y:S02]  /*64210*/  LEA.HI.X.SX32 R9, R0.reuse, R3.reuse, 0x2, P2 ;  /* 0x0000000300097211 */ /* 0x0c0fe400010f16ff */
[----:B-1----:R-:W-:Y:S01]  /*64220*/  IADD3 R5, R0, c[0x0][0x198], RZ ;  /* 0x0000660000057a10 */ /* 0x002fe20007ffe0ff */
[----:B------:R-:W3:Y:S03]  /*64230*/  LDL.LU R22, [R1+0x4e8] ;  /* 0x0004e80001167983 */ /* 0x000ee60000300800 */
[CC--:B------:R-:W-:Y:S02]  /*64240*/  LEA R4, P6, R5.reuse, R2.reuse, 0x2 ;  /* 0x0000000205047211 */ /* 0x0c0fe400078c10ff */
[C---:B------:R-:W-:Y:S02]  /*64250*/  IADD3 R0, R5.reuse, c[0x0][0x198], RZ ;  /* 0x0000660005007a10 */ /* 0x040fe40007ffe0ff */
[----:B------:R-:W-:Y:S01]  /*64260*/  LEA.HI.X.SX32 R5, R5, R3, 0x2, P6 ;  /* 0x0000000305057211 */ /* 0x000fe200030f16ff */
[----:B------:R-:W-:Y:S04]  /*64270*/  @P4 STG.E [R6.64], R26 ;  /* 0x0000001a06004986 */ /* 0x000fe8000c101904 */
[----:B------:R-:W-:Y:S04]  /*64280*/  @P3 STG.E [R8.64], R27 ;  /* 0x0000001b08003986 */ /* 0x000fe8000c101904 */
[----:B----4-:R1:W-:Y:S02]  /*64290*/  @P5 STG.E [R4.64], R16 ;  /* 0x0000001004005986 */ /* 0x0103e4000c101904 */
[----:B-1----:R-:W-:-:S04]  /*642a0*/  LEA R4, P3, R0, R2, 0x2 ;  /* 0x0000000200047211 */ /* 0x002fc800078610ff */
[----:B------:R-:W-:-:S05]  /*642b0*/  LEA.HI.X.SX32 R5, R0, R3, 0x2, P3 ;  /* 0x0000000300057211 */ /* 0x000fca00018f16ff */
[----:B--2---:R1:W-:Y:S04]  /*642c0*/  @P1 STG.E [R4.64], R23 ;  /* 0x0000001704001986 */ /* 0x0043e8000c101904 */
[----:B-1----:R-:W2:Y:S01]  /*642d0*/  LDL.LU R23, [R1+0x4ec] ;  /* 0x0004ec0001177983 */ /* 0x002ea20000300800 */
[C---:B------:R-:W-:Y:S02]  /*642e0*/  IADD3 R7, R28.reuse, 0x13a, RZ ;  /* 0x0000013a1c077810 */ /* 0x040fe40007ffe0ff */
[----:B------:R-:W-:Y:S01]  /*642f0*/  IADD3 R6, R28, 0x13b, RZ ;  /* 0x0000013b1c067810 */ /* 0x000fe20007ffe0ff */
[----:B------:R-:W4:Y:S01]  /*64300*/  LDL.LU R16, [R1+0x4f8] ;  /* 0x0004f80001107983 */ /* 0x000f220000300800 */
[----:B------:R-:W-:Y:S02]  /*64310*/  ISETP.LT.AND P4, PT, R7, c[0x0][0x17c], !P0 ;  /* 0x00005f0007007a0c */ /* 0x000fe40004781270 */
[----:B------:R-:W-:-:S02]  /*64320*/  IADD3 R7, R0, c[0x0][0x198], RZ ;  /* 0x0000660000077a10 */ /* 0x000fc40007ffe0ff */
[----:B------:R-:W-:Y:S02]  /*64330*/  ISETP.LT.AND P2, PT, R6, c[0x0][0x17c], !P0 ;  /* 0x00005f0006007a0c */ /* 0x000fe40004741270 */
[C---:B------:R-:W-:Y:S02]  /*64340*/  LEA R6, P6, R7.reuse, R2, 0x2 ;  /* 0x0000000207067211 */ /* 0x040fe400078c10ff */
[C---:B------:R-:W-:Y:S02]  /*64350*/  IADD3 R10, R7.reuse, c[0x0][0x198], RZ ;  /* 0x00006600070a7a10 */ /* 0x040fe40007ffe0ff */
[----:B------:R-:W-:Y:S02]  /*64360*/  LEA.HI.X.SX32 R7, R7, R3, 0x2, P6 ;  /* 0x0000000307077211 */ /* 0x000fe400030f16ff */
[----:B------:R-:W-:-:S03]  /*64370*/  IADD3 R11, R28, 0x13c, RZ ;  /* 0x0000013c1c0b7810 */ /* 0x000fc60007ffe0ff */
[----:B---3--:R1:W-:Y:S01]  /*64380*/  @P4 STG.E [R6.64], R20 ;  /* 0x0000001406004986 */ /* 0x0083e2000c101904 */
[----:B------:R-:W-:Y:S02]  /*64390*/  IADD3 R9, R28, 0x13d, RZ ;  /* 0x0000013d1c097810 */ /* 0x000fe40007ffe0ff */
[C---:B------:R-:W-:Y:S02]  /*643a0*/  IADD3 R8, R10.reuse, c[0x0][0x198], RZ ;  /* 0x000066000a087a10 */ /* 0x040fe40007ffe0ff */
[----:B------:R-:W-:Y:S02]  /*643b0*/  ISETP.LT.AND P5, PT, R11, c[0x0][0x17c], !P0 ;  /* 0x00005f000b007a0c */ /* 0x000fe400047a1270 */
[C---:B-1----:R-:W-:Y:S01]  /*643c0*/  LEA R6, P1, R10.reuse, R2, 0x2 ;  /* 0x000000020a067211 */ /* 0x042fe200078210ff */
[----:B------:R-:W3:Y:S03]  /*643d0*/  LDL.LU R20, [R1+0x4fc] ;  /* 0x0004fc0001147983 */ /* 0x000ee60000300800 */
[----:B------:R-:W-:-:S02]  /*643e0*/  LEA.HI.X.SX32 R7, R10, R3, 0x2, P1 ;  /* 0x000000030a077211 */ /* 0x000fc400008f16ff */
[----:B------:R-:W-:Y:S02]  /*643f0*/  IADD3 R0, R8, c[0x0][0x198], RZ ;  /* 0x0000660008007a10 */ /* 0x000fe40007ffe0ff */
[----:B------:R-:W-:Y:S01]  /*64400*/  ISETP.LT.AND P3, PT, R9, c[0x0][0x17c], !P0 ;  /* 0x00005f0009007a0c */ /* 0x000fe20004761270 */
[----:B------:R1:W-:Y:S01]  /*64410*/  @P2 STG.E [R6.64], R21 ;  /* 0x0000001506002986 */ /* 0x0003e2000c101904 */
[----:B------:R-:W-:Y:S02]  /*64420*/  IADD3 R13, R28, 0x13e, RZ ;  /* 0x0000013e1c0d7810 */ /* 0x000fe40007ffe0ff */
[CC--:B------:R-:W-:Y:S02]  /*64430*/  LEA R12, P6, R8.reuse, R2.reuse, 0x2 ;  /* 0x00000002080c7211 */ /* 0x0c0fe400078c10ff */
[----:B------:R-:W-:Y:S02]  /*64440*/  ISETP.LT.AND P4, PT, R13, c[0x0][0x17c], !P0 ;  /* 0x00005f000d007a0c */ /* 0x000fe40004781270 */
[----:B------:R-:W-:Y:S01]  /*64450*/  LEA.HI.X.SX32 R13, R8, R3, 0x2, P6 ;  /* 0x00000003080d7211 */ /* 0x000fe200030f16ff */
[----:B-1----:R-:W3:Y:S01]  /*64460*/  LDL.LU R21, [R1+0x500] ;  /* 0x0005000001157983 */ /* 0x002ee20000300800 */
[----:B------:R-:W-:-:S04]  /*64470*/  LEA R6, P2, R0, R2, 0x2 ;  /* 0x0000000200067211 */ /* 0x000fc800078410ff */
[C---:B------:R-:W-:Y:S01]  /*64480*/  LEA.HI.X.SX32 R7, R0.reuse, R3, 0x2, P2 ;  /* 0x0000000300077211 */ /* 0x040fe200010f16ff */
[----:B------:R1:W-:Y:S04]  /*64490*/  @P5 STG.E [R12.64], R22 ;  /* 0x000000160c005986 */ /* 0x0003e8000c101904 */
[----:B-1----:R-:W3:Y:S04]  /*644a0*/  LDL.LU R22, [R1+0x504] ;  /* 0x0005040001167983 */ /* 0x002ee80000300800 */
[----:B--2---:R1:W-:Y:S04]  /*644b0*/  @P3 STG.E [R6.64], R23 ;  /* 0x0000001706003986 */ /* 0x0043e8000c101904 */
[----:B-1----:R-:W2:Y:S04]  /*644c0*/  LDL.LU R23, [R1+0x510] ;  /* 0x0005100001177983 */ /* 0x002ea80000300800 */
[----:B------:R-:W2:Y:S04]  /*644d0*/  LDL.LU R25, [R1+0x514] ;  /* 0x0005140001197983 */ /* 0x000ea80000300800 */
[----:B------:R-:W2:Y:S01]  /*644e0*/  LDL.LU R24, [R1+0x520] ;  /* 0x0005200001187983 */ /* 0x000ea20000300800 */
[----:B------:R-:W-:-:S04]  /*644f0*/  IADD3 R9, R0, c[0x0][0x198], RZ ;  /* 0x0000660000097a10 */ /* 0x000fc80007ffe0ff */
[----:B------:R-:W-:-:S04]  /*64500*/  IADD3 R11, R9, c[0x0][0x198], RZ ;  /* 0x00006600090b7a10 */ /* 0x000fc80007ffe0ff */
[----:B------:R-:W-:-:S04]  /*64510*/  IADD3 R5, R11, c[0x0][0x198], RZ ;  /* 0x000066000b057a10 */ /* 0x000fc80007ffe0ff */
[----:B------:R-:W-:-:S04]  /*64520*/  IADD3 R18, R5, c[0x0][0x198], RZ ;  /* 0x0000660005127a10 */ /* 0x000fc80007ffe0ff */
[----:B------:R-:W-:Y:S02]  /*64530*/  IADD3 R17, R18, c[0x0][0x198], RZ ;  /* 0x0000660012117a10 */ /* 0x000fe40007ffe0ff */
[----:B------:R-:W-:Y:S02]  /*64540*/  IADD3 R4, R28, 0x13f, RZ ;  /* 0x0000013f1c047810 */ /* 0x000fe40007ffe0ff */
[----:B------:R-:W-:Y:S02]  /*64550*/  IADD3 R14, R17, c[0x0][0x198], RZ ;  /* 0x00006600110e7a10 */ /* 0x000fe40007ffe0ff */
[----:B------:R-:W-:Y:S02]  /*64560*/  ISETP.LT.AND P1, PT, R4, c[0x0][0x17c], !P0 ;  /* 0x00005f0004007a0c */ /* 0x000fe40004721270 */
[----:B------:R-:W-:-:S04]  /*64570*/  IADD3 R4, R14, c[0x0][0x198], RZ ;  /* 0x000066000e047a10 */ /* 0x000fc80007ffe0ff */
[----:B------:R-:W-:Y:S02]  /*64580*/  IADD3 R0, R4, c[0x0][0x198], RZ ;  /* 0x0000660004007a10 */ /* 0x000fe40007ffe0ff */
[----:B------:R-:W-:Y:S02]  /*64590*/  IADD3 R10, R28, 0x141, RZ ;  /* 0x000001411c0a7810 */ /* 0x000fe40007ffe0ff */
[C---:B------:R-:W-:Y:S02]  /*645a0*/  LEA R8, P6, R9.reuse, R2, 0x2 ;  /* 0x0000000209087211 */ /* 0x040fe400078c10ff */
[----:B------:R-:W-:Y:S02]  /*645b0*/  IADD3 R13, R0, c[0x0][0x198], RZ ;  /* 0x00006600000d7a10 */ /* 0x000fe40007ffe0ff */
[----:B------:R-:W-:Y:S02]  /*645c0*/  IADD3 R12, R28, 0x140, RZ ;  /* 0x000001401c0c7810 */ /* 0x000fe40007ffe0ff */
[----:B------:R-:W-:-:S02]  /*645d0*/  LEA.HI.X.SX32 R9, R9, R3, 0x2, P6 ;  /* 0x0000000309097211 */ /* 0x000fc400030f16ff */
[----:B------:R-:W-:Y:S02]  /*645e0*/  ISETP.LT.AND P2, PT, R10, c[0x0][0x17c], !P0 ;  /* 0x00005f000a007a0c */ /* 0x000fe40004741270 */
[----:B------:R-:W-:Y:S02]  /*645f0*/  IADD3 R10, R13, c[0x0][0x198], RZ ;  /* 0x000066000d0a7a10 */ /* 0x000fe40007ffe0ff */
[----:B------:R-:W-:Y:S01]  /*64600*/  ISETP.LT.AND P5, PT, R12, c[0x0][0x17c], !P0 ;  /* 0x00005f000c007a0c */ /* 0x000fe200047a1270 */
[----:B----4-:R1:W-:Y:S01]  /*64610*/  @P4 STG.E [R8.64], R16 ;  /* 0x0000001008004986 */ /* 0x0103e2000c101904 */
[C---:B------:R-:W-:Y:S02]  /*64620*/  LEA R6, P3, R11.reuse, R2, 0x2 ;  /* 0x000000020b067211 */ /* 0x040fe400078610ff */
[----:B------:R-:W-:Y:S02]  /*64630*/  IADD3 R12, R10, c[0x0][0x198], RZ ;  /* 0x000066000a0c7a10 */ /* 0x000fe40007ffe0ff */
[----:B------:R-:W-:-:S02]  /*64640*/  LEA.HI.X.SX32 R7, R11, R3, 0x2, P3 ;  /* 0x000000030b077211 */ /* 0x000fc400018f16ff */
[----:B------:R-:W-:Y:S02]  /*64650*/  IADD3 R11, R12, c[0x0][0x198], RZ ;  /* 0x000066000c0b7a10 */ /* 0x000fe40007ffe0ff */
[C---:B-1----:R-:W-:Y:S02]  /*64660*/  IADD3 R9, R28.reuse, 0x142, RZ ;  /* 0x000001421c097810 */ /* 0x042fe40007ffe0ff */
[----:B------:R-:W-:Y:S02]  /*64670*/  LEA R8, P6, R5, R2, 0x2 ;  /* 0x0000000205087211 */ /* 0x000fe400078c10ff */
[----:B------:R-:W-:Y:S02]  /*64680*/  ISETP.LT.AND P4, PT, R9, c[0x0][0x17c], !P0 ;  /* 0x00005f0009007a0c */ /* 0x000fe40004781270 */
[----:B------:R-:W-:Y:S02]  /*64690*/  LEA.HI.X.SX32 R9, R5, R3, 0x2, P6 ;  /* 0x0000000305097211 */ /* 0x000fe400030f16ff */
[----:B------:R-:W-:Y:S01]  /*646a0*/  IADD3 R5, R11, c[0x0][0x198], RZ ;  /* 0x000066000b057a10 */ /* 0x000fe20007ffe0ff */
[----:B---3--:R1:W-:Y:S01]  /*646b0*/  @P1 STG.E [R6.64], R20 ;  /* 0x0000001406001986 */ /* 0x0083e2000c101904 */
[----:B------:R-:W-:-:S02]  /*646c0*/  IADD3 R15, R28, 0x143, RZ ;  /* 0x000001431c0f7810 */ /* 0x000fc40007ffe0ff */
[----:B------:R-:W-:Y:S01]  /*646d0*/  IADD3 R16, R5, c[0x0][0x198], RZ ;  /* 0x0000660005107a10 */ /* 0x000fe20007ffe0ff */
[----:B------:R3:W-:Y:S01]  /*646e0*/  @P5 STG.E [R8.64], R21 ;  /* 0x0000001508005986 */ /* 0x0007e2000c101904 */
[----:B------:R-:W-:Y:S02]  /*646f0*/  ISETP.LT.AND P3, PT, R15, c[0x0][0x17c], !P0 ;  /* 0x00005f000f007a0c */ /* 0x000fe40004761270 */
[----:B------:R-:W-:Y:S02]  /*64700*/  IADD3 R15, R16, c[0x0][0x198], RZ ;  /* 0x00006600100f7a10 */ /* 0x000fe40007ffe0ff */
[-C--:B-1----:R-:W-:Y:S02]  /*64710*/  LEA R6, P1, R18, R2.reuse, 0x2 ;  /* 0x0000000212067211 */ /* 0x082fe400078210ff */
[----:B---3--:R-:W-:Y:S02]  /*64720*/  IADD3 R9, R28, 0x144, RZ ;  /* 0x000001441c097810 */ /* 0x008fe40007ffe0ff */
[----:B------:R-:W-:-:S02]  /*64730*/  LEA R8, P6, R17, R2, 0x2 ;  /* 0x0000000211087211 */ /* 0x000fc400078c10ff */
[-C--:B------:R-:W-:Y:S02]  /*64740*/  LEA.HI.X.SX32 R7, R18, R3.reuse, 0x2, P1 ;  /* 0x0000000312077211 */ /* 0x080fe400008f16ff */
[----:B------:R-:W-:Y:S02]  /*64750*/  ISETP.LT.AND P5, PT, R9, c[0x0][0x17c], !P0 ;  /* 0x00005f0009007a0c */ /* 0x000fe400047a1270 */
[----:B------:R-:W-:Y:S02]  /*64760*/  LEA.HI.X.SX32 R9, R17, R3, 0x2, P6 ;  /* 0x0000000311097211 */ /* 0x000fe400030f16ff */
[----:B------:R-:W-:Y:S01]  /*64770*/  IADD3 R20, R28, 0x145, RZ ;  /* 0x000001451c147810 */ /* 0x000fe20007ffe0ff */
[----:B------:R1:W-:Y:S01]  /*64780*/  @P2 STG.E [R6.64], R22 ;  /* 0x0000001606002986 */ /* 0x0003e2000c101904 */
[----:B------:R-:W-:Y:S02]  /*64790*/  IADD3 R19, R15, c[0x0][0x198], RZ ;  /* 0x000066000f137a10 */ /* 0x000fe40007ffe0ff */
[----:B------:R-:W-:-:S02]  /*647a0*/  ISETP.LT.AND P1, PT, R20, c[0x0][0x17c], !P0 ;  /* 0x00005f0014007a0c */ /* 0x000fc40004721270 */
[----:B------:R-:W-:Y:S02]  /*647b0*/  IADD3 R20, R19, c[0x0][0x198], RZ ;  /* 0x0000660013147a10 */ /* 0x000fe40007ffe0ff */
[----:B-1----:R-:W-:Y:S02]  /*647c0*/  LEA R6, P2, R14, R2, 0x2 ;  /* 0x000000020e067211 */ /* 0x002fe400078410ff */
[----:B------:R-:W-:Y:S02]  /*647d0*/  IADD3 R18, R20, c[0x0][0x198], RZ ;  /* 0x0000660014127a10 */ /* 0x000fe40007ffe0ff */
[----:B------:R-:W-:Y:S02]  /*647e0*/  LEA.HI.X.SX32 R7, R14, R3, 0x2, P2 ;  /* 0x000000030e077211 */ /* 0x000fe400010f16ff */
[----:B------:R-:W-:Y:S01]  /*647f0*/  IADD3 R17, R18, c[0x0][0x198], RZ ;  /* 0x0000660012117a10 */ /* 0x000fe20007ffe0ff */
[----:B------:R1:W-:Y:S01]  /*64800*/  STL [R1+0x13c4], R18 ;  /* 0x0013c41201007387 */ /* 0x0003e20000100800 */
[----:B------:R-:W-:-:S02]  /*64810*/  IADD3 R21, R28, 0x147, RZ ;  /* 0x000001471c157810 */ /* 0x000fc40007ffe0ff */
[C---:B------:R-:W-:Y:S01]  /*64820*/  IADD3 R14, R28.reuse, 0x149, RZ ;  /* 0x000001491c0e7810 */ /* 0x040fe20007ffe0ff */
[----:B-1----:R-:W3:Y:S04]  /*64830*/  LDL.LU R18, [R1+0x534] ;  /* 0x0005340001127983 */ /* 0x002ee80000300800 */
[----:B--2---:R1:W-:Y:S02]  /*64840*/  @P4 STG.E [R8.64], R23 ;  /* 0x0000001708004986 */ /* 0x0043e4000c101904 */
[----:B-1----:R-:W-:Y:S02]  /*64850*/  IADD3 R9, R28, 0x146, RZ ;  /* 0x000001461c097810 */ /* 0x002fe40007ffe0ff */
[----:B------:R-:W-:Y:S02]  /*64860*/  LEA R8, P6, R4, R2, 0x2 ;  /* 0x0000000204087211 */ /* 0x000fe400078c10ff */
[----:B------:R-:W-:-:S02]  /*64870*/  ISETP.LT.AND P4, PT, R9, c[0x0][0x17c], !P0 ;  /* 0x00005f0009007a0c */ /* 0x000fc40004781270 */
[----:B------:R-:W-:Y:S01]  /*64880*/  LEA.HI.X.SX32 R9, R4, R3, 0x2, P6 ;  /* 0x0000000304097211 */ /* 0x000fe200030f16ff */
[----:B------:R-:W-:Y:S04]  /*64890*/  @P3 STG.E [R6.64], R25 ;  /* 0x0000001906003986 */ /* 0x000fe8000c101904 */
[----:B------:R1:W-:Y:S02]  /*648a0*/  @P5 STG.E [R8.64], R24 ;  /* 0x0000001808005986 */ /* 0x0003e4000c101904 */
[----:B-1----:R-:W-:Y:S02]  /*648b0*/  IADD3 R9, R28, 0x148, RZ ;  /* 0x000001481c097810 */ /* 0x002fe40007ffe0ff */
[----:B------:R-:W2:Y:S01]  /*648c0*/  LDL.LU R28, [R1+0x13cc] ;  /* 0x0013cc00011c7983 */ /* 0x000ea20000300800 */
[----:B------:R-:W-:-:S04]  /*648d0*/  IADD3 R23, R17, c[0x0][0x198], RZ ;  /* 0x0000660011177a10 */ /* 0x000fc80007ffe0ff */
[----:B------:R-:W-:Y:S02]  /*648e0*/  IADD3 R22, R23, c[0x0][0x198], RZ ;  /* 0x0000660017167a10 */ /* 0x000fe40007ffe0ff */
[----:B------:R-:W-:Y:S02]  /*648f0*/  ISETP.LT.AND P2, PT, R21, c[0x0][0x17c], !P0 ;  /* 0x00005f0015007a0c */ /* 0x000fe40004741270 */
[----:B------:R-:W-:Y:S02]  /*64900*/  IADD3 R21, R22, c[0x0][0x198], RZ ;  /* 0x0000660016157a10 */ /* 0x000fe40007ffe0ff */
[C---:B------:R-:W-:Y:S02]  /*64910*/  LEA R6, P3, R0.reuse, R2, 0x2 ;  /* 0x0000000200067211 */ /* 0x040fe400078610ff */
[----:B------:R-:W-:Y:S01]  /*64920*/  IADD3 R4, R21, c[0x0][0x198], RZ ;  /* 0x0000660015047a10 */ /* 0x000fe20007ffe0ff */
[----:B------:R1:W-:Y:S01]  /*64930*/  STL [R1+0x13c0], R21 ;  /* 0x0013c01501007387 */ /* 0x0003e20000100800 */
[----:B------:R-:W-:-:S03]  /*64940*/  LEA.HI.X.SX32 R7, R0, R3, 0x2, P3 ;  /* 0x0000000300077211 */ /* 0x000fc600018f16ff */
[----:B-1----:R-:W4:Y:S04]  /*64950*/  LDL R21, [R1+0xeb0] ;  /* 0x000eb00001157983 */ /* 0x002f280000100800 */
[----:B--2---:R1:W-:Y:S04]  /*64960*/  @P1 STG.E [R6.64], R28 ;  /* 0x0000001c06001986 */ /* 0x0043e8000c101904 */
[----:B-1----:R-:W2:Y:S01]  /*64970*/  LDL.LU R28, [R1+0x13c8] ;  /* 0x0013c800011c7983 */ /* 0x002ea20000300800 */
[----:B------:R-:W-:Y:S02]  /*64980*/  IADD3 R27, R4, c[0x0][0x198], RZ ;  /* 0x00006600041b7a10 */ /* 0x000fe40007ffe0ff */
[----:B------:R-:W-:-:S02]  /*64990*/  LEA R8, P6, R13, R2, 0x2 ;  /* 0x000000020d087211 */ /* 0x000fc400078c10ff */
[----:B------:R-:W-:Y:S02]  /*649a0*/  IADD3 R25, R27, c[0x0][0x198], RZ ;  /* 0x000066001b197a10 */ /* 0x000fe40007ffe0ff */
[----:B------:R-:W-:Y:S02]  /*649b0*/  ISETP.LT.AND P5, PT, R9, c[0x0][0x17c], !P0 ;  /* 0x00005f0009007a0c */ /* 0x000fe400047a1270 */
[----:B------:R-:W-:Y:S02]  /*649c0*/  LEA.HI.X.SX32 R9, R13, R3, 0x2, P6 ;  /* 0x000000030d097211 */ /* 0x000fe400030f16ff */
[----:B------:R-:W-:Y:S02]  /*649d0*/  IADD3 R24, R25, c[0x0][0x198], RZ ;  /* 0x0000660019187a10 */ /* 0x000fe40007ffe0ff */
[----:B------:R-:W-:Y:S01]  /*649e0*/  LEA R6, P1, R10, R2, 0x2 ;  /* 0x000000020a067211 */ /* 0x000fe200078210ff */
[----:B------:R4:W-:Y:S01]  /*649f0*/  @P4 STG.E [R8.64], R29 ;  /* 0x0000001d08004986 */ /* 0x0009e2000c101904 */
[----:B------:R-:W-:-:S02]  /*64a00*/  IADD3 R0, R24, c[0x0][0x198], RZ ;  /* 0x0000660018007a10 */ /* 0x000fc40007ffe0ff */
[-C--:B------:R-:W-:Y:S02]  /*64a10*/  LEA.HI.X.SX32 R7, R10, R3.reuse, 0x2, P1 ;  /* 0x000000030a077211 */ /* 0x080fe400008f16ff */
[----:B------:R-:W-:Y:S02]  /*64a20*/  IADD3 R26, R0, c[0x0][0x198], RZ ;  /* 0x00006600001a7a10 */ /* 0x000fe40007ffe0ff */
[----:B----4-:R-:W-:Y:S02]  /*64a30*/  IADD3 R9, R21, 0x14a, RZ ;  /* 0x0000014a15097810 */ /* 0x010fe40007ffe0ff */
[C---:B------:R-:W-:Y:S02]  /*64a40*/  LEA R8, P6, R12.reuse, R2, 0x2 ;  /* 0x000000020c087211 */ /* 0x040fe400078c10ff */
[----:B------:R-:W-:Y:S02]  /*64a50*/  ISETP.LT.AND P4, PT, R9, c[0x0][0x17c], !P0 ;  /* 0x00005f0009007a0c */ /* 0x000fe40004781270 */
[----:B------:R-:W-:-:S02]  /*64a60*/  LEA.HI.X.SX32 R9, R12, R3, 0x2, P6 ;  /* 0x000000030c097211 */ /* 0x000fc400030f16ff */
[----:B------:R-:W-:Y:S02]  /*64a70*/  ISETP.LT.AND P3, PT, R14, c[0x0][0x17c], !P0 ;  /* 0x00005f000e007a0c */ /* 0x000fe40004761270 */
[----:B------:R-:W4:Y:S01]  /*64a80*/  LDL.LU R14, [R1+0x550] ;  /* 0x00055000010e7983 */ /* 0x000f220000300800 */
[----:B------:R-:W-:-:S03]  /*64a90*/  IADD3 R29, R26, c[0x0][0x198], RZ ;  /* 0x000066001a1d7a10 */ /* 0x000fc60007ffe0ff */
[----:B------:R1:W-:Y:S04]  /*64aa0*/  STL [R1], R26 ;  /* 0x0000001a01007387 */ /* 0x0003e80000100800 */
[----:B---3--:R3:W-:Y:S04]  /*64ab0*/  @P2 STG.E [R6.64], R18 ;  /* 0x0000001206002986 */ /* 0x0087e8000c101904 */
[----:B-1----:R-:W4:Y:S04]  /*64ac0*/  LDL.LU R26, [R1+0x560] ;  /* 0x00056000011a7983 */ /* 0x002f280000300800 */
[----:B---3--:R-:W3:Y:S04]  /*64ad0*/  LDL.LU R18, [R1+0x564] ;  /* 0x0005640001127983 */ /* 0x008ee80000300800 */
[----:B--2---:R1:W-:Y:S04]  /*64ae0*/  @P5 STG.E [R8.64], R28 ;  /* 0x0000001c08005986 */ /* 0x0043e8000c101904 */
[----:B-1----:R-:W2:Y:S01]  /*64af0*/  LDL.LU R9, [R1+0x544] ;  /* 0x0005440001097983 */ /* 0x002ea20000300800 */
[----:B------:R-:W-:-:S02]  /*64b00*/  IADD3 R13, R21, 0x14b, RZ ;  /* 0x0000014b150d7810 */ /* 0x000fc40007ffe0ff */
[-C--:B------:R-:W-:Y:S02]  /*64b10*/  LEA R10, P2, R11, R2.reuse, 0x2 ;  /* 0x000000020b0a7211 */ /* 0x080fe400078410ff */
[----:B------:R-:W-:Y:S02]  /*64b20*/  LEA R12, P6, R5, R2, 0x2 ;  /* 0x00000002050c7211 */ /* 0x000fe400078c10ff */
[----:B------:R-:W-:Y:S02]  /*64b30*/  ISETP.LT.AND P1, PT, R13, c[0x0][0x17c], !P0 ;  /* 0x00005f000d007a0c */ /* 0x000fe40004721270 */
[-C--:B------:R-:W-:Y:S02]  /*64b40*/  LEA.HI.X.SX32 R11, R11, R3.reuse, 0x2, P2 ;  /* 0x000000030b0b7211 */ /* 0x080fe400010f16ff */
[----:B------:R-:W-:Y:S02]  /*64b50*/  LEA.HI.X.SX32 R13, R5, R3, 0x2, P6 ;  /* 0x00000003050d7211 */ /* 0x000fe400030f16ff */
[----:B------:R-:W-:-:S02]  /*64b60*/  IADD3 R28, R29, c[0x0][0x198], RZ ;  /* 0x000066001d1c7a10 */ /* 0x000fc40007ffe0ff */
[----:B------:R-:W-:Y:S02]  /*64b70*/  IADD3 R8, R21, 0x14c, RZ ;  /* 0x0000014c15087810 */ /* 0x000fe40007ffe0ff */
[----:B------:R-:W-:Y:S01]  /*64b80*/  IADD3 R7, R28, c[0x0][0x198], RZ ;  /* 0x000066001c077a10 */ /* 0x000fe20007ffe0ff */
[----:B--2---:R-:W-:Y:S04]  /*64b90*/  @P3 STG.E [R10.64], R9 ;  /* 0x000000090a003986 */ /* 0x004fe8000c101904 */
[----:B----4-:R1:W-:Y:S02]  /*64ba0*/  @P4 STG.E [R12.64], R14 ;  /* 0x0000000e0c004986 */ /* 0x0103e4000c101904 */
[----:B-1----:R-:W-:-:S04]  /*64bb0*/  LEA R12, P3, R16, R2, 0x2 ;  /* 0x00000002100c7211 */ /* 0x002fc800078610ff */
[----:B------:R-:W-:Y:S02]  /*64bc0*/  LEA.HI.X.SX32 R13, R16, R3, 0x2, P3 ;  /* 0x00000003100d7211 */ /* 0x000fe400018f16ff */
[----:B------:R-:W2:Y:S01]  /*64bd0*/  LDL.LU R16, [R1+0x554] ;  /* 0x0005540001107983 */ /* 0x000ea20000300800 */
[----:B------:R-:W-:Y:S02]  /*64be0*/  IADD3 R6, R21, 0x14d, RZ ;  /* 0x0000014d15067810 */ /* 0x000fe40007ffe0ff */
[----:B------:R-:W-:Y:S02]  /*64bf0*/  ISETP.LT.AND P5, PT, R8, c[0x0][0x17c], !P0 ;  /* 0x00005f0008007a0c */ /* 0x000fe400047a1270 */
[----:B------:R-:W-:Y:S02]  /*64c00*/  IADD3 R8, R7, c[0x0][0x198], RZ ;  /* 0x0000660007087a10 */ /* 0x000fe40007ffe0ff */
[----:B------:R-:W-:Y:S02]  /*64c10*/  ISETP.LT.AND P2, PT, R6, c[0x0][0x17c], !P0 ;  /* 0x00005f0006007a0c */ /* 0x000fe40004741270 */
[----:B------:R-:W-:-:S04]  /*64c20*/  IADD3 R6, R8, c[0x0][0x198], RZ ;  /* 0x0000660008067a10 */ /* 0x000fc80007ffe0ff */
[----:B------:R-:W-:Y:S02]  /*64c30*/  IADD3 R5, R6, c[0x0][0x198], RZ ;  /* 0x0000660006057a10 */ /* 0x000fe40007ffe0ff */
[----:B------:R-:W-:Y:S02]  /*64c40*/  IADD3 R10, R21, 0x14e, RZ ;  /* 0x0000014e150a7810 */ /* 0x000fe40007ffe0ff */
[----:B------:R-:W-:Y:S02]  /*64c50*/  IADD3 R9, R5, c[0x0][0x198], RZ ;  /* 0x0000660005097a10 */ /* 0x000fe40007ffe0ff */
[----:B------:R-:W-:Y:S02]  /*64c60*/  LEA R14, P6, R15, R2, 0x2 ;  /* 0x000000020f0e7211 */ /* 0x000fe400078c10ff */
[----:B------:R-:W-:Y:S02]  /*64c70*/  IADD3 R11, R21, 0x14f, RZ ;  /* 0x0000014f150b7810 */ /* 0x000fe40007ffe0ff */
[----:B------:R-:W-:-:S02]  /*64c80*/  ISETP.LT.AND P4, PT, R10, c[0x0][0x17c], !P0 ;  /* 0x00005f000a007a0c */ /* 0x000fc40004781270 */
[----:B------:R-:W-:Y:S02]  /*64c90*/  IADD3 R10, R9, c[0x0][0x198], RZ ;  /* 0x00006600090a7a10 */ /* 0x000fe40007ffe0ff */
[----:B------:R-:W-:Y:S02]  /*64ca0*/  LEA.HI.X.SX32 R15, R15, R3, 0x2, P6 ;  /* 0x000000030f0f7211 */ /* 0x000fe400030f16ff */
[----:B------:R-:W-:Y:S02]  /*64cb0*/  ISETP.LT.AND P3, PT, R11, c[0x0][0x17c], !P0 ;  /* 0x00005f000b007a0c */ /* 0x000fe40004761270 */
[----:B------:R-:W-:Y:S01]  /*64cc0*/  IADD3 R11, R10, c[0x0][0x198], RZ ;  /* 0x000066000a0b7a10 */ /* 0x000fe20007ffe0ff */
[----:B--2---:R1:W-:Y:S04]  /*64cd0*/  @P1 STG.E [R12.64], R16 ;  /* 0x000000100c001986 */ /* 0x0043e8000c101904 */
[----:B------:R2:W-:Y:S01]  /*64ce0*/  @P5 STG.E [R14.64], R26 ;  /* 0x0000001a0e005986 */ /* 0x0005e2000c101904 */
[----:B-1----:R-:W-:-:S02]  /*64cf0*/  IADD3 R16, R11, c[0x0][0x198], RZ ;  /* 0x000066000b107a10 */ /* 0x002fc40007ffe0ff */
[----:B--2---:R-:W-:Y:S02]  /*64d00*/  IADD3 R15, R21, 0x150, RZ ;  /* 0x00000150150f7810 */ /* 0x004fe40007ffe0ff */
[----:B------:R-:W-:Y:S02]  /*64d10*/  LEA R12, P1, R19, R2, 0x2 ;  /* 0x00000002130c7211 */ /* 0x000fe400078210ff */
[----:B------:R-:W-:Y:S02]  /*64d20*/  ISETP.LT.AND P5, PT, R15, c[0x0][0x17c], !P0 ;  /* 0x00005f000f007a0c */ /* 0x000fe400047a1270 */
[----:B------:R-:W-:Y:S02]  /*64d30*/  IADD3 R15, R16, c[0x0][0x198], RZ ;  /* 0x00006600100f7a10 */ /* 0x000fe40007ffe0ff */
[----:B------:R-:W-:Y:S02]  /*64d40*/  LEA.HI.X.SX32 R13, R19, R3, 0x2, P1 ;  /* 0x00000003130d7211 */ /* 0x000fe400008f16ff */
[----:B------:R-:W-:Y:S01]  /*64d50*/  IADD3 R26, R21, 0x151, RZ ;  /* 0x00000151151a7810 */ /* 0x000fe20007ffe0ff */
[----:B------:R-:W2:Y:S01]  /*64d60*/  LDL.LU R19, [R1+0x570] ;  /* 0x0005700001137983 */ /* 0x000ea20000300800 */
[----:B------:R-:W-:-:S02]  /*64d70*/  IADD3 R15, R15, c[0x0][0x198], RZ ;  /* 0x000066000f0f7a10 */ /* 0x000fc40007ffe0ff */
[----:B------:R-:W-:Y:S01]  /*64d80*/  ISETP.LT.AND P1, PT, R26, c[0x0][0x17c], !P0 ;  /* 0x00005f001a007a0c */ /* 0x000fe20004721270 */
[----:B---3--:R1:W-:Y:S04]  /*64d90*/  @P2 STG.E [R12.64], R18 ;  /* 0x000000120c002986 */ /* 0x0083e8000c101904 */
[----:B------:R3:W-:Y:S04]  /*64da0*/  STL [R1+0x18], R15 ;  /* 0x0000180f01007387 */ /* 0x0007e80000100800 */
[----:B------:R-:W4:Y:S04]  /*64db0*/  LDL.LU R26, [R1+0x590] ;  /* 0x00059000011a7983 */ /* 0x000f280000300800 */
[----:B-1----:R-:W4:Y:S01]  /*64dc0*/  LDL.LU R18, [R1+0x13c4] ;  /* 0x0013c40001127983 */ /* 0x002f220000300800 */
[----:B------:R-:W-:-:S04]  /*64dd0*/  LEA R14, P6, R20, R2, 0x2 ;  /* 0x00000002140e7211 */ /* 0x000fc800078c10ff */
[----:B---3--:R-:W-:Y:S02]  /*64de0*/  LEA.HI.X.SX32 R15, R20, R3, 0x2, P6 ;  /* 0x00000003140f7211 */ /* 0x008fe400030f16ff */
[----:B------:R-:W-:-:S04]  /*64df0*/  IADD3 R20, R16, c[0x0][0x198], RZ ;  /* 0x0000660010147a10 */ /* 0x000fc80007ffe0ff */
[----:B------:R-:W-:-:S04]  /*64e00*/  IADD3 R20, R20, c[0x0][0x198], RZ ;  /* 0x0000660014147a10 */ /* 0x000fc80007ffe0ff */
[----:B------:R-:W-:Y:S01]  /*64e10*/  IADD3 R20, R20, c[0x0][0x198], RZ ;  /* 0x0000660014147a10 */ /* 0x000fe20007ffe0ff */
[----:B--2---:R1:W-:Y:S03]  /*64e20*/  @P4 STG.E [R14.64], R19 ;  /* 0x000000130e004986 */ /* 0x0043e6000c101904 */
[----:B-1----:R-:W-:-:S04]  /*64e30*/  IADD3 R14, R20, c[0x0][0x198], RZ ;  /* 0x00006600140e7a10 */ /* 0x002fc80007ffe0ff */
[----:B------:R-:W-:Y:S02]  /*64e40*/  IADD3 R13, R14, c[0x0][0x198], RZ ;  /* 0x000066000e0d7a10 */ /* 0x000fe40007ffe0ff */
[C---:B----4-:R-:W-:Y:S01]  /*64e50*/  LEA R12, P2, R18.reuse, R2, 0x2 ;  /* 0x00000002120c7211 */ /* 0x050fe200078410ff */
[----:B------:R-:W-:Y:S04]  /*64e60*/  STL [R1+0x70], R14 ;  /* 0x0000700e01007387 */ /* 0x000fe80000100800 */
[----:B------:R1:W-:Y:S01]  /*64e70*/  STL [R1+0x78], R13 ;  /* 0x0000780d01007387 */ /* 0x0003e20000100800 */
[----:B------:R-:W-:Y:S02]  /*64e80*/  IADD3 R15, R21, 0x152, RZ ;  /* 0x00000152150f7810 */ /* 0x000fe40007ffe0ff */
[----:B-1----:R-:W-:-:S02]  /*64e90*/  LEA.HI.X.SX32 R13, R18, R3, 0x2, P2 ;  /* 0x00000003120d7211 */ /* 0x002fc400010f16ff */
[----:B------:R-:W-:-:S04]  /*64ea0*/  IADD3 R18, R20, c[0x0][0x198], RZ ;  /* 0x0000660014127a10 */ /* 0x000fc80007ffe0ff */
[----:B------:R-:W-:Y:S02]  /*64eb0*/  IADD3 R18, R18, c[0x0][0x198], RZ ;  /* 0x0000660012127a10 */ /* 0x000fe40007ffe0ff */
[----:B------:R-:W-:Y:S02]  /*64ec0*/  LEA R14, P6, R17, R2, 0x2 ;  /* 0x00000002110e7211 */ /* 0x000fe400078c10ff */
[----:B------:R-:W-:Y:S02]  /*64ed0*/  IADD3 R19, R21, 0x153, RZ ;  /* 0x0000015315137810 */ /* 0x000fe40007ffe0ff */
[----:B------:R-:W-:Y:S02]  /*64ee0*/  IADD3 R18, R18, c[0x0][0x198], RZ ;  /* 0x0000660012127a10 */ /* 0x000fe40007ffe0ff */
[----:B------:R-:W-:Y:S02]  /*64ef0*/  ISETP.LT.AND P4, PT, R15, c[0x0][0x17c], !P0 ;  /* 0x00005f000f007a0c */ /* 0x000fe40004781270 */
[----:B------:R-:W-:-:S02]  /*64f00*/  LEA.HI.X.SX32 R15, R17, R3, 0x2, P6 ;  /* 0x00000003110f7211 */ /* 0x000fc400030f16ff */
[----:B------:R-:W2:Y:S01]  /*64f10*/  LDL.LU R17, [R1+0x580] ;  /* 0x0005800001117983 */ /* 0x000ea20000300800 */
[----:B------:R-:W-:-:S03]  /*64f20*/  ISETP.LT.AND P2, PT, R19, c[0x0][0x17c], !P0 ;  /* 0x00005f0013007a0c */ /* 0x000fc60004741270 */
[----:B------:R1:W-:Y:S04]  /*64f30*/  STL [R1+0x8c], R18 ;  /* 0x00008c1201007387 */ /* 0x0003e80000100800 */
[----:B------:R-:W3:Y:S01]  /*64f40*/  LDL.LU R19, [R1+0x574] ;  /* 0x0005740001137983 */ /* 0x000ee20000300800 */
[----:B-1----:R-:W-:-:S03]  /*64f50*/  IADD3 R18, R18, c[0x0][0x198], RZ ;  /* 0x0000660012127a10 */ /* 0x002fc60007ffe0ff */
[----:B---3--:R1:W-:Y:S04]  /*64f60*/  @P3 STG.E [R12.64], R19 ;  /* 0x000000130c003986 */ /* 0x0083e8000c101904 */
[----:B--2---:R2:W-:Y:S01]  /*64f70*/  @P5 STG.E [R14.64], R17 ;  /* 0x000000110e005986 */ /* 0x0045e2000c101904 */
[----:B-1----:R-:W-:Y:S02]  /*64f80*/  IADD3 R19, R18, c[0x0][0x198], RZ ;  /* 0x0000660012137a10 */ /* 0x002fe40007ffe0ff */
[-C--:B------:R-:W-:Y:S02]  /*64f90*/  LEA R12, P3, R23, R2.reuse, 0x2 ;  /* 0x00000002170c7211 */ /* 0x080fe400078610ff */
[----:B--2---:R-:W-:Y:S01]  /*64fa0*/  IADD3 R15, R21, 0x154, RZ ;  /* 0x00000154150f7810 */ /* 0x004fe20007ffe0ff */
[----:B------:R1:W-:Y:S01]  /*64fb0*/  STL [R1+0x9c], R19 ;  /* 0x00009c1301007387 */ /* 0x0003e20000100800 */
[----:B------:R-:W-:-:S02]  /*64fc0*/  LEA R14, P6, R22, R2, 0x2 ;  /* 0x00000002160e7211 */ /* 0x000fc400078c10ff */
[-C--:B------:R-:W-:Y:S01]  /*64fd0*/  LEA.HI.X.SX32 R13, R23, R3.reuse, 0x2, P3 ;  /* 0x00000003170d7211 */ /* 0x080fe200018f16ff */
[----:B------:R-:W-:Y:S01]  /*64fe0*/  IMAD.MOV.U32 R23, RZ, RZ, R21 ;  /* 0x000000ffff177224 */ /* 0x000fe200078e0015 */
[----:B------:R-:W-:Y:S02]  /*64ff0*/  IADD3 R17, R21, 0x155, RZ ;  /* 0x0000015515117810 */ /* 0x000fe40007ffe0ff */
[----:B------:R-:W2:Y:S01]  /*65000*/  LDL.LU R21, [R1+0x13c0] ;  /* 0x0013c00001157983 */ /* 0x000ea20000300800 */
[----:B-1----:R-:W-:Y:S02]  /*65010*/  IADD3 R19, R19, c[0x0][0x198], RZ ;  /* 0x0000660013137a10 */ /* 0x002fe40007ffe0ff */
[----:B------:R-:W-:Y:S02]  /*65020*/  ISETP.LT.AND P5, PT, R15, c[0x0][0x17c], !P0 ;  /* 0x00005f000f007a0c */ /* 0x000fe400047a1270 */
[----:B------:R-:W-:Y:S01]  /*65030*/  LEA.HI.X.SX32 R15, R22, R3, 0x2, P6 ;  /* 0x00000003160f7211 */ /* 0x000fe200030f16ff */
[----:B------:R1:W-:Y:S04]  /*65040*/  STL [R1+0xa0], R19 ;  /* 0x0000a01301007387 */ /* 0x0003e80000100800 */
[----:B------:R-:W3:Y:S01]  /*65050*/  LDL.LU R22, [R1+0x584] ;  /* 0x0005840001167983 */ /* 0x000ee20000300800 */
[----:B-1----:R-:W-:-:S05]  /*65060*/  IADD3 R19, R19, c[0x0][0x198], RZ ;  /* 0x0000660013137a10 */ /* 0x002fca0007ffe0ff */
[----:B------:R1:W-:Y:S02]  /*65070*/  STL [R1+0xa4], R19 ;  /* 0x0000a41301007387 */ /* 0x0003e40000100800 */
[----:B-1----:R-:W-:-:S05]  /*65080*/  IADD3 R19, R19, c[0x0][0x198], RZ ;  /* 0x0000660013137a10 */ /* 0x002fca0007ffe0ff */
[----:B------:R-:W-:Y:S01]  /*65090*/  STL [R1+0x98], R19 ;  /* 0x0000981301007387 */ /* 0x000fe20000100800 */
[----:B------:R-:W-:Y:S02]  /*650a0*/  ISETP.LT.AND P3, PT, R17, c[0x0][0x17c], !P0 ;  /* 0x00005f0011007a0c */ /* 0x000fe40004761270 */
[----:B------:R-:W-:Y:S01]  /*650b0*/  IADD3 R17, R23, 0x157, RZ ;  /* 0x0000015717117810 */ /* 0x000fe20007ffe0ff */
[----:B---3--:R1:W-:Y:S04]  /*650c0*/  @P1 STG.E [R12.64], R22 ;  /* 0x000000160c001986 */ /* 0x0083e8000c101904 */
[----:B------:R3:W-:Y:S01]  /*650d0*/  @P4 STG.E [R14.64], R26 ;  /* 0x0000001a0e004986 */ /* 0x0007e2000c101904 */
[----:B-1----:R-:W-:-:S03]  /*650e0*/  IADD3 R22, R19, c[0x0][0x198], RZ ;  /* 0x0000660013167a10 */ /* 0x002fc60007ffe0ff */
[----:B------:R-:W4:Y:S01]  /*650f0*/  LDL.LU R19, [R1+0x5a4] ;  /* 0x0005a40001137983 */ /* 0x000f220000300800 */
[----:B--2---:R-:W-:-:S03]  /*65100*/  LEA R12, P1, R21, R2, 0x2 ;  /* 0x00000002150c7211 */ /* 0x004fc600078210ff */
[----:B---3--:R-:W2:Y:S01]  /*65110*/  LDL.LU R26, [R1+0x5b0] ;  /* 0x0005b000011a7983 */ /* 0x008ea20000300800 */
[----:B------:R-:W-:-:S03]  /*65120*/  IADD3 R15, R23, 0x156, RZ ;  /* 0x00000156170f7810 */ /* 0x000fc60007ffe0ff */
[----:B------:R1:W-:Y:S01]  /*65130*/  STL [R1+0x90], R22 ;  /* 0x0000901601007387 */ /* 0x0003e20000100800 */
[----:B------:R-:W-:Y:S02]  /*65140*/  LEA R14, P6, R4, R2, 0x2 ;  /* 0x00000002040e7211 */ /* 0x000fe400078c10ff */
[----:B------:R-:W-:Y:S02]  /*65150*/  ISETP.LT.AND P4, PT, R15, c[0x0][0x17c], !P0 ;  /* 0x00005f000f007a0c */ /* 0x000fe40004781270 */
[-C--:B------:R-:W-:Y:S02]  /*65160*/  LEA.HI.X.SX32 R13, R21, R3.reuse, 0x2, P1 ;  /* 0x00000003150d7211 */ /* 0x080fe400008f16ff */
[----:B-1----:R-:W-:Y:S02]  /*65170*/  IADD3 R22, R22, c[0x0][0x198], RZ ;  /* 0x0000660016167a10 */ /* 0x002fe40007ffe0ff */
[----:B------:R-:W-:Y:S02]  /*65180*/  LEA.HI.X.SX32 R15, R4, R3, 0x2, P6 ;  /* 0x00000003040f7211 */ /* 0x000fe400030f16ff */
[----:B------:R-:W-:Y:S01]  /*65190*/  ISETP.LT.AND P1, PT, R17, c[0x0][0x17c], !P0 ;  /* 0x00005f0011007a0c */ /* 0x000fe20004721270 */
[----:B------:R1:W-:Y:S04]  /*651a0*/  STL [R1+0x94], R22 ;  /* 0x0000941601007387 */ /* 0x0003e80000100800 */
[----:B------:R-:W3:Y:S04]  /*651b0*/  LDL.LU R4, [R1+0x5a0] ;  /* 0x0005a00001047983 */ /* 0x000ee80000300800 */
[----:B------:R-:W2:Y:S01]  /*651c0*/  LDL.LU R17, [R1+0x594] ;  /* 0x0005940001117983 */ /* 0x000ea20000300800 */
[----:B-1----:R-:W-:Y:S01]  /*651d0*/  IADD3 R22, R22, c[0x0][0x198], RZ ;  /* 0x0000660016167a10 */ /* 0x002fe20007ffe0ff */
[----:B------:R-:W-:-:S03]  /*651e0*/  IMAD.MOV.U32 R21, RZ, RZ, R23 ;  /* 0x000000ffff157224 */ /* 0x000fc600078e0017 */
[----:B------:R-:W-:Y:S01]  /*651f0*/  IADD3 R23, R22, c[0x0][0x198], RZ ;  /* 0x0000660016177a10 */ /* 0x000fe20007ffe0ff */
[----:B--2---:R-:W-:Y:S04]  /*65200*/  @P2 STG.E [R12.64], R17 ;  /* 0x000000110c002986 */ /* 0x004fe8000c101904 */
[----:B---3--:R1:W-:Y:S02]  /*65210*/  @P5 STG.E [R14.64], R4 ;  /* 0x000000040e005986 */ /* 0x0083e4000c101904 */
[----:B-1----:R-:W-:-:S04]  /*65220*/  LEA R14, P6, R25, R2, 0x2 ;  /* 0x00000002190e7211 */ /* 0x002fc800078c10ff */
[----:B------:R-:W-:Y:S02]  /*65230*/  LEA.HI.X.SX32 R15, R25, R3, 0x2, P6 ;  /* 0x00000003190f7211 */ /* 0x000fe400030f16ff */
[----:B------:R-:W-:Y:S02]  /*65240*/  IADD3 R25, R23, c[0x0][0x198], RZ ;  /* 0x0000660017197a10 */ /* 0x000fe40007ffe0ff */
[----:B------:R-:W-:Y:S02]  /*65250*/  LEA R12, P2, R27, R2, 0x2 ;  /* 0x000000021b0c7211 */ /* 0x000fe400078410ff */
[----:B------:R-:W-:Y:S02]  /*65260*/  IADD3 R25, R25, c[0x0][0x198], RZ ;  /* 0x0000660019197a10 */ /* 0x000fe40007ffe0ff */
[----:B------:R-:W-:Y:S02]  /*65270*/  IADD3 R4, R21, 0x158, RZ ;  /* 0x0000015815047810 */ /* 0x000fe40007ffe0ff */
[----:B------:R-:W-:-:S02]  /*65280*/  IADD3 R25, R25, c[0x0][0x198], RZ ;  /* 0x0000660019197a10 */ /* 0x000fc40007ffe0ff */
[----:B------:R-:W-:Y:S02]  /*65290*/  IADD3 R17, R21, 0x159, RZ ;  /* 0x0000015915117810 */ /* 0x000fe40007ffe0ff */
[----:B------:R-:W-:Y:S02]  /*652a0*/  LEA.HI.X.SX32 R13, R27, R3, 0x2, P2 ;  /* 0x000000031b0d7211 */ /* 0x000fe400010f16ff */
[----:B------:R-:W-:Y:S02]  /*652b0*/  ISETP.LT.AND P5, PT, R4, c[0x0][0x17c], !P0 ;  /* 0x00005f0004007a0c */ /* 0x000fe400047a1270 */
[----:B------:R-:W-:Y:S01]  /*652c0*/  IADD3 R4, R25, c[0x0][0x198], RZ ;  /* 0x0000660019047a10 */ /* 0x000fe20007ffe0ff */
[----:B----4-:R1:W-:Y:S01]  /*652d0*/  @P3 STG.E [R12.64], R19 ;  /* 0x000000130c003986 */ /* 0x0103e2000c101904 */
[----:B------:R-:W-:-:S03]  /*652e0*/  ISETP.LT.AND P2, PT, R17, c[0x0][0x17c], !P0 ;  /* 0x00005f0011007a0c */ /* 0x000fc60004741270 */
[----:B------:R-:W2:Y:S04]  /*652f0*/  LDL.LU R17, [R1+0x5b4] ;  /* 0x0005b40001117983 */ /* 0x000ea80000300800 */
[----:B------:R3:W-:Y:S04]  /*65300*/  @P4 STG.E [R14.64], R26 ;  /* 0x0000001a0e004986 */ /* 0x0007e8000c101904 */
[----:B-1----:R-:W4:Y:S01]  /*65310*/  LDL.LU R19, [R1+0x5c4] ;  /* 0x0005c40001137983 */ /* 0x002f220000300800 */
[----:B------:R-:W-:-:S03]  /*65320*/  LEA R12, P3, R24, R2, 0x2 ;  /* 0x00000002180c7211 */ /* 0x000fc600078610ff */
[----:B------:R1:W-:Y:S01]  /*65330*/  STL [R1+0x7c], R4 ;  /* 0x00007c0401007387 */ /* 0x0003e20000100800 */
[----:B---3--:R-:W-:Y:S02]  /*65340*/  IADD3 R26, R4, c[0x0][0x198], RZ ;  /* 0x00006600041a7a10 */ /* 0x008fe40007ffe0ff */
[C---:B------:R-:W-:Y:S02]  /*65350*/  IADD3 R15, R21.reuse, 0x15a, RZ ;  /* 0x0000015a150f7810 */ /* 0x040fe40007ffe0ff */
[----:B------:R-:W-:Y:S02]  /*65360*/  LEA R14, P6, R0, R2, 0x2 ;  /* 0x00000002000e7211 */ /* 0x000fe400078c10ff */
[----:B-1----:R-:W-:Y:S02]  /*65370*/  IADD3 R4, R21, 0x15b, RZ ;  /* 0x0000015b15047810 */ /* 0x002fe40007ffe0ff */
[----:B------:R-:W-:Y:S02]  /*65380*/  ISETP.LT.AND P4, PT, R15, c[0x0][0x17c], !P0 ;  /* 0x00005f000f007a0c */ /* 0x000fe40004781270 */
[----:B------:R-:W-:-:S02]  /*65390*/  LEA.HI.X.SX32 R13, R24, R3, 0x2, P3 ;  /* 0x00000003180d7211 */ /* 0x000fc400018f16ff */
[----:B------:R-:W-:Y:S02]  /*653a0*/  LEA.HI.X.SX32 R15, R0, R3, 0x2, P6 ;  /* 0x00000003000f7211 */ /* 0x000fe400030f16ff */
[----:B------:R-:W3:Y:S01]  /*653b0*/  LDL.LU R0, [R1] ;  /* 0x0000000001007983 */ /* 0x000ee20000300800 */
[----:B------:R-:W-:-:S03]  /*653c0*/  ISETP.LT.AND P3, PT, R4, c[0x0][0x17c], !P0 ;  /* 0x00005f0004007a0c */ /* 0x000fc60004761270 */
[----:B------:R-:W3:Y:S01]  /*653d0*/  LDL.LU R4, [R1+0x5c0] ;  /* 0x0005c00001047983 */ /* 0x000ee20000300800 */
[----:B------:R-:W-:Y:S01]  /*653e0*/  IADD3 R27, R26, c[0x0][0x198], RZ ;  /* 0x000066001a1b7a10 */ /* 0x000fe20007ffe0ff */
[----:B------:R-:W-:-:S03]  /*653f0*/  IMAD.MOV.U32 R24, RZ, RZ, R21 ;  /* 0x000000ffff187224 */ /* 0x000fc600078e0015 */
[----:B------:R-:W-:-:S04]  /*65400*/  IADD3 R21, R27, c[0x0][0x198], RZ ;  /* 0x000066001b157a10 */ /* 0x000fc80007ffe0ff */
[----:B------:R-:W-:-:S04]  /*65410*/  IADD3 R21, R21, c[0x0][0x198], RZ ;  /* 0x0000660015157a10 */ /* 0x000fc80007ffe0ff */
[----:B------:R-:W-:Y:S01]  /*65420*/  IADD3 R21, R21, c[0x0][0x198], RZ ;  /* 0x0000660015157a10 */ /* 0x000fe20007ffe0ff */
[----:B--2---:R1:W-:Y:S04]  /*65430*/  @P1 STG.E [R12.64], R17 ;  /* 0x000000110c001986 */ /* 0x0043e8000c101904 */
[----:B-1----:R-:W2:Y:S04]  /*65440*/  LDL.LU R17, [R1+0x5d4] ;  /* 0x0005d40001117983 */ /* 0x002ea80000300800 */
[----:B------:R1:W-:Y:S02]  /*65450*/  STL [R1+0x64], R21 ;  /* 0x0000641501007387 */ /* 0x0003e40000100800 */
[----:B-1----:R-:W-:-:S02]  /*65460*/  IADD3 R21, R21, c[0x0][0x198], RZ ;  /* 0x0000660015157a10 */ /* 0x002fc40007ffe0ff */
[----:B---3--:R1:W-:Y:S04]  /*65470*/  @P5 STG.E [R14.64], R4 ;  /* 0x000000040e005986 */ /* 0x0083e8000c101904 */
[----:B------:R3:W-:Y:S01]  /*65480*/  STL [R1+0x68], R21 ;  /* 0x0000681501007387 */ /* 0x0007e20000100800 */
[----:B-1----:R-:W-:-:S04]  /*65490*/  LEA R14, P6, R29, R2, 0x2 ;  /* 0x000000021d0e7211 */ /* 0x002fc800078c10ff */
[-C--:B------:R-:W-:Y:S02]  /*654a0*/  LEA.HI.X.SX32 R15, R29, R3.reuse, 0x2, P6 ;  /* 0x000000031d0f7211 */ /* 0x080fe400030f16ff */
[----:B------:R-:W2:Y:S01]  /*654b0*/  LDL.LU R29, [R1+0x5d0] ;  /* 0x0005d000011d7983 */ /* 0x000ea20000300800 */
[----:B------:R-:W-:Y:S01]  /*654c0*/  IMAD.MOV.U32 R13, RZ, RZ, R0 ;  /* 0x000000ffff0d7224 */ /* 0x000fe200078e0000 */
[----:B------:R-:W-:Y:S02]  /*654d0*/  LEA R12, P1, R0, R2, 0x2 ;  /* 0x00000002000c7211 */ /* 0x000fe400078210ff */
[----:B------:R-:W-:Y:S02]  /*654e0*/  IADD3 R4, R24, 0x15c, RZ ;  /* 0x0000015c18047810 */ /* 0x000fe40007ffe0ff */
[----:B---3--:R-:W-:Y:S02]  /*654f0*/  IADD3 R21, R21, c[0x0][0x198], RZ ;  /* 0x0000660015157a10 */ /* 0x008fe40007ffe0ff */
[----:B------:R-:W-:-:S02]  /*65500*/  LEA.HI.X.SX32 R13, R13, R3, 0x2, P1 ;  /* 0x000000030d0d7211 */ /* 0x000fc400008f16ff */
[----:B------:R-:W-:Y:S02]  /*65510*/  ISETP.LT.AND P5, PT, R4, c[0x0][0x17c], !P0 ;  /* 0x00005f0004007a0c */ /* 0x000fe400047a1270 */
[----:B------:R-:W-:Y:S01]  /*65520*/  IADD3 R4, R21, c[0x0][0x198], RZ ;  /* 0x0000660015047a10 */ /* 0x000fe20007ffe0ff */
[----:B----4-:R1:W-:Y:S04]  /*65530*/  @P2 STG.E [R12.64], R19 ;  /* 0x000000130c002986 */ /* 0x0103e8000c101904 */
[----:B------:R3:W-:Y:S01]  /*65540*/  STL [R1+0x1c], R21 ;  /* 0x00001c1501007387 */ /* 0x0007e20000100800 */
[----:B-1----:R-:W-:-:S03]  /*65550*/  LEA R12, P2, R28, R2, 0x2 ;  /* 0x000000021c0c7211 */ /* 0x002fc600078410ff */
[----:B---3--:R-:W3:Y:S01]  /*65560*/  LDL.LU R21, [R1+0x5e4] ;  /* 0x0005e40001157983 */ /* 0x008ee20000300800 */
[----:B------:R-:W-:-:S03]  /*65570*/  LEA.HI.X.SX32 R13, R28, R3, 0x2, P2 ;  /* 0x000000031c0d7211 */ /* 0x000fc600010f16ff */
[----:B------:R-:W4:Y:S04]  /*65580*/  LDL.LU R19, [R1+0x5f0] ;  /* 0x0005f00001137983 */ /* 0x000f280000300800 */
[----:B------:R-:W-:Y:S04]  /*65590*/  STL [R1+0x5c], R4 ;  /* 0x00005c0401007387 */ /* 0x000fe80000100800 */
[----:B--2---:R1:W-:Y:S02]  /*655a0*/  @P4 STG.E [R14.64], R29 ;  /* 0x0000001d0e004986 */ /* 0x0043e4000c101904 */
[----:B-1----:R-:W-:-:S05]  /*655b0*/  IADD3 R29, R4, c[0x0][0x198], RZ ;  /* 0x00006600041d7a10 */ /* 0x002fca0007ffe0ff */
[----:B------:R1:W-:Y:S04]  /*655c0*/  STL [R1+0x58], R29 ;  /* 0x0000581d01007387 */ /* 0x0003e80000100800 */
[----:B------:R-:W2:Y:S01]  /*655d0*/  LDL.LU R28, [R1+0x5e0] ;  /* 0x0005e000011c7983 */ /* 0x000ea20000300800 */
[----:B-1----:R-:W-:Y:S02]  /*655e0*/  IADD3 R29, R29, c[0x0][0x198], RZ ;  /* 0x000066001d1d7a10 */ /* 0x002fe40007ffe0ff */
[----:B------:R-:W-:-:S03]  /*655f0*/  IADD3 R4, R24, 0x15e, RZ ;  /* 0x0000015e18047810 */ /* 0x000fc60007ffe0ff */
[----:B------:R1:W-:Y:S01]  /*65600*/  STL [R1+0x24], R29 ;  /* 0x0000241d01007387 */ /* 0x0003e20000100800 */
[----:B------:R-:W-:Y:S02]  /*65610*/  LEA R14, P6, R7, R2, 0x2 ;  /* 0x00000002070e7211 */ /* 0x000fe400078c10ff */
[----:B------:R-:W-:Y:S01]  /*65620*/  ISETP.LT.AND P4, PT, R4, c[0x0][0x17c], !P0 ;  /* 0x00005f0004007a0c */ /* 0x000fe20004781270 */
[----:B------:R-:W-:Y:S01]  /*65630*/  @P3 STG.E [R12.64], R17 ;  /* 0x000000110c003986 */ /* 0x000fe2000c101904 */
[----:B-1----:R-:W-:-:S04]  /*65640*/  IADD3 R29, R29, c[0x0][0x198], RZ ;  /* 0x000066001d1d7a10 */ /* 0x002fc80007ffe0ff */
[----:B------:R-:W-:Y:S01]  /*65650*/  IADD3 R4, R29, c[0x0][0x198], RZ ;  /* 0x000066001d047a10 */ /* 0x000fe20007ffe0ff */
[----:B------:R1:W-:Y:S01]  /*65660*/  STL [R1+0x30], R29 ;  /* 0x0000301d01007387 */ /* 0x0003e20000100800 */
[----:B------:R-:W-:Y:S02]  /*65670*/  LEA.HI.X.SX32 R15, R7, R3, 0x2, P6 ;  /* 0x00000003070f7211 */ /* 0x000fe400030f16ff */
[----:B------:R-:W-:Y:S01]  /*65680*/  IADD3 R7, R4, c[0x0][0x198], RZ ;  /* 0x0000660004077a10 */ /* 0x000fe20007ffe0ff */
[----:B-1----:R-:W4:Y:S04]  /*65690*/  LDL.LU R29, [R1+0x5f4] ;  /* 0x0005f400011d7983 */ /* 0x002f280000300800 */
[----:B------:R-:W4:Y:S04]  /*656a0*/  LDL.LU R17, [R1+0x508] ;  /* 0x0005080001117983 */ /* 0x000f280000300800 */
[----:B------:R-:W-:Y:S01]  /*656b0*/  STL [R1+0x54], R4 ;  /* 0x0000540401007387 */ /* 0x000fe20000100800 */
[----:B------:R-:W-:-:S03]  /*656c0*/  IADD3 R0, R24, 0x15d, RZ ;  /* 0x0000015d18007810 */ /* 0x000fc60007ffe0ff */
[----:B------:R1:W-:Y:S01]  /*656d0*/  STL [R1+0x2c], R7 ;  /* 0x00002c0701007387 */ /* 0x0003e20000100800 */
[----:B------:R-:W-:Y:S02]  /*656e0*/  ISETP.LT.AND P1, PT, R0, c[0x0][0x17c], !P0 ;  /* 0x00005f0000007a0c */ /* 0x000fe40004721270 */
[----:B-1----:R-:W-:Y:S02]  /*656f0*/  IADD3 R7, R7, c[0x0][0x198], RZ ;  /* 0x0000660007077a10 */ /* 0x002fe40007ffe0ff */
[----:B------:R-:W-:-:S03]  /*65700*/  IADD3 R4, R24, 0x160, RZ ;  /* 0x0000016018047810 */ /* 0x000fc60007ffe0ff */
[----:B------:R1:W-:Y:S01]  /*65710*/  STL [R1+0x50], R7 ;  /* 0x0000500701007387 */ /* 0x0003e20000100800 */
[C---:B------:R-:W-:Y:S02]  /*65720*/  LEA R12, P3, R8.reuse, R2, 0x2 ;  /* 0x00000002080c7211 */ /* 0x040fe400078610ff */
[----:B-1----:R-:W-:Y:S02]  /*65730*/  IADD3 R7, R7, c[0x0][0x198], RZ ;  /* 0x0000660007077a10 */ /* 0x002fe40007ffe0ff */
[----:B------:R-:W-:-:S03]  /*65740*/  LEA.HI.X.SX32 R13, R8, R3, 0x2, P3 ;  /* 0x00000003080d7211 */ /* 0x000fc600018f16ff */
[----:B------:R-:W-:Y:S04]  /*65750*/  STL [R1+0x4c], R7 ;  /* 0x00004c0701007387 */ /* 0x000fe80000100800 */
[----:B--2---:R1:W-:Y:S01]  /*65760*/  @P5 STG.E [R14.64], R28 ;  /* 0x0000001c0e005986 */ /* 0x0043e2000c101904 */
[----:B------:R-:W-:Y:S02]  /*65770*/  ISETP.LT.AND P5, PT, R4, c[0x0][0x17c], !P0 ;  /* 0x00005f0004007a0c */ /* 0x000fe400047a1270 */
[----:B------:R-:W-:Y:S02]  /*65780*/  IADD3 R4, R7, c[0x0][0x198], RZ ;  /* 0x0000660007047a10 */ /* 0x000fe40007ffe0ff */
[----:B-1----:R-:W-:-:S04]  /*65790*/  LEA R14, P6, R6, R2, 0x2 ;  /* 0x00000002060e7211 */ /* 0x002fc800078c10ff */
[----:B------:R-:W-:Y:S02]  /*657a0*/  LEA.HI.X.SX32 R15, R6, R3, 0x2, P6 ;  /* 0x00000003060f7211 */ /* 0x000fe400030f16ff */
[----:B------:R-:W-:Y:S01]  /*657b0*/  IADD3 R6, R4, c[0x0][0x198], RZ ;  /* 0x0000660004067a10 */ /* 0x000fe20007ffe0ff */
[----:B---3--:R1:W-:Y:S03]  /*657c0*/  @P1 STG.E [R12.64], R21 ;  /* 0x000000150c001986 */ /* 0x0083e6000c101904 */
[----:B------:R-:W-:Y:S01]  /*657d0*/  IADD3 R8, R6, c[0x0][0x198], RZ ;  /* 0x0000660006087a10 */ /* 0x000fe20007ffe0ff */
[----:B------:R-:W-:Y:S04]  /*657e0*/  STL [R1+0x38], R4 ;  /* 0x0000380401007387 */ /* 0x000fe80000100800 */
[----:B----4-:R2:W-:Y:S04]  /*657f0*/  @P4 STG.E [R14.64], R19 ;  /* 0x000000130e004986 */ /* 0x0105e8000c101904 */
[----:B-1----:R-:W3:Y:S04]  /*65800*/  LDL.LU R21, [R1+0x50c] ;  /* 0x00050c0001157983 */ /* 0x002ee80000300800 */
[----:B--2---:R-:W2:Y:S04]  /*65810*/  LDL.LU R19, [R1+0x518] ;  /* 0x0005180001137983 */ /* 0x004ea80000300800 */
[----:B------:R-:W-:Y:S04]  /*65820*/  STL [R1+0x44], R6 ;  /* 0x0000440601007387 */ /* 0x000fe80000100800 */
[----:B------:R1:W-:Y:S02]  /*65830*/  STL [R1+0x48], R8 ;  /* 0x0000480801007387 */ /* 0x0003e40000100800 */
[----:B-1----:R-:W-:-:S05]  /*65840*/  IADD3 R8, R8, c[0x0][0x198], RZ ;  /* 0x0000660008087a10 */ /* 0x002fca0007ffe0ff */
[----:B------:R1:W-:Y:S02]  /*65850*/  STL [R1+0x34], R8 ;  /* 0x0000340801007387 */ /* 0x0003e40000100800 */
[----:B-1----:R-:W-:-:S05]  /*65860*/  IADD3 R8, R8, c[0x0][0x198], RZ ;  /* 0x0000660008087a10 */ /* 0x002fca0007ffe0ff */
[----:B------:R1:W-:Y:S04]  /*65870*/  STL [R1+0x28], R8 ;  /* 0x0000280801007387 */ /* 0x0003e80000100800 */
[----:B------:R-:W4:Y:S01]  /*65880*/  LDL.LU R28, [R1+0x51c] ;  /* 0x00051c00011c7983 */ /* 0x000f220000300800 */
[----:B------:R-:W-:-:S04]  /*65890*/  IADD3 R0, R24, 0x15f, RZ ;  /* 0x0000015f18007810 */ /* 0x000fc80007ffe0ff */
[----:B------:R-:W-:Y:S02]  /*658a0*/  ISETP.LT.AND P2, PT, R0, c[0x0][0x17c], !P0 ;  /* 0x00005f0000007a0c */ /* 0x000fe40004741270 */
[----:B------:R-:W-:Y:S02]  /*658b0*/  IADD3 R7, R24, 0x162, RZ ;  /* 0x0000016218077810 */ /* 0x000fe40007ffe0ff */
[-C--:B------:R-:W-:Y:S02]  /*658c0*/  LEA R4, P1, R5, R2.reuse, 0x2 ;  /* 0x0000000205047211 */ /* 0x080fe400078210ff */
[----:B------:R-:W-:Y:S02]  /*658d0*/  LEA R6, P6, R9, R2, 0x2 ;  /* 0x0000000209067211 */ /* 0x000fe400078c10ff */
[----:B------:R-:W-:Y:S02]  /*658e0*/  LEA.HI.X.SX32 R5, R5, R3, 0x2, P1 ;  /* 0x0000000305057211 */ /* 0x000fe400008f16ff */
[----:B------:R-:W-:-:S02]  /*658f0*/  ISETP.LT.AND P4, PT, R7, c[0x0][0x17c], !P0 ;  /* 0x00005f0007007a0c */ /* 0x000fc40004781270 */
[----:B------:R-:W-:Y:S02]  /*65900*/  LEA.HI.X.SX32 R7, R9, R3, 0x2, P6 ;  /* 0x0000000309077211 */ /* 0x000fe400030f16ff */
[----:B-1----:R-:W-:Y:S01]  /*65910*/  IADD3 R8, R8, c[0x0][0x198], RZ ;  /* 0x0000660008087a10 */ /* 0x002fe20007ffe0ff */
[----:B------:R-:W-:Y:S04]  /*65920*/  @P2 STG.E [R4.64], R29 ;  /* 0x0000001d04002986 */ /* 0x000fe8000c101904 */
[----:B------:R1:W-:Y:S01]  /*65930*/  @P5 STG.E [R6.64], R17 ;  /* 0x0000001106005986 */ /* 0x0003e2000c101904 */
[----:B------:R-:W-:-:S03]  /*65940*/  IADD3 R0, R24, 0x161, RZ ;  /* 0x0000016118007810 */ /* 0x000fc60007ffe0ff */
[----:B-1----:R-:W4:Y:S04]  /*65950*/  LDL.LU R17, [R1+0x528] ;  /* 0x0005280001117983 */ /* 0x002f280000300800 */
[----:B------:R1:W-:Y:S04]  /*65960*/  STL [R1+0x40], R8 ;  /* 0x0000400801007387 */ /* 0x0003e80000100800 */
[----:B------:R-:W4:Y:S01]  /*65970*/  LDL.LU R29, [R1+0x18] ;  /* 0x00001800011d7983 */ /* 0x000f220000300800 */
[----:B-1----:R-:W-:-:S05]  /*65980*/  IADD3 R8, R8, c[0x0][0x198], RZ ;  /* 0x0000660008087a10 */ /* 0x002fca0007ffe0ff */
[----:B------:R1:W-:Y:S01]  /*65990*/  STL [R1+0x3c], R8 ;  /* 0x00003c0801007387 */ /* 0x0003e20000100800 */
[----:B------:R-:W-:Y:S02]  /*659a0*/  ISETP.LT.AND P3, PT, R0, c[0x0][0x17c], !P0 ;  /* 0x00005f0000007a0c */ /* 0x000fe40004761270 */
[----:B-1----:R-:W-:-:S05]  /*659b0*/  IADD3 R8, R8, c[0x0][0x198], RZ ;  /* 0x0000660008087a10 */ /* 0x002fca0007ffe0ff */
[----:B------:R1:W-:Y:S01]  /*659c0*/  STL [R1+0x20], R8 ;  /* 0x0000200801007387 */ /* 0x0003e20000100800 */
[C---:B------:R-:W-:Y:S02]  /*659d0*/  IADD3 R7, R24.reuse, 0x164, RZ ;  /* 0x0000016418077810 */ /* 0x040fe40007ffe0ff */
[----:B------:R-:W-:Y:S02]  /*659e0*/  IADD3 R0, R24, 0x163, RZ ;  /* 0x0000016318007810 */ /* 0x000fe40007ffe0ff */
[-C--:B------:R-:W-:Y:S02]  /*659f0*/  LEA R4, P2, R10, R2.reuse, 0x2 ;  /* 0x000000020a047211 */ /* 0x080fe400078410ff */
[----:B-1----:R-:W-:Y:S02]  /*65a00*/  IADD3 R8, R8, c[0x0][0x198], RZ ;  /* 0x0000660008087a10 */ /* 0x002fe40007ffe0ff */
[----:B------:R-:W-:-:S03]  /*65a10*/  LEA R6, P6, R11, R2, 0x2 ;  /* 0x000000020b067211 */ /* 0x000fc600078c10ff */
[----:B------:R1:W-:Y:S01]  /*65a20*/  STL [R1+0x14], R8 ;  /* 0x0000140801007387 */ /* 0x0003e20000100800 */
[----:B------:R-:W-:Y:S02]  /*65a30*/  ISETP.LT.AND P5, PT, R7, c[0x0][0x17c], !P0 ;  /* 0x00005f0007007a0c */ /* 0x000fe400047a1270 */
[----:B------:R-:W-:Y:S01]  /*65a40*/  ISETP.LT.AND P1, PT, R0, c[0x0][0x17c], !P0 ;  /* 0x00005f0000007a0c */ /* 0x000fe20004721270 */
[----:B------:R-:W4:Y:S01]  /*65a50*/  LDL.LU R12, [R1+0x52c] ;  /* 0x00052c00010c7983 */ /* 0x000f220000300800 */
[-C--:B------:R-:W-:Y:S02]  /*65a60*/  LEA.HI.X.SX32 R5, R10, R3.reuse, 0x2, P2 ;  /* 0x000000030a057211 */ /* 0x080fe400010f16ff */
[----:B------:R-:W-:Y:S02]  /*65a70*/  LEA.HI.X.SX32 R7, R11, R3, 0x2, P6 ;  /* 0x000000030b077211 */ /* 0x000fe400030f16ff */
[----:B-1----:R-:W-:Y:S01]  /*65a80*/  IADD3 R8, R8, c[0x0][0x198], RZ ;  /* 0x0000660008087a10 */ /* 0x002fe20007ffe0ff */
[----:B------:R-:W-:Y:S01]  /*65a90*/  IMAD.MOV.U32 R11, RZ, RZ, R24 ;  /* 0x000000ffff0b7224 */ /* 0x000fe200078e0018 */
[----:B------:R-:W-:-:S02]  /*65aa0*/  IADD3 R0, R24, 0x165, RZ ;  /* 0x0000016518007810 */ /* 0x000fc40007ffe0ff */
[----:B------:R-:W4:Y:S04]  /*65ab0*/  LDL.LU R24, [R1+0x538] ;  /* 0x0005380001187983 */ /* 0x000f280000300800 */
[----:B------:R1:W-:Y:S02]  /*65ac0*/  STL [R1+0x10], R8 ;  /* 0x0000100801007387 */ /* 0x0003e40000100800 */
[----:B-1----:R-:W-:Y:S02]  /*65ad0*/  IADD3 R8, R8, c[0x0][0x198], RZ ;  /* 0x0000660008087a10 */ /* 0x002fe40007ffe0ff */
[----:B---3--:R1:W-:Y:S04]  /*65ae0*/  @P3 STG.E [R4.64], R21 ;  /* 0x0000001504003986 */ /* 0x0083e8000c101904 */
[----:B--2---:R2:W-:Y:S01]  /*65af0*/  @P4 STG.E [R6.64], R19 ;  /* 0x0000001306004986 */ /* 0x0045e2000c101904 */
[----:B-1----:R-:W-:-:S03]  /*65b00*/  LEA R4, P3, R16, R2, 0x2 ;  /* 0x0000000210047211 */ /* 0x002fc600078610ff */
[----:B--2---:R-:W2:Y:S04]  /*65b10*/  LDL.LU R19, [R1+0x70] ;  /* 0x0000700001137983 */ /* 0x004ea80000300800 */
[----:B------:R-:W3:Y:S04]  /*65b20*/  LDL.LU R21, [R1+0x78] ;  /* 0x0000780001157983 */ /* 0x000ee80000300800 */
[----:B------:R1:W-:Y:S01]  /*65b30*/  STL [R1+0xc], R8 ;  /* 0x00000c0801007387 */ /* 0x0003e20000100800 */
[----:B------:R-:W-:Y:S02]  /*65b40*/  LEA.HI.X.SX32 R5, R16, R3, 0x2, P3 ;  /* 0x0000000310057211 */ /* 0x000fe400018f16ff */
[----:B-1----:R-:W-:-:S05]  /*65b50*/  IADD3 R8, R8, c[0x0][0x198], RZ ;  /* 0x0000660008087a10 */ /* 0x002fca0007ffe0ff */
[----:B------:R1:W-:Y:S02]  /*65b60*/  STL [R1+0x8], R8 ;  /* 0x0000080801007387 */ /* 0x0003e40000100800 */
[----:B-1----:R-:W-:Y:S02]  /*65b70*/  IADD3 R8, R8, c[0x0][0x198], RZ ;  /* 0x0000660008087a10 */ /* 0x002fe40007ffe0ff */
[----:B----4-:R1:W-:Y:S04]  /*65b80*/  @P1 STG.E [R4.64], R28 ;  /* 0x0000001c04001986 */ /* 0x0103e8000c101904 */
[----:B------:R4:W-:Y:S04]  /*65b90*/  STL [R1+0x4], R8 ;  /* 0x0000040801007387 */ /* 0x0009e80000100800 */
[----:B-1----:R-:W3:Y:S01]  /*65ba0*/  LDL.LU R28, [R1+0x53c] ;  /* 0x00053c00011c7983 */ /* 0x002ee20000300800 */
[----:B------:R-:W-:-:S02]  /*65bb0*/  IADD3 R13, R16, c[0x0][0x198], RZ ;  /* 0x00006600100d7a10 */ /* 0x000fc40007ffe0ff */
[----:B------:R-:W-:Y:S02]  /*65bc0*/  IADD3 R7, R11, 0x166, RZ ;  /* 0x000001660b077810 */ /* 0x000fe40007ffe0ff */
[----:B------:R-:W-:Y:S02]  /*65bd0*/  LEA R6, P6, R13, R2, 0x2 ;  /* 0x000000020d067211 */ /* 0x000fe400078c10ff */
[----:B------:R-:W-:Y:S02]  /*65be0*/  ISETP.LT.AND P4, PT, R7, c[0x0][0x17c], !P0 ;  /* 0x00005f0007007a0c */ /* 0x000fe40004781270 */
[----:B------:R-:W-:Y:S02]  /*65bf0*/  LEA.HI.X.SX32 R7, R13, R3, 0x2, P6 ;  /* 0x000000030d077211 */ /* 0x000fe400030f16ff */
[----:B----4-:R-:W-:Y:S02]  /*65c00*/  IADD3 R8, R8, c[0x0][0x198], RZ ;  /* 0x0000660008087a10 */ /* 0x010fe40007ffe0ff */
[----:B------:R-:W-:-:S02]  /*65c10*/  ISETP.LT.AND P2, PT, R0, c[0x0][0x17c], !P0 ;  /* 0x00005f0000007a0c */ /* 0x000fc40004741270 */
[C---:B------:R-:W-:Y:S01]  /*65c20*/  IADD3 R0, R11.reuse, 0x167, RZ ;  /* 0x000001670b007810 */ /* 0x040fe20007ffe0ff */
[----:B------:R1:W-:Y:S03]  /*65c30*/  @P5 STG.E [R6.64], R17 ;  /* 0x0000001106005986 */ /* 0x0003e6000c101904 */
[----:B------:R-:W-:Y:S02]  /*65c40*/  ISETP.LT.AND P3, PT, R0, c[0x0][0x17c], !P0 ;  /* 0x00005f0000007a0c */ /* 0x000fe40004761270 */
[C---:B------:R-:W-:Y:S01]  /*65c50*/  IADD3 R0, R11.reuse, 0x169, RZ ;  /* 0x000001690b007810 */ /* 0x040fe20007ffe0ff */
[----:B------:R4:W-:Y:S01]  /*65c60*/  STL [R1], R8 ;  /* 0x0000000801007387 */ /* 0x0009e20000100800 */
[----:B-1----:R-:W-:-:S03]  /*65c70*/  IADD3 R6, R11, 0x168, RZ ;  /* 0x000001680b067810 */ /* 0x002fc60007ffe0ff */
[----:B------:R-:W3:Y:S01]  /*65c80*/  LDL.LU R17, [R1+0x548] ;  /* 0x0005480001117983 */ /* 0x000ee20000300800 */
[----:B------:R-:W-:Y:S02]  /*65c90*/  IADD3 R7, R8, c[0x0][0x198], RZ ;  /* 0x0000660008077a10 */ /* 0x000fe40007ffe0ff */
[----:B------:R-:W-:Y:S02]  /*65ca0*/  ISETP.LT.AND P5, PT, R6, c[0x0][0x17c], !P0 ;  /* 0x00005f0006007a0c */ /* 0x000fe400047a1270 */
[----:B------:R-:W-:Y:S02]  /*65cb0*/  IADD3 R6, R7, c[0x0][0x198], RZ ;  /* 0x0000660007067a10 */ /* 0x000fe40007ffe0ff */
[-C--:B------:R-:W-:Y:S02]  /*65cc0*/  LEA R4, P1, R29, R2.reuse, 0x2 ;  /* 0x000000021d047211 */ /* 0x080fe400078210ff */
[----:B----4-:R-:W-:Y:S02]  /*65cd0*/  LEA R8, P6, R20, R2, 0x2 ;  /* 0x0000000214087211 */ /* 0x010fe400078c10ff */
[----:B------:R-:W-:-:S02]  /*65ce0*/  IADD3 R13, R6, c[0x0][0x198], RZ ;  /* 0x00006600060d7a10 */ /* 0x000fc40007ffe0ff */
[-C--:B------:R-:W-:Y:S02]  /*65cf0*/  LEA.HI.X.SX32 R5, R29, R3.reuse, 0x2, P1 ;  /* 0x000000031d057211 */ /* 0x080fe400008f16ff */
[----:B------:R-:W4:Y:S01]  /*65d00*/  LDL.LU R29, [R1+0x8c] ;  /* 0x00008c00011d7983 */ /* 0x000f220000300800 */
[----:B------:R-:W-:Y:S02]  /*65d10*/  ISETP.LT.AND P1, PT, R0, c[0x0][0x17c], !P0 ;  /* 0x00005f0000007a0c */ /* 0x000fe40004721270 */
[----:B------:R-:W-:Y:S02]  /*65d20*/  LEA.HI.X.SX32 R9, R20, R3, 0x2, P6 ;  /* 0x0000000314097211 */ /* 0x000fe400030f16ff */
[----:B------:R-:W-:Y:S01]  /*65d30*/  IADD3 R0, R13, c[0x0][0x198], RZ ;  /* 0x000066000d007a10 */ /* 0x000fe20007ffe0ff */
[----:B------:R-:W-:Y:S04]  /*65d40*/  STL.64 [R1+0x1398], R6 ;  /* 0x0013980601007387 */ /* 0x000fe80000100a00 */
[----:B------:R1:W-:Y:S04]  /*65d50*/  @P2 STG.E [R4.64], R12 ;  /* 0x0000000c04002986 */ /* 0x0003e8000c101904 */
[----:B------:R1:W-:Y:S02]  /*65d60*/  @P4 STG.E [R8.64], R24 ;  /* 0x0000001808004986 */ /* 0x0003e4000c101904 */
[----:B-1----:R-:W-:-:S02]  /*65d70*/  IADD3 R12, R0, c[0x0][0x198], RZ ;  /* 0x00006600000c7a10 */ /* 0x002fc40007ffe0ff */
[C---:B------:R-:W-:Y:S02]  /*65d80*/  IADD3 R4, R11.reuse, 0x16b, RZ ;  /* 0x0000016b0b047810 */ /* 0x040fe40007ffe0ff */
[----:B------:R-:W-:Y:S01]  /*65d90*/  IADD3 R10, R12, c[0x0][0x198], RZ ;  /* 0x000066000c0a7a10 */ /* 0x000fe20007ffe0ff */
[----:B------:R-:W4:Y:S01]  /*65da0*/  LDL.LU R24, [R1+0x54c] ;  /* 0x00054c0001187983 */ /* 0x000f220000300800 */
[----:B------:R-:W-:Y:S02]  /*65db0*/  IADD3 R5, R11, 0x16a, RZ ;  /* 0x0000016a0b057810 */ /* 0x000fe40007ffe0ff */
[----:B--2---:R-:W-:-:S04]  /*65dc0*/  LEA R8, P2, R19, R2, 0x2 ;  /* 0x0000000213087211 */ /* 0x004fc800078410ff */
[-C--:B------:R-:W-:Y:S02]  /*65dd0*/  LEA.HI.X.SX32 R9, R19, R3.reuse, 0x2, P2 ;  /* 0x0000000313097211 */ /* 0x080fe400010f16ff */
[----:B------:R-:W-:Y:S01]  /*65de0*/  ISETP.LT.AND P2, PT, R4, c[0x0][0x17c], !P0 ;  /* 0x00005f0004007a0c */ /* 0x000fe20004741270 */
[----:B------:R-:W2:Y:S01]  /*65df0*/  LDL.LU R19, [R1+0x558] ;  /* 0x0005580001137983 */ /* 0x000ea20000300800 */
[----:B------:R-:W-:Y:S02]  /*65e00*/  IADD3 R4, R10, c[0x0][0x198], RZ ;  /* 0x000066000a047a10 */ /* 0x000fe40007ffe0ff */
[C---:B---3--:R-:W-:Y:S01]  /*65e10*/  LEA R14, P6, R21.reuse, R2, 0x2 ;  /* 0x00000002150e7211 */ /* 0x048fe200078c10ff */
[----:B------:R1:W-:Y:S03]  /*65e20*/  STL.64 [R1+0x13a0], R12 ;  /* 0x0013a00c01007387 */ /* 0x0003e60000100a00 */
[----:B------:R-:W-:-:S02]  /*65e30*/  LEA.HI.X.SX32 R15, R21, R3, 0x2, P6 ;  /* 0x00000003150f7211 */ /* 0x000fc400030f16ff */
[----:B------:R-:W3:Y:S01]  /*65e40*/  LDL.LU R21, [R1+0x9c] ;  /* 0x00009c0001157983 */ /* 0x000ee20000300800 */
[----:B-1----:R-:W-:Y:S01]  /*65e50*/  IMAD.MOV.U32 R12, RZ, RZ, R11 ;  /* 0x000000ffff0c7224 */ /* 0x002fe200078e000b */
[----:B------:R-:W-:Y:S02]  /*65e60*/  IADD3 R11, R4, c[0x0][0x198], RZ ;  /* 0x00006600040b7a10 */ /* 0x000fe40007ffe0ff */
[----:B------:R-:W3:Y:S04]  /*65e70*/  LDL.LU R13, [R1+0x55c] ;  /* 0x00055c00010d7983 */ /* 0x000ee80000300800 */
[----:B------:R1:W-:Y:S04]  /*65e80*/  @P3 STG.E [R8.64], R28 ;  /* 0x0000001c08003986 */ /* 0x0003e8000c101904 */
[----:B-1----:R-:W3:Y:S01]  /*65e90*/  LDL.LU R28, [R1+0x568] ;  /* 0x00056800011c7983 */ /* 0x002ee20000300800 */
[----:B------:R-:W-:-:S03]  /*65ea0*/  IADD3 R9, R11, c[0x0][0x198], RZ ;  /* 0x000066000b097a10 */ /* 0x000fc60007ffe0ff */
[----:B------:R1:W-:Y:S04]  /*65eb0*/  STL.64 [R1+0x1390], R10 ;  /* 0x0013900a01007387 */ /* 0x0003e80000100a00 */
[----:B-1----:R-:W3:Y:S01]  /*65ec0*/  LDL.LU R11, [R1+0xa0] ;  /* 0x0000a000010b7983 */ /* 0x002ee20000300800 */
[----:B------:R-:W-:Y:S02]  /*65ed0*/  ISETP.LT.AND P4, PT, R5, c[0x0][0x17c], !P0 ;  /* 0x00005f0005007a0c */ /* 0x000fe40004781270 */
[----:B------:R-:W-:Y:S01]  /*65ee0*/  IADD3 R5, R12, 0x16c, RZ ;  /* 0x0000016c0c057810 */ /* 0x000fe20007ffe0ff */
[----:B------:R-:W3:Y:S04]  /*65ef0*/  LDL.LU R6, [R1+0xa4] ;  /* 0x0000a40001067983 */ /* 0x000ee80000300800 */
[----:B------:R4:W-:Y:S04]  /*65f00*/  @P5 STG.E [R14.64], R17 ;  /* 0x000000110e005986 */ /* 0x0009e8000c101904 */
[----:B------:R-:W3:Y:S01]  /*65f10*/  LDL.LU R7, [R1+0x98] ;  /* 0x0000980001077983 */ /* 0x000ee20000300800 */
[----:B----4-:R-:W-:-:S04]  /*65f20*/  LEA R14, P3, R29, R2, 0x2 ;  /* 0x000000021d0e7211 */ /* 0x010fc800078610ff */
[-C--:B------:R-:W-:Y:S02]  /*65f30*/  LEA.HI.X.SX32 R15, R29, R3.reuse, 0x2, P3 ;  /* 0x000000031d0f7211 */ /* 0x080fe400018f16ff */
[----:B------:R-:W-:Y:S01]  /*65f40*/  ISETP.LT.AND P3, PT, R5, c[0x0][0x17c], !P0 ;  /* 0x00005f0005007a0c */ /* 0x000fe20004761270 */
[----:B------:R-:W4:Y:S01]  /*65f50*/  LDL.LU R29, [R1+0x90] ;  /* 0x00009000011d7983 */ /* 0x000f220000300800 */
[----:B------:R-:W-:Y:S02]  /*65f60*/  IADD3 R5, R9, c[0x0][0x198], RZ ;  /* 0x0000660009057a10 */ /* 0x000fe40007ffe0ff */
[----:B------:R-:W-:Y:S02]  /*65f70*/  LEA R16, P5, R18, R2, 0x2 ;  /* 0x0000000212107211 */ /* 0x000fe400078a10ff */
[----:B------:R-:W-:Y:S01]  /*65f80*/  IADD3 R8, R12, 0x16d, RZ ;  /* 0x0000016d0c087810 */ /* 0x000fe20007ffe0ff */
[----:B------:R-:W-:Y:S01]  /*65f90*/  STL.64 [R1+0x13a8], R4 ;  /* 0x0013a80401007387 */ /* 0x000fe20000100a00 */
[----:B------:R-:W-:-:S02]  /*65fa0*/  LEA.HI.X.SX32 R17, R18, R3, 0x2, P5 ;  /* 0x0000000312117211 */ /* 0x000fc400028f16ff */
[----:B------:R-:W-:Y:S02]  /*65fb0*/  ISETP.LT.AND P5, PT, R8, c[0x0][0x17c], !P0 ;  /* 0x00005f0008007a0c */ /* 0x000fe400047a1270 */
[----:B------:R-:W-:-:S04]  /*65fc0*/  IADD3 R8, R5, c[0x0][0x198], RZ ;  /* 0x0000660005087a10 */ /* 0x000fc80007ffe0ff */
[----:B------:R-:W-:-:S04]  /*65fd0*/  IADD3 R20, R8, c[0x0][0x198], RZ ;  /* 0x0000660008147a10 */ /* 0x000fc80007ffe0ff */
[----:B------:R-:W-:Y:S01]  /*65fe0*/  IADD3 R18, R20, c[0x0][0x198], RZ ;  /* 0x0000660014127a10 */ /* 0x000fe20007ffe0ff */
[----:B------:R1:W-:Y:S04]  /*65ff0*/  @P1 STG.E [R14.64], R24 ;  /* 0x000000180e001986 */ /* 0x0003e8000c101904 */
[----:B-1----:R-:W4:Y:S04]  /*66000*/  LDL.LU R24, [R1+0x94] ;  /* 0x0000940001187983 */ /* 0x002f280000300800 */
[----:B------:R-:W-:Y:S04]  /*66010*/  STL.64 [R1+0x13b0], R8 ;  /* 0x0013b00801007387 */ /* 0x000fe80000100a00 */
[----:B--2---:R1:W-:Y:S01]  /*66020*/  @P4 STG.E [R16.64], R19 ;  /* 0x0000001310004986 */ /* 0x0043e2000c101904 */
[----:B---3--:R-:W-:-:S02]  /*66030*/  LEA R14, P1, R21, R2, 0x2 ;  /* 0x00000002150e7211 */ /* 0x008fc400078210ff */
[----:B-1----:R-:W-:Y:S02]  /*66040*/  IADD3 R17, R12, 0x16e, RZ ;  /* 0x0000016e0c117810 */ /* 0x002fe40007ffe0ff */
[----:B------:R-:W-:Y:S02]  /*66050*/  LEA.HI.X.SX32 R15, R21, R3, 0x2, P1 ;  /* 0x00000003150f7211 */ /* 0x000fe400008f16ff */
[----:B------:R-:W-:Y:S02]  /*66060*/  ISETP.LT.AND P6, PT, R17, c[0x0][0x17c], !P0 ;  /* 0x00005f0011007a0c */ /* 0x000fe400047c1270 */
[----:B------:R-:W-:Y:S01]  /*66070*/  IADD3 R21, R18, c[0x0][0x198], RZ ;  /* 0x0000660012157a10 */ /* 0x000fe20007ffe0ff */
[----:B------:R-:W-:Y:S04]  /*66080*/  @P2 STG.E [R14.64], R13 ;  /* 0x0000000d0e002986 */ /* 0x000fe8000c101904 */
[----:B------:R-:W-:Y:S01]  /*66090*/  STL.64 [R1+0x1388], R20 ;  /* 0x0013881401007387 */ /* 0x000fe20000100a00 */
[----:B------:R-:W-:-:S04]  /*660a0*/  LEA R16, P4, R11, R2, 0x2 ;  /* 0x000000020b107211 */ /* 0x000fc800078810ff */
[----:B------:R-:W-:-:S05]  /*660b0*/  LEA.HI.X.SX32 R17, R11, R3, 0x2, P4 ;  /* 0x000000030b117211 */ /* 0x000fca00020f16ff */
[----:B------:R1:W-:Y:S04]  /*660c0*/  @P3 STG.E [R16.64], R28 ;  /* 0x0000001c10003986 */ /* 0x0003e8000c101904 */
[----:B-1----:R-:W2:Y:S01]  /*660d0*/  LDL.LU R28, [R1+0x7c] ;  /* 0x00007c00011c7983 */ /* 0x002ea20000300800 */
[----:B------:R-:W-:-:S04]  /*660e0*/  IADD3 R19, R12, 0x16f, RZ ;  /* 0x0000016f0c137810 */ /* 0x000fc80007ffe0ff */
[----:B------:R-:W-:Y:S02]  /*660f0*/  ISETP.LT.AND P1, PT, R19, c[0x0][0x17c], !P0 ;  /* 0x00005f0013007a0c */ /* 0x000fe40004721270 */
[----:B------:R-:W-:Y:S02]  /*66100*/  IADD3 R19, R21, c[0x0][0x198], RZ ;  /* 0x0000660015137a10 */ /* 0x000fe40007ffe0ff */
[CC--:B------:R-:W-:Y:S02]  /*66110*/  LEA R8, P2, R6.reuse, R2.reuse, 0x2 ;  /* 0x0000000206087211 */ /* 0x0c0fe400078410ff */
[----:B------:R-:W-:Y:S02]  /*66120*/  IADD3 R14, R19, c[0x0][0x198], RZ ;  /* 0x00006600130e7a10 */ /* 0x000fe40007ffe0ff */
[----:B------:R-:W-:Y:S02]  /*66130*/  LEA R4, P3, R7, R2, 0x2 ;  /* 0x0000000207047211 */ /* 0x000fe400078610ff */
[----:B------:R-:W-:-:S02]  /*66140*/  LEA.HI.X.SX32 R9, R6, R3, 0x2, P2 ;  /* 0x0000000306097211 */ /* 0x000fc400010f16ff */
[----:B------:R-:W-:Y:S01]  /*66150*/  IADD3 R15, R14, c[0x0][0x198], RZ ;  /* 0x000066000e0f7a10 */ /* 0x000fe20007ffe0ff */
[----:B------:R-:W-:Y:S01]  /*66160*/  STL.64 [R1+0x13b8], R18 ;  /* 0x0013b81201007387 */ /* 0x000fe20000100a00 */
[----:B------:R-:W-:-:S03]  /*66170*/  LEA.HI.X.SX32 R5, R7, R3, 0x2, P3 ;  /* 0x0000000307057211 */ /* 0x000fc600018f16ff */
[----:B------:R4:W-:Y:S01]  /*66180*/  STL.64 [R1+0x498], R8 ;  /* 0x0004980801007387 */ /* 0x0009e20000100a00 */
[----:B------:R-:W-:-:S03]  /*66190*/  IADD3 R16, R15, c[0x0][0x198], RZ ;  /* 0x000066000f107a10 */ /* 0x000fc60007ffe0ff */
[----:B------:R-:W-:Y:S04]  /*661a0*/  STL.64 [R1+0x1380], R14 ;  /* 0x0013800e01007387 */ /* 0x000fe80000100a00 */
[----:B------:R1:W-:Y:S01]  /*661b0*/  STL.64 [R1+0x490], R4 ;  /* 0x0004900401007387 */ /* 0x0003e20000100a00 */
[----:B----4-:R-:W-:-:S04]  /*661c0*/  LEA R8, P2, R29, R2, 0x2 ;  /* 0x000000021d087211 */ /* 0x010fc800078410ff */
[----:B------:R-:W-:Y:S02]  /*661d0*/  LEA.HI.X.SX32 R9, R29, R3, 0x2, P2 ;  /* 0x000000031d097211 */ /* 0x000fe400010f16ff */
[----:B-1----:R-:W-:-:S03]  /*661e0*/  LEA R4, P4, R22, R2, 0x2 ;  /* 0x0000000216047211 */ /* 0x002fc600078810ff */
[----:B------:R1:W-:Y:S01]  /*661f0*/  STL.64 [R1+0x488], R8 ;  /* 0x0004880801007387 */ /* 0x0003e20000100a00 */
[----:B------:R-:W-:Y:S02]  /*66200*/  IADD3 R17, R16, c[0x0][0x198], RZ ;  /* 0x0000660010117a10 */ /* 0x000fe40007ffe0ff */
[----:B------:R-:W-:Y:S01]  /*66210*/  LEA.HI.X.SX32 R5, R22, R3, 0x2, P4 ;  /* 0x0000000316057211 */ /* 0x000fe200020f16ff */
[----:B------:R-:W3:Y:S01]  /*66220*/  LDL.LU R29, [R1+0x64] ;  /* 0x00006400011d7983 */ /* 0x000ee20000300800 */
[----:B------:R-:W-:Y:S02]  /*66230*/  IADD3 R11, R23, c[0x0][0x198], RZ ;  /* 0x00006600170b7a10 */ /* 0x000fe40007ffe0ff */
[----:B------:R-:W-:-:S04]  /*66240*/  LEA R6, P3, R24, R2, 0x2 ;  /* 0x0000000218067211 */ /* 0x000fc800078610ff */
[----:B------:R-:W-:Y:S02]  /*66250*/  LEA.HI.X.SX32 R7, R24, R3, 0x2, P3 ;  /* 0x0000000318077211 */ /* 0x000fe400018f16ff */
[C---:B------:R-:W-:Y:S01]  /*66260*/  IADD3 R24, R23.reuse, c[0x0][0x198], RZ ;  /* 0x0000660017187a10 */ /* 0x040fe20007ffe0ff */
[----:B------:R-:W-:Y:S01]  /*66270*/  IMAD.MOV.U32 R21, RZ, RZ, R12 ;  /* 0x000000ffff157224 */ /* 0x000fe200078e000c */
[----:B-1----:R-:W-:Y:S01]  /*66280*/  LEA R8, P2, R23, R2, 0x2 ;  /* 0x0000000217087211 */ /* 0x002fe200078410ff */
[----:B------:R1:W-:Y:S01]  /*66290*/  STL.64 [R1+0x480], R6 ;  /* 0x0004800601007387 */ /* 0x0003e20000100a00 */
[----:B------:R-:W-:-:S03]  /*662a0*/  IADD3 R24, R24, c[0x0][0x198], RZ ;  /* 0x0000660018187a10 */ /* 0x000fc60007ffe0ff */
[----:B------:R4:W-:Y:S01]  /*662b0*/  STL.64 [R1+0x478], R4 ;  /* 0x0004780401007387 */ /* 0x0009e20000100a00 */
[----:B------:R-:W-:-:S03]  /*662c0*/  LEA.HI.X.SX32 R9, R23, R3, 0x2, P2 ;  /* 0x0000000317097211 */ /* 0x000fc600010f16ff */
[----:B------:R4:W-:Y:S01]  /*662d0*/  STL.64 [R1+0x1370], R16 ;  /* 0x0013701001007387 */ /* 0x0009e20000100a00 */
[----:B-1----:R-:W-:-:S03]  /*662e0*/  LEA R6, P3, R11, R2, 0x2 ;  /* 0x000000020b067211 */ /* 0x002fc600078610ff */
[----:B------:R-:W3:Y:S01]  /*662f0*/  LDL.LU R12, [R1+0x68] ;  /* 0x00006800010c7983 */ /* 0x000ee20000300800 */
[----:B------:R-:W-:Y:S02]  /*66300*/  IADD3 R22, R17, c[0x0][0x198], RZ ;  /* 0x0000660011167a10 */ /* 0x000fe40007ffe0ff */
[C---:B----4-:R-:W-:Y:S01]  /*66310*/  LEA R4, P4, R24.reuse, R2, 0x2 ;  /* 0x0000000218047211 */ /* 0x050fe200078810ff */
[----:B------:R-:W4:Y:S01]  /*66320*/  LDL.LU R13, [R1+0x1c] ;  /* 0x00001c00010d7983 */ /* 0x000f220000300800 */
[-C--:B------:R-:W-:Y:S02]  /*66330*/  LEA.HI.X.SX32 R7, R11, R3.reuse, 0x2, P3 ;  /* 0x000000030b077211 */ /* 0x080fe400018f16ff */
[----:B------:R-:W-:Y:S01]  /*66340*/  LEA.HI.X.SX32 R5, R24, R3, 0x2, P4 ;  /* 0x0000000318057211 */ /* 0x000fe200020f16ff */
[----:B------:R1:W-:Y:S01]  /*66350*/  STL.64 [R1+0x470], R8 ;  /* 0x0004700801007387 */ /* 0x0003e20000100a00 */
[----:B------:R-:W-:-:S03]  /*66360*/  IADD3 R23, R22, c[0x0][0x198], RZ ;  /* 0x0000660016177a10 */ /* 0x000fc60007ffe0ff */
[----:B------:R-:W4:Y:S04]  /*66370*/  LDL.LU R16, [R1+0x5c] ;  /* 0x00005c0001107983 */ /* 0x000f280000300800 */
[----:B------:R-:W-:Y:S01]  /*66380*/  STL.64 [R1+0x468], R6 ;  /* 0x0004680601007387 */ /* 0x000fe20000100a00 */
[----:B-1----:R-:W-:-:S03]  /*66390*/  LEA R8, P2, R25, R2, 0x2 ;  /* 0x0000000219087211 */ /* 0x002fc600078410ff */
[----:B------:R1:W-:Y:S01]  /*663a0*/  STL.64 [R1+0x460], R4 ;  /* 0x0004600401007387 */ /* 0x0003e20000100a00 */
[----:B------:R-:W-:-:S03]  /*663b0*/  LEA.HI.X.SX32 R9, R25, R3, 0x2, P2 ;  /* 0x0000000319097211 */ /* 0x000fc600010f16ff */
[----:B------:R-:W-:Y:S04]  /*663c0*/  STL.64 [R1+0x1378], R22 ;  /* 0x0013781601007387 */ /* 0x000fe80000100a00 */
[----:B------:R-:W4:Y:S01]  /*663d0*/  LDL.LU R18, [R1+0x58] ;  /* 0x0000580001127983 */ /* 0x000f220000300800 */
[----:B-1----:R-:W-:-:S03]  /*663e0*/  LEA R4, P4, R26, R2, 0x2 ;  /* 0x000000021a047211 */ /* 0x002fc600078810ff */
[----:B------:R-:W4:Y:S01]  /*663f0*/  LDL.LU R19, [R1+0x24] ;  /* 0x0000240001137983 */ /* 0x000f220000300800 */
[----:B------:R-:W-:-:S03]  /*66400*/  LEA.HI.X.SX32 R5, R26, R3, 0x2, P4 ;  /* 0x000000031a057211 */ /* 0x000fc600020f16ff */
[----:B------:R1:W-:Y:S01]  /*66410*/  STL.64 [R1+0x458], R8 ;  /* 0x0004580801007387 */ /* 0x0003e20000100a00 */
[----:B------:R-:W-:Y:S02]  /*66420*/  IADD3 R24, R23, c[0x0][0x198], RZ ;  /* 0x0000660017187a10 */ /* 0x000fe40007ffe0ff */
[C---:B------:R-:W-:Y:S01]  /*66430*/  IADD3 R11, R27.reuse, c[0x0][0x198], RZ ;  /* 0x000066001b0b7a10 */ /* 0x040fe20007ffe0ff */
[----:B------:R-:W4:Y:S01]  /*66440*/  LDL.LU R20, [R1+0x30] ;  /* 0x0000300001147983 */ /* 0x000f220000300800 */
[----:B------:R-:W-:Y:S02]  /*66450*/  IADD3 R25, R24, c[0x0][0x198], RZ ;  /* 0x0000660018197a10 */ /* 0x000fe40007ffe0ff */
[----:B-1----:R-:W-:-:S04]  /*66460*/  LEA R8, P2, R27, R2, 0x2 ;  /* 0x000000021b087211 */ /* 0x002fc800078410ff */
[----:B------:R-:W-:Y:S02]  /*66470*/  LEA.HI.X.SX32 R9, R27, R3, 0x2, P2 ;  /* 0x000000031b097211 */ /* 0x000fe400010f16ff */
[----:B------:R-:W-:Y:S02]  /*66480*/  IADD3 R26, R25, c[0x0][0x198], RZ ;  /* 0x00006600191a7a10 */ /* 0x000fe40007ffe0ff */
[----:B--2---:R-:W-:-:S04]  /*66490*/  LEA R6, P3, R28, R2, 0x2 ;  /* 0x000000021c067211 */ /* 0x004fc800078610ff */
[----:B------:R-:W-:Y:S02]  /*664a0*/  LEA.HI.X.SX32 R7, R28, R3, 0x2, P3 ;  /* 0x000000031c077211 */ /* 0x000fe400018f16ff */
[----:B------:R-:W-:-:S04]  /*664b0*/  IADD3 R28, R27, c[0x0][0x198], RZ ;  /* 0x000066001b1c7a10 */ /* 0x000fc80007ffe0ff */
[----:B------:R-:W-:Y:S01]  /*664c0*/  IADD3 R28, R28, c[0x0][0x198], RZ ;  /* 0x000066001c1c7a10 */ /* 0x000fe20007ffe0ff */
[----:B------:R1:W-:Y:S04]  /*664d0*/  STL.64 [R1+0x450], R6 ;  /* 0x0004500601007387 */ /* 0x0003e80000100a00 */
[----:B------:R2:W-:Y:S01]  /*664e0*/  STL.64 [R1+0x448], R4 ;  /* 0x0004480401007387 */ /* 0x0005e20000100a00 */
[CC--:B-1----:R-:W-:Y:S02]  /*664f0*/  LEA R6, P3, R11.reuse, R2.reuse, 0x2 ;  /* 0x000000020b067211 */ /* 0x0c2fe400078610ff */
[----:B--2---:R-:W-:Y:S01]  /*66500*/  LEA R4, P4, R28, R2, 0x2 ;  /* 0x000000021c047211 */ /* 0x004fe200078810ff */
[----:B------:R-:W-:Y:S01]  /*66510*/  STL.64 [R1+0x1368], R24 ;  /* 0x0013681801007387 */ /* 0x000fe20000100a00 */
[----:B------:R-:W-:-:S02]  /*66520*/  LEA.HI.X.SX32 R7, R11, R3, 0x2, P3 ;  /* 0x000000030b077211 */ /* 0x000fc400018f16ff */
[----:B------:R-:W-:Y:S01]  /*66530*/  LEA.HI.X.SX32 R5, R28, R3, 0x2, P4 ;  /* 0x000000031c057211 */ /* 0x000fe200020f16ff */
[----:B------:R-:W-:Y:S04]  /*66540*/  STL.64 [R1+0x440], R8 ;  /* 0x0004400801007387 */ /* 0x000fe80000100a00 */
[----:B------:R1:W-:Y:S01]  /*66550*/  STL.64 [R1+0x430], R4 ;  /* 0x0004300401007387 */ /* 0x0003e20000100a00 */
[----:B------:R-:W-:-:S03]  /*66560*/  IADD3 R27, R26, c[0x0][0x198], RZ ;  /* 0x000066001a1b7a10 */ /* 0x000fc60007ffe0ff */
[----:B-1----:R-:W2:Y:S04]  /*66570*/  LDL.LU R5, [R1+0x54] ;  /* 0x0000540001057983 */ /* 0x002ea80000300800 */
[----:B------:R4:W-:Y:S04]  /*66580*/  STL.64 [R1+0x438], R6 ;  /* 0x0004380601007387 */ /* 0x0009e80000100a00 */
[----:B------:R-:W2:Y:S04]  /*66590*/  LDL.LU R11, [R1+0x2c] ;  /* 0x00002c00010b7983 */ /* 0x000ea80000300800 */
[----:B------:R-:W-:Y:S04]  /*665a0*/  STL.64 [R1+0x1358], R26 ;  /* 0x0013581a01007387 */ /* 0x000fe80000100a00 */
[----:B------:R-:W2:Y:S01]  /*665b0*/  LDL.LU R10, [R1+0x50] ;  /* 0x00005000010a7983 */ /* 0x000ea20000300800 */
[----:B---3--:R-:W-:-:S02]  /*665c0*/  LEA R14, P2, R29, R2, 0x2 ;  /* 0x000000021d0e7211 */ /* 0x008fc400078410ff */
[----:B------:R-:W-:Y:S02]  /*665d0*/  IADD3 R28, R27, c[0x0][0x198], RZ ;  /* 0x000066001b1c7a10 */ /* 0x000fe40007ffe0ff */
[-C--:B------:R-:W-:Y:S02]  /*665e0*/  LEA.HI.X.SX32 R15, R29, R3.reuse, 0x2, P2 ;  /* 0x000000031d0f7211 */ /* 0x080fe400010f16ff */
[----:B------:R-:W-:Y:S02]  /*665f0*/  IADD3 R29, R28, c[0x0][0x198], RZ ;  /* 0x000066001c1d7a10 */ /* 0x000fe40007ffe0ff */
[CC--:B------:R-:W-:Y:S02]  /*66600*/  LEA R8, P3, R12.reuse, R2.reuse, 0x2 ;  /* 0x000000020c087211 */ /* 0x0c0fe400078610ff */
[C---:B----4-:R-:W-:Y:S02]  /*66610*/  LEA R6, P4, R13.reuse, R2, 0x2 ;  /* 0x000000020d067211 */ /* 0x050fe400078810ff */
[-C--:B------:R-:W-:Y:S01]  /*66620*/  LEA.HI.X.SX32 R9, R12, R3.reuse, 0x2, P3 ;  /* 0x000000030c097211 */ /* 0x080fe200018f16ff */
[----:B------:R1:W-:Y:S01]  /*66630*/  STL.64 [R1+0x428], R14 ;  /* 0x0004280e01007387 */ /* 0x0003e20000100a00 */
[----:B------:R-:W-:-:S03]  /*66640*/  LEA.HI.X.SX32 R7, R13, R3, 0x2, P4 ;  /* 0x000000030d077211 */ /* 0x000fc600020f16ff */
[----:B------:R3:W-:Y:S01]  /*66650*/  STL.64 [R1+0x420], R8 ;  /* 0x0004200801007387 */ /* 0x0007e20000100a00 */
[----:B-1----:R-:W-:-:S03]  /*66660*/  LEA R14, P2, R16, R2, 0x2 ;  /* 0x00000002100e7211 */ /* 0x002fc600078410ff */
[----:B---3--:R-:W3:Y:S04]  /*66670*/  LDL.LU R8, [R1+0x4c] ;  /* 0x00004c0001087983 */ /* 0x008ee80000300800 */
[----:B------:R-:W4:Y:S04]  /*66680*/  LDL.LU R9, [R1+0x38] ;  /* 0x0000380001097983 */ /* 0x000f280000300800 */
[----:B------:R-:W-:Y:S04]  /*66690*/  STL.64 [R1+0x1350], R28 ;  /* 0x0013501c01007387 */ /* 0x000fe80000100a00 */
[----:B------:R1:W-:Y:S01]  /*666a0*/  STL.64 [R1+0x418], R6 ;  /* 0x0004180601007387 */ /* 0x0003e20000100a00 */
[----:B------:R-:W-:-:S03]  /*666b0*/  LEA.HI.X.SX32 R15, R16, R3, 0x2, P2 ;  /* 0x00000003100f7211 */ /* 0x000fc600010f16ff */
[----:B------:R-:W3:Y:S01]  /*666c0*/  LDL.LU R27, [R1+0x44] ;  /* 0x00004400011b7983 */ /* 0x000ee20000300800 */
[----:B-1----:R-:W-:-:S04]  /*666d0*/  LEA R6, P3, R18, R2, 0x2 ;  /* 0x0000000212067211 */ /* 0x002fc800078610ff */
[----:B------:R-:W-:Y:S01]  /*666e0*/  LEA.HI.X.SX32 R7, R18, R3, 0x2, P3 ;  /* 0x0000000312077211 */ /* 0x000fe200018f16ff */
[----:B------:R-:W-:Y:S04]  /*666f0*/  STL.64 [R1+0x410], R14 ;  /* 0x0004100e01007387 */ /* 0x000fe80000100a00 */
[----:B------:R1:W-:Y:S01]  /*66700*/  STL.64 [R1+0x408], R6 ;  /* 0x0004080601007387 */ /* 0x0003e20000100a00 */
[----:B------:R-:W-:Y:S02]  /*66710*/  IADD3 R4, R29, c[0x0][0x198], RZ ;  /* 0x000066001d047a10 */ /* 0x000fe40007ffe0ff */
[----:B------:R-:W-:Y:S01]  /*66720*/  LEA R12, P4, R19, R2, 0x2 ;  /* 0x00000002130c7211 */ /* 0x000fe200078810ff */
[----:B-1----:R-:W4:Y:S04]  /*66730*/  LDL.LU R6, [R1+0x48] ;  /* 0x0000480001067983 */ /* 0x002f280000300800 */
[----:B------:R-:W4:Y:S01]  /*66740*/  LDL.LU R7, [R1+0x34] ;  /* 0x0000340001077983 */ /* 0x000f220000300800 */
[----:B------:R-:W-:-:S02]  /*66750*/  IADD3 R4, R4, c[0x0][0x198], RZ ;  /* 0x0000660004047a10 */ /* 0x000fc40007ffe0ff */
[-C--:B------:R-:W-:Y:S01]  /*66760*/  LEA.HI.X.SX32 R13, R19, R3.reuse, 0x2, P4 ;  /* 0x00000003130d7211 */ /* 0x080fe200020f16ff */
[----:B------:R-:W4:Y:S01]  /*66770*/  LDL.LU R24, [R1+0x28] ;  /* 0x0000280001187983 */ /* 0x000f220000300800 */
[----:B------:R-:W-:Y:S02]  /*66780*/  LEA R22, P2, R20, R2, 0x2 ;  /* 0x0000000214167211 */ /* 0x000fe400078410ff */
[----:B------:R-:W-:Y:S01]  /*66790*/  IADD3 R4, R4, c[0x0][0x198], RZ ;  /* 0x0000660004047a10 */ /* 0x000fe20007ffe0ff */
[----:B------:R1:W-:Y:S01]  /*667a0*/  STL.64 [R1+0x400], R12 ;  /* 0x0004000c01007387 */ /* 0x0003e20000100a00 */
[----:B------:R-:W-:-:S03]  /*667b0*/  LEA.HI.X.SX32 R23, R20, R3, 0x2, P2 ;  /* 0x0000000314177211 */ /* 0x000fc600010f16ff */
[----:B-1----:R-:W4:Y:S04]  /*667c0*/  LDL.LU R12, [R1+0x40] ;  /* 0x00004000010c7983 */ /* 0x002f280000300800 */
[----:B------:R-:W4:Y:S04]  /*667d0*/  LDL.LU R13, [R1+0x3c] ;  /* 0x00003c00010d7983 */ /* 0x000f280000300800 */
[----:B------:R1:W-:Y:S04]  /*667e0*/  STL [R1+0x24], R4 ;  /* 0x0000240401007387 */ /* 0x0003e80000100800 */
[----:B------:R-:W-:Y:S01]  /*667f0*/  STL.64 [R1+0x3f8], R22 ;  /* 0x0003f81601007387 */ /* 0x000fe20000100a00 */
[----:B-1----:R-:W-:-:S02]  /*66800*/  IADD3 R4, R4, c[0x0][0x198], RZ ;  /* 0x0000660004047a10 */ /* 0x002fc40007ffe0ff */
[-C--:B--2---:R-:W-:Y:S02]  /*66810*/  LEA R18, P3, R5, R2.reuse, 0x2 ;  /* 0x0000000205127211 */ /* 0x084fe400078610ff */
[----:B------:R-:W-:Y:S02]  /*66820*/  LEA R14, P4, R11, R2, 0x2 ;  /* 0x000000020b0e7211 */ /* 0x000fe400078810ff */
[-C--:B------:R-:W-:Y:S02]  /*66830*/  LEA.HI.X.SX32 R19, R5, R3.reuse, 0x2, P3 ;  /* 0x0000000305137211 */ /* 0x080fe400018f16ff */
[----:B------:R-:W-:-:S05]  /*66840*/  LEA.HI.X.SX32 R15, R11, R3, 0x2, P4 ;  /* 0x000000030b0f7211 */ /* 0x000fca00020f16ff */
[----:B------:R1:W-:Y:S01]  /*66850*/  STL.64 [R1+0x3e8], R14 ;  /* 0x0003e80e01007387 */ /* 0x0003e20000100a00 */
[----:B------:R-:W-:-:S03]  /*66860*/  IADD3 R11, R4, c[0x0][0x198], RZ ;  /* 0x00006600040b7a10 */ /* 0x000fc60007ffe0ff */
[----:B-1----:R-:W2:Y:S04]  /*66870*/  LDL.LU R14, [R1+0x20] ;  /* 0x00002000010e7983 */ /* 0x002ea80000300800 */
[----:B------:R1:W-:Y:S04]  /*66880*/  STL.64 [R1+0x3f0], R18 ;  /* 0x0003f01201007387 */ /* 0x0003e80000100a00 */
[----:B------:R-:W-:Y:S04]  /*66890*/  STL [R1+0x30], R4 ;  /* 0x0000300401007387 */ /* 0x000fe80000100800 */
[----:B------:R-:W2:Y:S01]  /*668a0*/  LDL.LU R28, [R1+0x14] ;  /* 0x00001400011c7983 */ /* 0x000ea20000300800 */
[----:B-1----:R-:W-:-:S03]  /*668b0*/  LEA R18, P2, R10, R2, 0x2 ;  /* 0x000000020a127211 */ /* 0x002fc600078410ff */
[----:B------:R-:W2:Y:S01]  /*668c0*/  LDL.LU R15, [R1+0x10] ;  /* 0x00001000010f7983 */ /* 0x000ea20000300800 */
[----:B------:R-:W-:-:S05]  /*668d0*/  LEA.HI.X.SX32 R19, R10, R3, 0x2, P2 ;  /* 0x000000030a137211 */ /* 0x000fca00010f16ff */
[----:B------:R1:W-:Y:S04]  /*668e0*/  STL.64 [R1+0x3e0], R18 ;  /* 0x0003e01201007387 */ /* 0x0003e80000100a00 */
[----:B-1----:R-:W2:Y:S04]  /*668f0*/  LDL.LU.64 R18, [R1+0x13b8] ;  /* 0x0013b80001127983 */ /* 0x002ea80000300a00 */
[----:B------:R1:W-:Y:S04]  /*66900*/  STL [R1+0x2c], R11 ;  /* 0x00002c0b01007387 */ /* 0x0003e80000100800 */
[----:B------:R-:W2:Y:S01]  /*66910*/  LDL.LU R10, [R1+0xc] ;  /* 0x00000c00010a7983 */ /* 0x000ea20000300800 */
[----:B---3--:R-:W-:-:S02]  /*66920*/  LEA R22, P3, R8, R2, 0x2 ;  /* 0x0000000208167211 */ /* 0x008fc400078610ff */
[CC--:B----4-:R-:W-:Y:S01]  /*66930*/  LEA R4, P4, R9.reuse, R2.reuse, 0x2 ;  /* 0x0000000209047211 */ /* 0x0d0fe200078810ff */
[----:B------:R-:W3:Y:S01]  /*66940*/  LDL.LU R26, [R1+0x8] ;  /* 0x00000800011a7983 */ /* 0x000ee20000300800 */
[-C--:B------:R-:W-:Y:S02]  /*66950*/  LEA.HI.X.SX32 R23, R8, R3.reuse, 0x2, P3 ;  /* 0x0000000308177211 */ /* 0x080fe400018f16ff */
[----:B------:R-:W-:Y:S02]  /*66960*/  LEA.HI.X.SX32 R5, R9, R3, 0x2, P4 ;  /* 0x0000000309057211 */ /* 0x000fe400020f16ff */
[----:B------:R-:W-:Y:S02]  /*66970*/  IADD3 R20, R11, c[0x0][0x198], RZ ;  /* 0x000066000b147a10 */ /* 0x000fe40007ffe0ff */
[----:B-1----:R-:W4:Y:S01]  /*66980*/  LDL.LU R11, [R1+0x4] ;  /* 0x00000400010b7983 */ /* 0x002f220000300800 */
[----:B------:R-:W-:-:S03]  /*66990*/  LEA R8, P2, R27, R2, 0x2 ;  /* 0x000000021b087211 */ /* 0x000fc600078410ff */
[----:B------:R-:W3:Y:S01]  /*669a0*/  LDL.LU R25, [R1] ;  /* 0x0000000001197983 */ /* 0x000ee20000300800 */
[----:B------:R-:W-:-:S03]  /*669b0*/  LEA.HI.X.SX32 R9, R27, R3, 0x2, P2 ;  /* 0x000000031b097211 */ /* 0x000fc600010f16ff */
[----:B------:R1:W-:Y:S04]  /*669c0*/  STL.64 [R1+0x3d8], R22 ;  /* 0x0003d81601007387 */ /* 0x0003e80000100a00 */
[----:B------:R1:W-:Y:S01]  /*669d0*/  STL.64 [R1+0x3d0], R4 ;  /* 0x0003d00401007387 */ /* 0x0003e20000100a00 */
[----:B------:R-:W-:-:S03]  /*669e0*/  IADD3 R16, R20, c[0x0][0x198], RZ ;  /* 0x0000660014107a10 */ /* 0x000fc60007ffe0ff */
[----:B------:R1:W-:Y:S02]  /*669f0*/  STL.64 [R1+0x3c8], R8 ;  /* 0x0003c80801007387 */ /* 0x0003e40000100a00 */
[-C--:B-1----:R-:W-:Y:S02]  /*66a00*/  LEA R22, P3, R6, R2.reuse, 0x2 ;  /* 0x0000000206167211 */ /* 0x082fe400078610ff */
[----:B------:R-:W-:-:S04]  /*66a10*/  LEA R4, P4, R7, R2, 0x2 ;  /* 0x0000000207047211 */ /* 0x000fc800078810ff */
[-C--:B------:R-:W-:Y:S01]  /*66a20*/  LEA.HI.X.SX32 R5, R7, R3.reuse, 0x2, P4 ;  /* 0x0000000307057211 */ /* 0x080fe200020f16ff */
[----:B------:R-:W4:Y:S01]  /*66a30*/  LDL.LU.64 R8, [R1+0x13b0] ;  /* 0x0013b00001087983 */ /* 0x000f220000300a00 */
[----:B------:R-:W-:-:S03]  /*66a40*/  LEA.HI.X.SX32 R23, R6, R3, 0x2, P3 ;  /* 0x0000000306177211 */ /* 0x000fc600018f16ff */
[----:B------:R-:W-:Y:S01]  /*66a50*/  STL [R1+0x50], R16 ;  /* 0x0000501001007387 */ /* 0x000fe20000100800 */
[----:B------:R-:W-:-:S03]  /*66a60*/  IADD3 R27, R16, c[0x0][0x198], RZ ;  /* 0x00006600101b7a10 */ /* 0x000fc60007ffe0ff */
[----:B------:R1:W-:Y:S04]  /*66a70*/  STL.64 [R1+0x3b8], R4 ;  /* 0x0003b80401007387 */ /* 0x0003e80000100a00 */
[----:B------:R1:W-:Y:S01]  /*66a80*/  STL.64 [R1+0x3c0], R22 ;  /* 0x0003c01601007387 */ /* 0x0003e20000100a00 */
[-C--:B------:R-:W-:Y:S02]  /*66a90*/  LEA R6, P4, R13, R2.reuse, 0x2 ;  /* 0x000000020d067211 */ /* 0x080fe400078810ff */
[-C--:B-1----:R-:W-:Y:S02]  /*66aa0*/  LEA R4, P2, R24, R2.reuse, 0x2 ;  /* 0x0000000218047211 */ /* 0x082fe400078410ff */
[----:B------:R-:W-:Y:S02]  /*66ab0*/  LEA R22, P3, R12, R2, 0x2 ;  /* 0x000000020c167211 */ /* 0x000fe400078610ff */
[----:B------:R-:W-:-:S02]  /*66ac0*/  LEA.HI.X.SX32 R5, R24, R3, 0x2, P2 ;  /* 0x0000000318057211 */ /* 0x000fc400010f16ff */
[----:B------:R-:W-:Y:S02]  /*66ad0*/  IADD3 R16, R27, c[0x0][0x198], RZ ;  /* 0x000066001b107a10 */ /* 0x000fe40007ffe0ff */
[-C--:B------:R-:W-:Y:S01]  /*66ae0*/  LEA.HI.X.SX32 R23, R12, R3.reuse, 0x2, P3 ;  /* 0x000000030c177211 */ /* 0x080fe200018f16ff */
[----:B------:R1:W-:Y:S01]  /*66af0*/  STL.64 [R1+0x3b0], R4 ;  /* 0x0003b00401007387 */ /* 0x0003e20000100a00 */
[----:B------:R-:W-:-:S03]  /*66b00*/  LEA.HI.X.SX32 R7, R13, R3, 0x2, P4 ;  /* 0x000000030d077211 */ /* 0x000fc600020f16ff */
[----:B-1----:R-:W4:Y:S04]  /*66b10*/  LDL.LU.64 R4, [R1+0x13a8] ;  /* 0x0013a80001047983 */ /* 0x002f280000300a00 */
[----:B------:R1:W-:Y:S04]  /*66b20*/  STL [R1+0x48], R16 ;  /* 0x0000481001007387 */ /* 0x0003e80000100800 */
[----:B------:R-:W-:Y:S04]  /*66b30*/  STL.64 [R1+0x3a8], R22 ;  /* 0x0003a81601007387 */ /* 0x000fe80000100a00 */
[----:B------:R2:W-:Y:S01]  /*66b40*/  STL.64 [R1+0x3a0], R6 ;  /* 0x0003a00601007387 */ /* 0x0005e20000100a00 */
[----:B-1----:R-:W-:-:S04]  /*66b50*/  IADD3 R16, R16, c[0x0][0x198], RZ ;  /* 0x0000660010107a10 */ /* 0x002fc80007ffe0ff */
[----:B------:R-:W-:Y:S02]  /*66b60*/  IADD3 R24, R16, c[0x0][0x198], RZ ;  /* 0x0000660010187a10 */ /* 0x000fe40007ffe0ff */
[----:B--2---:R-:W-:-:S04]  /*66b70*/  LEA R12, P2, R14, R2, 0x2 ;  /* 0x000000020e0c7211 */ /* 0x004fc800078410ff */
[----:B------:R-:W-:-:S05]  /*66b80*/  LEA.HI.X.SX32 R13, R14, R3, 0x2, P2 ;  /* 0x000000030e0d7211 */ /* 0x000fca00010f16ff */
[----:B------:R1:W-:Y:S01]  /*66b90*/  STL.64 [R1+0x398], R12 ;  /* 0x0003980c01007387 */ /* 0x0003e20000100a00 */
[----:B------:R-:W-:-:S04]  /*66ba0*/  LEA R6, P4, R15, R2, 0x2 ;  /* 0x000000020f067211 */ /* 0x000fc800078810ff */
[----:B------:R-:W-:Y:S01]  /*66bb0*/  LEA.HI.X.SX32 R7, R15, R3, 0x2, P4 ;  /* 0x000000030f077211 */ /* 0x000fe200020f16ff */
[----:B-1----:R-:W2:Y:S01]  /*66bc0*/  LDL.LU.64 R12, [R1+0x13a0] ;  /* 0x0013a000010c7983 */ /* 0x002ea20000300a00 */
[----:B------:R-:W-:-:S03]  /*66bd0*/  LEA R22, P3, R28, R2, 0x2 ;  /* 0x000000021c167211 */ /* 0x000fc600078610ff */
[----:B------:R1:W-:Y:S01]  /*66be0*/  STL.64 [R1+0x388], R6 ;  /* 0x0003880601007387 */ /* 0x0003e20000100a00 */
[----:B------:R-:W-:Y:S02]  /*66bf0*/  LEA.HI.X.SX32 R23, R28, R3, 0x2, P3 ;  /* 0x000000031c177211 */ /* 0x000fe400018f16ff */
[----:B------:R-:W-:-:S03]  /*66c00*/  IADD3 R14, R24, c[0x0][0x198], RZ ;  /* 0x00006600180e7a10 */ /* 0x000fc60007ffe0ff */
[----:B------:R-:W-:Y:S04]  /*66c10*/  STL.64 [R1+0x390], R22 ;  /* 0x0003901601007387 */ /* 0x000fe80000100a00 */
[----:B------:R-:W-:Y:S01]  /*66c20*/  STL [R1+0x3c], R14 ;  /* 0x00003c0e01007387 */ /* 0x000fe20000100800 */
[----:B-1----:R-:W-:-:S04]  /*66c30*/  LEA R6, P2, R10, R2, 0x2 ;  /* 0x000000020a067211 */ /* 0x002fc800078410ff */
[----:B------:R-:W-:-:S05]  /*66c40*/  LEA.HI.X.SX32 R7, R10, R3, 0x2, P2 ;  /* 0x000000030a077211 */ /* 0x000fca00010f16ff */
[----:B------:R1:W-:Y:S04]  /*66c50*/  STL.64 [R1+0x380], R6 ;  /* 0x0003800601007387 */ /* 0x0003e80000100a00 */
[----:B-1----:R-:W2:Y:S01]  /*66c60*/  LDL.LU.64 R6, [R1+0x1398] ;  /* 0x0013980001067983 */ /* 0x002ea20000300a00 */
[----:B------:R-:W-:Y:S02]  /*66c70*/  IADD3 R28, R14, c[0x0][0x198], RZ ;  /* 0x000066000e1c7a10 */ /* 0x000fe40007ffe0ff */
[CC--:B---3--:R-:W-:Y:S02]  /*66c80*/  LEA R22, P3, R26.reuse, R2.reuse, 0x2 ;  /* 0x000000021a167211 */ /* 0x0c8fe400078610ff */
[----:B----4-:R-:W-:Y:S02]  /*66c90*/  LEA R14, P4, R11, R2, 0x2 ;  /* 0x000000020b0e7211 */ /* 0x010fe400078810ff */
[----:B------:R-:W-:-:S02]  /*66ca0*/  LEA.HI.X.SX32 R23, R26, R3, 0x2, P3 ;  /* 0x000000031a177211 */ /* 0x000fc400018f16ff */
[----:B------:R-:W-:Y:S02]  /*66cb0*/  LEA.HI.X.SX32 R15, R11, R3, 0x2, P4 ;  /* 0x000000030b0f7211 */ /* 0x000fe400020f16ff */
[----:B------:R-:W-:Y:S01]  /*66cc0*/  IADD3 R10, R28, c[0x0][0x198], RZ ;  /* 0x000066001c0a7a10 */ /* 0x000fe20007ffe0ff */
[----:B------:R-:W-:Y:S03]  /*66cd0*/  STL.64 [R1+0x378], R22 ;  /* 0x0003781601007387 */ /* 0x000fe60000100a00 */
[----:B------:R-:W-:Y:S01]  /*66ce0*/  IADD3 R26, R10, c[0x0][0x198], RZ ;  /* 0x000066000a1a7a10 */ /* 0x000fe20007ffe0ff */
[----:B------:R1:W-:Y:S02]  /*66cf0*/  STL.64 [R1+0x370], R14 ;  /* 0x0003700e01007387 */ /* 0x0003e40000100a00 */
[----:B-1----:R-:W-:-:S04]  /*66d00*/  LEA R14, P2, R25, R2, 0x2 ;  /* 0x00000002190e7211 */ /* 0x002fc800078410ff */
[----:B------:R-:W-:-:S05]  /*66d10*/  LEA.HI.X.SX32 R15, R25, R3, 0x2, P2 ;  /* 0x00000003190f7211 */ /* 0x000fca00010f16ff */
[----:B------:R-:W-:Y:S01]  /*66d20*/  STL.64 [R1+0x368], R14 ;  /* 0x0003680e01007387 */ /* 0x000fe20000100a00 */
[----:B--2---:R-:W-:-:S04]  /*66d30*/  LEA R10, P4, R6, R2, 0x2 ;  /* 0x00000002060a7211 */ /* 0x004fc800078810ff */
[----:B------:R-:W-:Y:S02]  /*66d40*/  LEA.HI.X.SX32 R11, R6, R3, 0x2, P4 ;  /* 0x00000003060b7211 */ /* 0x000fe400020f16ff */
[----:B------:R-:W-:-:S03]  /*66d50*/  LEA R22, P3, R7, R2, 0x2 ;  /* 0x0000000207167211 */ /* 0x000fc600078610ff */
[----:B------:R1:W-:Y:S01]  /*66d60*/  STL.64 [R1+0x358], R10 ;  /* 0x0003580a01007387 */ /* 0x0003e20000100a00 */
[----:B------:R-:W-:Y:S02]  /*66d70*/  LEA.HI.X.SX32 R23, R7, R3, 0x2, P3 ;  /* 0x0000000307177211 */ /* 0x000fe400018f16ff */
[----:B-1----:R-:W-:-:S04]  /*66d80*/  LEA R10, P2, R13, R2, 0x2 ;  /* 0x000000020d0a7211 */ /* 0x002fc800078410ff */
[----:B------:R-:W-:Y:S01]  /*66d90*/  LEA.HI.X.SX32 R11, R13, R3, 0x2, P2 ;  /* 0x000000030d0b7211 */ /* 0x000fe200010f16ff */
[----:B------:R-:W-:Y:S04]  /*66da0*/  STL.64 [R1+0x360], R22 ;  /* 0x0003601601007387 */ /* 0x000fe80000100a00 */
[----:B------:R1:W-:Y:S04]  /*66db0*/  STL.64 [R1+0x350], R10 ;  /* 0x0003500a01007387 */ /* 0x0003e80000100a00 */
[----:B-1----:R-:W2:Y:S01]  /*66dc0*/  LDL.LU.64 R10, [R1+0x1390] ;  /* 0x00139000010a7983 */ /* 0x002ea20000300a00 */
[----:B------:R-:W-:-:S04]  /*66dd0*/  LEA R6, P4, R12, R2, 0x2 ;  /* 0x000000020c067211 */ /* 0x000fc800078810ff */
[-C--:B------:R-:W-:Y:S02]  /*66de0*/  LEA.HI.X.SX32 R7, R12, R3.reuse, 0x2, P4 ;  /* 0x000000030c077211 */ /* 0x080fe400020f16ff */
[----:B------:R-:W-:Y:S02]  /*66df0*/  IADD3 R14, R26, c[0x0][0x198], RZ ;  /* 0x000066001a0e7a10 */ /* 0x000fe40007ffe0ff */
[----:B------:R-:W-:Y:S01]  /*66e00*/  LEA R22, P3, R0, R2, 0x2 ;  /* 0x0000000200167211 */ /* 0x000fe200078610ff */
[----:B------:R-:W-:Y:S01]  /*66e10*/  STL.64 [R1+0x340], R6 ;  /* 0x0003400601007387 */ /* 0x000fe20000100a00 */
[----:B------:R-:W-:Y:S02]  /*66e20*/  IADD3 R14, R14, c[0x0][0x198], RZ ;  /* 0x000066000e0e7a10 */ /* 0x000fe40007ffe0ff */
[----:B------:R-:W-:Y:S02]  /*66e30*/  LEA.HI.X.SX32 R23, R0, R3, 0x2, P3 ;  /* 0x0000000300177211 */ /* 0x000fe400018f16ff */
[----:B------:R-:W-:-:S02]  /*66e40*/  IADD3 R14, R14, c[0x0][0x198], RZ ;  /* 0x000066000e0e7a10 */ /* 0x000fc40007ffe0ff */
[----:B------:R-:W-:Y:S01]  /*66e50*/  IADD3 R15, R21, 0x170, RZ ;  /* 0x00000170150f7810 */ /* 0x000fe20007ffe0ff */
[----:B------:R1:W-:Y:S01]  /*66e60*/  STL.64 [R1+0x348], R22 ;  /* 0x0003481601007387 */ /* 0x0003e20000100a00 */
[----:B------:R-:W-:-:S03]  /*66e70*/  IADD3 R0, R14, c[0x0][0x198], RZ ;  /* 0x000066000e007a10 */ /* 0x000fc60007ffe0ff */
[----:B------:R-:W-:Y:S01]  /*66e80*/  IMAD.MOV.U32 R25, RZ, RZ, R15 ;  /* 0x000000ffff197224 */ /* 0x000fe200078e000f */
[----:B-1----:R-:W-:-:S04]  /*66e90*/  LEA R22, P3, R4, R2, 0x2 ;  /* 0x0000000204167211 */ /* 0x002fc800078610ff */
[----:B------:R-:W-:Y:S02]  /*66ea0*/  LEA.HI.X.SX32 R23, R4, R3, 0x2, P3 ;  /* 0x0000000304177211 */ /* 0x000fe400018f16ff */
[----:B--2---:R-:W-:-:S04]  /*66eb0*/  LEA R6, P2, R10, R2, 0x2 ;  /* 0x000000020a067211 */ /* 0x004fc800078410ff */
[----:B------:R-:W-:Y:S02]  /*66ec0*/  LEA.HI.X.SX32 R7, R10, R3, 0x2, P2 ;  /* 0x000000030a077211 */ /* 0x000fe400010f16ff */
[----:B------:R-:W-:-:S03]  /*66ed0*/  LEA R14, P4, R11, R2, 0x2 ;  /* 0x000000020b0e7211 */ /* 0x000fc600078810ff */
[----:B------:R1:W-:Y:S01]  /*66ee0*/  STL.64 [R1+0x338], R6 ;  /* 0x0003380601007387 */ /* 0x0003e20000100a00 */
[----:B------:R-:W-:-:S03]  /*66ef0*/  LEA.HI.X.SX32 R15, R11, R3, 0x2, P4 ;  /* 0x000000030b0f7211 */ /* 0x000fc600020f16ff */
[----:B------:R-:W-:Y:S01]  /*66f00*/  STL.64 [R1+0x330], R22 ;  /* 0x0003301601007387 */ /* 0x000fe20000100a00 */
[----:B-1----:R-:W-:Y:S01]  /*66f10*/  IMAD.MOV.U32 R6, RZ, RZ, R20 ;  /* 0x000000ffff067224 */ /* 0x002fe200078e0014 */
[----:B------:R-:W-:Y:S01]  /*66f20*/  LEA R20, P2, R9, R2, 0x2 ;  /* 0x0000000209147211 */ /* 0x000fe200078410ff */
[----:B------:R-:W-:-:S03]  /*66f30*/  IMAD.MOV.U32 R7, RZ, RZ, R21 ;  /* 0x000000ffff077224 */ /* 0x000fc600078e0015 */
[----:B------:R-:W-:Y:S01]  /*66f40*/  LEA.HI.X.SX32 R21, R9, R3, 0x2, P2 ;  /* 0x0000000309157211 */ /* 0x000fe200010f16ff */
[----:B------:R-:W-:Y:S04]  /*66f50*/  STL.64 [R1+0x328], R14 ;  /* 0x0003280e01007387 */ /* 0x000fe80000100a00 */
[----:B------:R1:W-:Y:S04]  /*66f60*/  STL.64 [R1+0x320], R20 ;  /* 0x0003201401007387 */ /* 0x0003e80000100a00 */
[----:B-1----:R-:W2:Y:S01]  /*66f70*/  LDL.LU.64 R20, [R1+0x1388] ;  /* 0x0013880001147983 */ /* 0x002ea20000300a00 */
[----:B------:R-:W-:-:S02]  /*66f80*/  LEA R22, P3, R5, R2, 0x2 ;  /* 0x0000000205167211 */ /* 0x000fc400078610ff */
[C---:B------:R-:W-:Y:S02]  /*66f90*/  LEA R14, P4, R8.reuse, R2, 0x2 ;  /* 0x00000002080e7211 */ /* 0x040fe400078810ff */
[-C--:B------:R-:W-:Y:S02]  /*66fa0*/  LEA.HI.X.SX32 R23, R5, R3.reuse, 0x2, P3 ;  /* 0x0000000305177211 */ /* 0x080fe400018f16ff */
[----:B------:R-:W-:-:S03]  /*66fb0*/  LEA.HI.X.SX32 R15, R8, R3, 0x2, P4 ;  /* 0x00000003080f7211 */ /* 0x000fc600020f16ff */
[----:B------:R-:W-:Y:S04]  /*66fc0*/  STL.64 [R1+0x318], R22 ;  /* 0x0003181601007387 */ /* 0x000fe80000100a00 */
[----:B------:R1:W-:Y:S02]  /*66fd0*/  STL.64 [R1+0x310], R14 ;  /* 0x0003100e01007387 */ /* 0x0003e40000100a00 */
[----:B-1----:R-:W-:-:S04]  /*66fe0*/  LEA R14, P3, R18, R2, 0x2 ;  /* 0x00000002120e7211 */ /* 0x002fc800078610ff */
[----:B------:R-:W-:Y:S02]  /*66ff0*/  LEA.HI.X.SX32 R15, R18, R3, 0x2, P3 ;  /* 0x00000003120f7211 */ /* 0x000fe400018f16ff */
[----:B--2---:R-:W-:-:S04]  /*67000*/  LEA R4, P2, R20, R2, 0x2 ;  /* 0x0000000214047211 */ /* 0x004fc800078410ff */
[----:B------:R-:W-:-:S05]  /*67010*/  LEA.HI.X.SX32 R5, R20, R3, 0x2, P2 ;  /* 0x0000000314057211 */ /* 0x000fca00010f16ff */
[----:B------:R-:W-:Y:S04]  /*67020*/  STL.64 [R1+0x308], R4 ;  /* 0x0003080401007387 */ /* 0x000fe80000100a00 */
[----:B------:R1:W-:Y:S04]  /*67030*/  STL.64 [R1+0x300], R14 ;  /* 0x0003000e01007387 */ /* 0x0003e80000100a00 */
[----:B-1----:R-:W2:Y:S01]  /*67040*/  LDL.LU.64 R14, [R1+0x1380] ;  /* 0x00138000010e7983 */ /* 0x002ea20000300a00 */
[----:B------:R-:W-:-:S04]  /*67050*/  LEA R22, P4, R21, R2, 0x2 ;  /* 0x0000000215167211 */ /* 0x000fc800078810ff */
[----:B------:R-:W-:Y:S02]  /*67060*/  LEA.HI.X.SX32 R23, R21, R3, 0x2, P4 ;  /* 0x0000000315177211 */ /* 0x000fe400020f16ff */
[----:B------:R-:W-:-:S03]  /*67070*/  IADD3 R12, R0, c[0x0][0x198], RZ ;  /* 0x00006600000c7a10 */ /* 0x000fc60007ffe0ff */
[----:B------:R1:W-:Y:S01]  /*67080*/  STL.64 [R1+0x2f8], R22 ;  /* 0x0002f81601007387 */ /* 0x0003e20000100a00 */
[----:B------:R-:W-:Y:S01]  /*67090*/  IADD3 R10, R12, c[0x0][0x198], RZ ;  /* 0x000066000c0a7a10 */ /* 0x000fe20007ffe0ff */
[----:B------:R-:W-:Y:S02]  /*670a0*/  IMAD.MOV.U32 R20, RZ, RZ, R12 ;  /* 0x000000ffff147224 */ /* 0x000fe400078e000c */
[----:B------:R-:W-:Y:S01]  /*670b0*/  IMAD.MOV.U32 R12, RZ, RZ, R16 ;  /* 0x000000ffff0c7224 */ /* 0x000fe200078e0010 */
[----:B-1----:R-:W-:-:S04]  /*670c0*/  LEA R22, P2, R19, R2, 0x2 ;  /* 0x0000000213167211 */ /* 0x002fc800078410ff */
[----:B------:R-:W-:Y:S01]  /*670d0*/  LEA.HI.X.SX32 R23, R19, R3, 0x2, P2 ;  /* 0x0000000313177211 */ /* 0x000fe200010f16ff */
[----:B------:R-:W-:-:S04]  /*670e0*/  IMAD.MOV.U32 R19, RZ, RZ, R17 ;  /* 0x000000ffff137224 */ /* 0x000fc800078e0011 */
[----:B------:R1:W-:Y:S04]  /*670f0*/  STL.64 [R1+0x2f0], R22 ;  /* 0x0002f01601007387 */ /* 0x0003e80000100a00 */
[----:B-1----:R-:W3:Y:S01]  /*67100*/  LDL.LU.64 R22, [R1+0x1378] ;  /* 0x0013780001167983 */ /* 0x002ee20000300a00 */
[----:B------:R-:W-:-:S04]  /*67110*/  IADD3 R0, R10, c[0x0][0x198], RZ ;  /* 0x000066000a007a10 */ /* 0x000fc80007ffe0ff */
[----:B------:R-:W-:Y:S01]  /*67120*/  IADD3 R0, R0, c[0x0][0x198], RZ ;  /* 0x0000660000007a10 */ /* 0x000fe20007ffe0ff */
[----:B------:R-:W-:-:S03]  /*67130*/  IMAD.MOV.U32 R9, RZ, RZ, R24 ;  /* 0x000000ffff097224 */ /* 0x000fc600078e0018 */
[----:B------:R-:W-:Y:S01]  /*67140*/  IADD3 R4, R0, c[0x0][0x198], RZ ;  /* 0x0000660000047a10 */ /* 0x000fe20007ffe0ff */
[----:B------:R-:W-:Y:S02]  /*67150*/  IMAD.MOV.U32 R13, RZ, RZ, R27 ;  /* 0x000000ffff0d7224 */ /* 0x000fe400078e001b */
[----:B------:R-:W-:Y:S01]  /*67160*/  IMAD.MOV.U32 R27, RZ, RZ, R25 ;  /* 0x000000ffff1b7224 */ /* 0x000fe200078e0019 */
[----:B------:R-:W-:Y:S02]  /*67170*/  IADD3 R5, R4, c[0x0][0x198], RZ ;  /* 0x0000660004057a10 */ /* 0x000fe40007ffe0ff */
[----:B--2---:R-:W-:-:S05]  /*67180*/  LEA R16, P4, R15, R2, 0x2 ;  /* 0x000000020f107211 */ /* 0x004fca00078810ff */
[----:B------:R1:W-:Y:S01]  /*67190*/  STL [R1+0x2e0], R16 ;  /* 0x0002e01001007387 */ /* 0x0003e20000100800 */
[----:B------:R-:W-:-:S03]  /*671a0*/  IMAD.MOV.U32 R18, RZ, RZ, R16 ;  /* 0x000000ffff127224 */ /* 0x000fc600078e0010 */
[----:B-1----:R-:W2:Y:S01]  /*671b0*/  LDL.LU.64 R16, [R1+0x1370] ;  /* 0x0013700001107983 */ /* 0x002ea20000300a00 */
[----:B------:R-:W-:-:S04]  /*671c0*/  LEA R24, P3, R14, R2, 0x2 ;  /* 0x000000020e187211 */ /* 0x000fc800078610ff */
[-C--:B------:R-:W-:Y:S01]  /*671d0*/  LEA.HI.X.SX32 R25, R14, R3.reuse, 0x2, P3 ;  /* 0x000000030e197211 */ /* 0x080fe200018f16ff */
[----:B------:R-:W-:Y:S04]  /*671e0*/  STL.64 [R1+0x1310], R4 ;  /* 0x0013100401007387 */ /* 0x000fe80000100a00 */
[----:B------:R1:W-:Y:S04]  /*671f0*/  STL.64 [R1+0x2e8], R24 ;  /* 0x0002e81801007387 */ /* 0x0003e80000100a00 */
[----:B-1----:R-:W4:Y:S01]  /*67200*/  LDL.LU.64 R24, [R1+0x1368] ;  /* 0x0013680001187983 */ /* 0x002f220000300a00 */
[----:B------:R-:W-:-:S05]  /*67210*/  LEA.HI.X.SX32 R19, R15, R3, 0x2, P4 ;  /* 0x000000030f137211 */ /* 0x000fca00020f16ff */
[----:B------:R1:W-:Y:S01]  /*67220*/  STL [R1+0x2e4], R19 ;  /* 0x0002e41301007387 */ /* 0x0003e20000100800 */
[----:B------:R-:W-:Y:S01]  /*67230*/  IMAD.MOV.U32 R21, RZ, RZ, R6 ;  /* 0x000000ffff157224 */ /* 0x000fe200078e0006 */
[----:B------:R-:W-:Y:S01]  /*67240*/  IADD3 R6, R5, c[0x0][0x198], RZ ;  /* 0x0000660005067a10 */ /* 0x000fe20007ffe0ff */
[----:B------:R-:W-:Y:S02]  /*67250*/  IMAD.MOV.U32 R11, RZ, RZ, R13 ;  /* 0x000000ffff0b7224 */ /* 0x000fe400078e000d */
[----:B------:R-:W-:Y:S01]  /*67260*/  IMAD.MOV.U32 R13, RZ, RZ, R7 ;  /* 0x000000ffff0d7224 */ /* 0x000fe200078e0007 */
[----:B------:R-:W-:Y:S02]  /*67270*/  IADD3 R7, R6, c[0x0][0x198], RZ ;  /* 0x0000660006077a10 */ /* 0x000fe40007ffe0ff */
[----:B---3--:R-:W-:-:S04]  /*67280*/  LEA R14, P4, R22, R2, 0x2 ;  /* 0x00000002160e7211 */ /* 0x008fc800078810ff */
[----:B------:R-:W-:Y:S02]  /*67290*/  LEA.HI.X.SX32 R15, R22, R3, 0x2, P4 ;  /* 0x00000003160f7211 */ /* 0x000fe400020f16ff */
[----:B------:R-:W-:Y:S01]  /*672a0*/  IADD3 R8, R7, c[0x0][0x198], RZ ;  /* 0x0000660007087a10 */ /* 0x000fe20007ffe0ff */
[----:B------:R-:W-:Y:S01]  /*672b0*/  IMAD.MOV.U32 R22, RZ, RZ, R26 ;  /* 0x000000ffff167224 */ /* 0x000fe200078e001a */
[----:B--2---:R-:W-:-:S04]  /*672c0*/  LEA R18, P2, R16, R2, 0x2 ;  /* 0x0000000210127211 */ /* 0x004fc800078410ff */
[----:B-1----:R-:W-:Y:S01]  /*672d0*/  LEA.HI.X.SX32 R19, R16, R3, 0x2, P2 ;  /* 0x0000000310137211 */ /* 0x002fe200010f16ff */
[----:B------:R-:W-:Y:S01]  /*672e0*/  IMAD.MOV.U32 R16, RZ, RZ, R9 ;  /* 0x000000ffff107224 */ /* 0x000fe200078e0009 */
[----:B------:R-:W-:-:S04]  /*672f0*/  IADD3 R9, R26, c[0x0][0x198], RZ ;  /* 0x000066001a097a10 */ /* 0x000fc80007ffe0ff */
[----:B------:R-:W-:Y:S02]  /*67300*/  IADD3 R9, R9, c[0x0][0x198], RZ ;  /* 0x0000660009097a10 */ /* 0x000fe40007ffe0ff */
[----:B------:R-:W-:Y:S02]  /*67310*/  LEA R4, P3, R17, R2, 0x2 ;  /* 0x0000000211047211 */ /* 0x000fe400078610ff */
[----:B------:R-:W-:Y:S02]  /*67320*/  IADD3 R9, R9, c[0x0][0x198], RZ ;  /* 0x0000660009097a10 */ /* 0x000fe40007ffe0ff */
[----:B------:R-:W-:Y:S02]  /*67330*/  LEA.HI.X.SX32 R5, R17, R3, 0x2, P3 ;  /* 0x0000000311057211 */ /* 0x000fe400018f16ff */
[----:B------:R-:W-:Y:S01]  /*67340*/  IADD3 R9, R9, c[0x0][0x198], RZ ;  /* 0x0000660009097a10 */ /* 0x000fe20007ffe0ff */
[----:B------:R1:W-:Y:S04]  /*67350*/  STL.64 [R1+0x2d8], R18 ;  /* 0x0002d81201007387 */ /* 0x0003e80000100a00 */
[----:B------:R2:W-:Y:S04]  /*67360*/  STL.64 [R1+0x1318], R6 ;  /* 0x0013180601007387 */ /* 0x0005e80000100a00 */
[----:B------:R3:W-:Y:S01]  /*67370*/  STL.64 [R1+0x2d0], R4 ;  /* 0x0002d00401007387 */ /* 0x0007e20000100a00 */
[----:B-1----:R-:W-:-:S02]  /*67380*/  IADD3 R18, R26, c[0x0][0x198], RZ ;  /* 0x000066001a127a10 */ /* 0x002fc40007ffe0ff */
[-C--:B--2---:R-:W-:Y:S01]  /*67390*/  LEA R6, P2, R23, R2.reuse, 0x2 ;  /* 0x0000000217067211 */ /* 0x084fe200078410ff */
[----:B---3--:R-:W-:Y:S02]  /*673a0*/  IMAD.MOV.U32 R5, RZ, RZ, R20 ;  /* 0x000000ffff057224 */ /* 0x008fe400078e0014 */
[----:B------:R-:W-:Y:S01]  /*673b0*/  IMAD.MOV.U32 R4, RZ, RZ, R9 ;  /* 0x000000ffff047224 */ /* 0x000fe200078e0009 */
[C---:B------:R-:W-:Y:S02]  /*673c0*/  IADD3 R9, R26.reuse, c[0x0][0x198], RZ ;  /* 0x000066001a097a10 */ /* 0x040fe40007ffe0ff */
[----:B------:R-:W-:Y:S02]  /*673d0*/  IADD3 R20, R26, c[0x0][0x198], RZ ;  /* 0x000066001a147a10 */ /* 0x000fe40007ffe0ff */
[----:B------:R1:W-:Y:S01]  /*673e0*/  STL.64 [R1+0x1360], R4 ;  /* 0x0013600401007387 */ /* 0x0003e20000100a00 */
[----:B----4-:R-:W-:Y:S02]  /*673f0*/  LEA R26, P4, R25, R2, 0x2 ;  /* 0x00000002191a7211 */ /* 0x010fe400078810ff */
[-C--:B------:R-:W-:Y:S01]  /*67400*/  LEA.HI.X.SX32 R7, R23, R3.reuse, 0x2, P2 ;  /* 0x0000000317077211 */ /* 0x080fe200010f16ff */
[----:B------:R2:W-:Y:S01]  /*67410*/  STL.64 [R1+0x2c8], R14 ;  /* 0x0002c80e01007387 */ /* 0x0005e20000100a00 */
[----:B------:R-:W-:Y:S01]  /*67420*/  IMAD.MOV.U32 R19, RZ, RZ, R27 ;  /* 0x000000ffff137224 */ /* 0x000fe200078e001b */
[----:B------:R-:W-:-:S02]  /*67430*/  LEA.HI.X.SX32 R27, R25, R3, 0x2, P4 ;  /* 0x00000003191b7211 */ /* 0x000fc400020f16ff */
[----:B-1----:R-:W-:Y:S01]  /*67440*/  LEA R4, P3, R24, R2, 0x2 ;  /* 0x0000000218047211 */ /* 0x002fe200078610ff */
[----:B--2---:R-:W-:Y:S01]  /*67450*/  IMAD.MOV.U32 R14, RZ, RZ, R9 ;  /* 0x000000ffff0e7224 */ /* 0x004fe200078e0009 */
[----:B------:R-:W-:Y:S02]  /*67460*/  IADD3 R9, R8, c[0x0][0x198], RZ ;  /* 0x0000660008097a10 */ /* 0x000fe40007ffe0ff */
[----:B------:R-:W-:Y:S01]  /*67470*/  LEA.HI.X.SX32 R5, R24, R3, 0x2, P3 ;  /* 0x0000000318057211 */ /* 0x000fe200018f16ff */
[----:B------:R-:W-:Y:S04]  /*67480*/  STL.64 [R1+0x2c0], R6 ;  /* 0x0002c00601007387 */ /* 0x000fe80000100a00 */
[----:B------:R-:W-:Y:S04]  /*67490*/  STL.64 [R1+0x1320], R8 ;  /* 0x0013200801007387 */ /* 0x000fe80000100a00 */
[----:B------:R1:W-:Y:S04]  /*674a0*/  STL.64 [R1+0x2b8], R4 ;  /* 0x0002b80401007387 */ /* 0x0003e80000100a00 */
[----:B-1----:R-:W2:Y:S04]  /*674b0*/  LDL.LU.64 R4, [R1+0x1360] ;  /* 0x0013600001047983 */ /* 0x002ea80000300a00 */
[----:B------:R1:W-:Y:S04]  /*674c0*/  STL.64 [R1+0x2b0], R26 ;  /* 0x0002b01a01007387 */ /* 0x0003e80000100a00 */
[----:B-1----:R-:W3:Y:S01]  /*674d0*/  LDL.LU.64 R26, [R1+0x1358] ;  /* 0x00135800011a7983 */ /* 0x002ee20000300a00 */
[----:B------:R-:W-:-:S02]  /*674e0*/  IMAD.MOV.U32 R6, RZ, RZ, R21 ;  /* 0x000000ffff067224 */ /* 0x000fc400078e0015 */
[----:B------:R-:W-:Y:S01]  /*674f0*/  IMAD.MOV.U32 R17, RZ, RZ, R11 ;  /* 0x000000ffff117224 */ /* 0x000fe200078e000b */
[----:B------:R-:W-:Y:S01]  /*67500*/  IADD3 R11, R28, c[0x0][0x198], RZ ;  /* 0x000066001c0b7a10 */ /* 0x000fe20007ffe0ff */
[----:B------:R-:W-:Y:S02]  /*67510*/  IMAD.MOV.U32 R21, RZ, RZ, R13 ;  /* 0x000000ffff157224 */ /* 0x000fe400078e000d */
[----:B------:R-:W-:Y:S01]  /*67520*/  IMAD.MOV.U32 R13, RZ, RZ, R28 ;  /* 0x000000ffff0d7224 */ /* 0x000fe200078e001c */
[----:B---3--:R-:W-:-:S05]  /*67530*/  LEA R28, P3, R27, R2, 0x2 ;  /* 0x000000021b1c7211 */ /* 0x008fca00078610ff */
[----:B------:R1:W-:Y:S04]  /*67540*/  STL [R1+0x2a0], R28 ;  /* 0x0002a01c01007387 */ /* 0x0003e80000100800 */
[----:B-1----:R-:W3:Y:S01]  /*67550*/  LDL.LU.64 R28, [R1+0x1350] ;  /* 0x00135000011c7983 */ /* 0x002ee20000300a00 */
[----:B------:R-:W-:Y:S02]  /*67560*/  IADD3 R18, R18, c[0x0][0x198], RZ ;  /* 0x0000660012127a10 */ /* 0x000fe40007ffe0ff */
[----:B------:R-:W-:Y:S02]  /*67570*/  IADD3 R20, R20, c[0x0][0x198], RZ ;  /* 0x0000660014147a10 */ /* 0x000fe40007ffe0ff */
[----:B------:R-:W-:Y:S02]  /*67580*/  IADD3 R18, R18, c[0x0][0x198], RZ ;  /* 0x0000660012127a10 */ /* 0x000fe40007ffe0ff */
[----:B------:R-:W-:Y:S01]  /*67590*/  LEA R24, P2, R26, R2, 0x2 ;  /* 0x000000021a187211 */ /* 0x000fe200078410ff */
[----:B------:R-:W-:-:S02]  /*675a0*/  IMAD.MOV.U32 R23, RZ, RZ, R16 ;  /* 0x000000ffff177224 */ /* 0x000fc400078e0010 */
[----:B------:R-:W-:Y:S01]  /*675b0*/  IMAD.MOV.U32 R15, RZ, RZ, R18 ;  /* 0x000000ffff0f7224 */ /* 0x000fe200078e0012 */
[----:B------:R-:W-:Y:S01]  /*675c0*/  LEA.HI.X.SX32 R25, R26, R3, 0x2, P2 ;  /* 0x000000031a197211 */ /* 0x000fe200010f16ff */
[----:B------:R-:W-:Y:S01]  /*675d0*/  IMAD.MOV.U32 R18, RZ, RZ, R20 ;  /* 0x000000ffff127224 */ /* 0x000fe200078e0014 */
[----:B------:R-:W-:Y:S01]  /*675e0*/  IADD3 R20, R10, c[0x0][0x198], RZ ;  /* 0x000066000a147a10 */ /* 0x000fe20007ffe0ff */
[----:B------:R-:W-:Y:S01]  /*675f0*/  IMAD.MOV.U32 R16, RZ, RZ, R10 ;  /* 0x000000ffff107224 */ /* 0x000fe200078e000a */
[----:B------:R-:W-:Y:S01]  /*67600*/  IADD3 R10, R9, c[0x0][0x198], RZ ;  /* 0x00006600090a7a10 */ /* 0x000fe20007ffe0ff */
[----:B------:R-:W-:-:S03]  /*67610*/  IMAD.MOV.U32 R7, RZ, RZ, R11 ;  /* 0x000000ffff077224 */ /* 0x000fc600078e000b */
[----:B------:R-:W-:Y:S01]  /*67620*/  IADD3 R11, R10, c[0x0][0x198], RZ ;  /* 0x000066000a0b7a10 */ /* 0x000fe20007ffe0ff */
[----:B------:R-:W-:Y:S01]  /*67630*/  IMAD.MOV.U32 R26, RZ, RZ, R22 ;  /* 0x000000ffff1a7224 */ /* 0x000fe200078e0016 */
[----:B---3--:R-:W-:-:S05]  /*67640*/  LEA R8, P4, R28, R2, 0x2 ;  /* 0x000000021c087211 */ /* 0x008fca00078810ff */
[----:B------:R-:W-:Y:S04]  /*67650*/  STL [R1+0x298], R8 ;  /* 0x0002980801007387 */ /* 0x000fe80000100800 */
[----:B------:R1:W-:Y:S04]  /*67660*/  STL.64 [R1+0x2a8], R24 ;  /* 0x0002a81801007387 */ /* 0x0003e80000100a00 */
[----:B--2---:R2:W-:Y:S04]  /*67670*/  STL.64 [R1+0x1348], R4 ;  /* 0x0013480401007387 */ /* 0x0045e80000100a00 */
[----:B-1----:R-:W3:Y:S01]  /*67680*/  LDL.LU R25, [R1+0x24] ;  /* 0x0000240001197983 */ /* 0x002ee20000300800 */
[----:B--2---:R-:W-:-:S03]  /*67690*/  IMAD.MOV.U32 R4, RZ, RZ, R8 ;  /* 0x000000ffff047224 */ /* 0x004fc600078e0008 */
[----:B------:R-:W2:Y:S01]  /*676a0*/  LDL.LU R22, [R1+0x30] ;  /* 0x0000300001167983 */ /* 0x000ea20000300800 */
[----:B------:R-:W-:Y:S01]  /*676b0*/  IMAD.MOV.U32 R8, RZ, RZ, R12 ;  /* 0x000000ffff087224 */ /* 0x000fe200078e000c */
[----:B------:R-:W-:Y:S02]  /*676c0*/  IADD3 R12, R11, c[0x0][0x198], RZ ;  /* 0x000066000b0c7a10 */ /* 0x000fe40007ffe0ff */
[----:B------:R-:W4:Y:S04]  /*676d0*/  LDL.LU R24, [R1+0x2c] ;  /* 0x00002c0001187983 */ /* 0x000f280000300800 */
[----:B------:R1:W-:Y:S04]  /*676e0*/  STL.64 [R1+0x1308], R10 ;  /* 0x0013080a01007387 */ /* 0x0003e80000100a00 */
[----:B-1----:R1:W2:Y:S01]  /*676f0*/  LDL.64 R10, [R1+0x2a0] ;  /* 0x0002a000010a7983 */ /* 0x0022a20000100a00 */
[----:B------:R-:W-:Y:S01]  /*67700*/  IMAD.MOV.U32 R5, RZ, RZ, R9 ;  /* 0x000000ffff057224 */ /* 0x000fe200078e0009 */
[----:B------:R-:W-:-:S02]  /*67710*/  LEA.HI.X.SX32 R5, R28, R3, 0x2, P4 ;  /* 0x000000031c057211 */ /* 0x000fc400020f16ff */
[----:B------:R-:W-:Y:S01]  /*67720*/  LEA R4, P2, R29, R2, 0x2 ;  /* 0x000000021d047211 */ /* 0x000fe200078410ff */
[----:B------:R-:W-:Y:S02]  /*67730*/  IMAD.MOV.U32 R9, RZ, RZ, R23 ;  /* 0x000000ffff097224 */ /* 0x000fe400078e0017 */
[----:B------:R-:W-:Y:S01]  /*67740*/  IMAD.MOV.U32 R23, RZ, RZ, R13 ;  /* 0x000000ffff177224 */ /* 0x000fe200078e000d */
[----:B------:R-:W-:Y:S02]  /*67750*/  IADD3 R13, R12, c[0x0][0x198], RZ ;  /* 0x000066000c0d7a10 */ /* 0x000fe40007ffe0ff */
[-C--:B--2---:R-:W-:Y:S01]  /*67760*/  LEA.HI.X.SX32 R11, R27, R3.reuse, 0x2, P3 ;  /* 0x000000031b0b7211 */ /* 0x084fe200018f16ff */
[----:B------:R-:W-:Y:S02]  /*67770*/  IMAD.MOV.U32 R27, RZ, RZ, R17 ;  /* 0x000000ffff1b7224 */ /* 0x000fe400078e0011 */
[----:B------:R-:W-:Y:S02]  /*67780*/  IMAD.MOV.U32 R17, RZ, RZ, R6 ;  /* 0x000000ffff117224 */ /* 0x000fe400078e0006 */
[----:B------:R-:W-:Y:S04]  /*67790*/  STL [R1+0x2a4], R11 ;  /* 0x0002a40b01007387 */ /* 0x000fe80000100800 */
[----:B------:R2:W-:Y:S04]  /*677a0*/  STL [R1+0x29c], R5 ;  /* 0x00029c0501007387 */ /* 0x0005e80000100800 */
[----:B------:R1:W-:Y:S04]  /*677b0*/  STL.64 [R1+0x1338], R16 ;  /* 0x0013381001007387 */ /* 0x0003e80000100a00 */
[----:B------:R3:W-:Y:S01]  /*677c0*/  STL.64 [R1+0x1340], R20 ;  /* 0x0013401401007387 */ /* 0x0007e20000100a00 */
[----:B------:R-:W-:Y:S01]  /*677d0*/  IMAD.MOV.U32 R6, RZ, RZ, R7 ;  /* 0x000000ffff067224 */ /* 0x000fe200078e0007 */
[----:B--2---:R-:W-:-:S02]  /*677e0*/  LEA.HI.X.SX32 R5, R29, R3, 0x2, P2 ;  /* 0x000000031d057211 */ /* 0x004fc400010f16ff */
[C---:B-1----:R-:W-:Y:S01]  /*677f0*/  IADD3 R17, R29.reuse, c[0x0][0x198], RZ ;  /* 0x000066001d117a10 */ /* 0x042fe20007ffe0ff */
[----:B------:R-:W2:Y:S01]  /*67800*/  LDL.LU R28, [R1+0x50] ;  /* 0x00005000011c7983 */ /* 0x000ea20000300800 */
[----:B------:R-:W-:Y:S02]  /*67810*/  IADD3 R16, R29, c[0x0][0x198], RZ ;  /* 0x000066001d107a10 */ /* 0x000fe40007ffe0ff */
[----:B------:R-:W-:Y:S02]  /*67820*/  IADD3 R17, R17, c[0x0][0x198], RZ ;  /* 0x0000660011117a10 */ /* 0x000fe40007ffe0ff */
[CC--:B---3--:R-:W-:Y:S01]  /*67830*/  LEA R20, P3, R16.reuse, R2.reuse, 0x2 ;  /* 0x0000000210147211 */ /* 0x0c8fe200078610ff */
[----:B------:R-:W-:Y:S01]  /*67840*/  IMAD.MOV.U32 R7, RZ, RZ, R14 ;  /* 0x000000ffff077224 */ /* 0x000fe200078e000e */
[----:B------:R-:W-:Y:S02]  /*67850*/  LEA R10, P4, R17, R2, 0x2 ;  /* 0x00000002110a7211 */ /* 0x000fe400078810ff */
[----:B------:R-:W-:-:S02]  /*67860*/  LEA.HI.X.SX32 R21, R16, R3, 0x2, P3 ;  /* 0x0000000310157211 */ /* 0x000fc400018f16ff */
[-C--:B------:R-:W-:Y:S01]  /*67870*/  LEA R16, P2, R25, R2.reuse, 0x2 ;  /* 0x0000000219107211 */ /* 0x080fe200078410ff */
[----:B------:R1:W-:Y:S01]  /*67880*/  STL.64 [R1+0x290], R4 ;  /* 0x0002900401007387 */ /* 0x0003e20000100a00 */
[-C--:B------:R-:W-:Y:S02]  /*67890*/  LEA.HI.X.SX32 R11, R17, R3.reuse, 0x2, P4 ;  /* 0x00000003110b7211 */ /* 0x080fe400020f16ff */
[----:B------:R-:W-:Y:S01]  /*678a0*/  LEA.HI.X.SX32 R17, R25, R3, 0x2, P2 ;  /* 0x0000000319117211 */ /* 0x000fe200010f16ff */
[----:B-1----:R-:W3:Y:S04]  /*678b0*/  LDL.LU.64 R4, [R1+0x1348] ;  /* 0x0013480001047983 */ /* 0x002ee80000300a00 */
[----:B------:R-:W-:Y:S04]  /*678c0*/  STL [R1+0x1328], R7 ;  /* 0x0013280701007387 */ /* 0x000fe80000100800 */
[----:B------:R-:W-:Y:S04]  /*678d0*/  STL.64 [R1+0x1330], R12 ;  /* 0x0013300c01007387 */ /* 0x000fe80000100a00 */
[----:B------:R1:W-:Y:S04]  /*678e0*/  STL.64 [R1+0x288], R20 ;  /* 0x0002881401007387 */ /* 0x0003e80000100a00 */
[----:B-1----:R-:W2:Y:S04]  /*678f0*/  LDL.LU.64 R20, [R1+0x1340] ;  /* 0x0013400001147983 */ /* 0x002ea80000300a00 */
[----:B------:R-:W-:Y:S04]  /*67900*/  STL.64 [R1+0x280], R10 ;  /* 0x0002800a01007387 */ /* 0x000fe80000100a00 */
[----:B------:R1:W-:Y:S04]  /*67910*/  STL.64 [R1+0x278], R16 ;  /* 0x0002781001007387 */ /* 0x0003e80000100a00 */
[----:B-1----:R-:W2:Y:S01]  /*67920*/  LDL.LU.64 R16, [R1+0x1338] ;  /* 0x0013380001107983 */ /* 0x002ea20000300a00 */
[----:B----4-:R-:W-:-:S02]  /*67930*/  LEA R10, P4, R24, R2, 0x2 ;  /* 0x00000002180a7211 */ /* 0x010fc400078810ff */
[----:B------:R-:W-:Y:S01]  /*67940*/  IADD3 R14, R13, c[0x0][0x198], RZ ;  /* 0x000066000d0e7a10 */ /* 0x000fe20007ffe0ff */
[----:B------:R-:W-:Y:S01]  /*67950*/  IMAD.MOV.U32 R29, RZ, RZ, R26 ;  /* 0x000000ffff1d7224 */ /* 0x000fe200078e001a */
[----:B------:R-:W-:Y:S01]  /*67960*/  LEA R12, P3, R22, R2, 0x2 ;  /* 0x00000002160c7211 */ /* 0x000fe200078610ff */
[----:B------:R-:W-:Y:S01]  /*67970*/  IMAD.MOV.U32 R26, RZ, RZ, R15 ;  /* 0x000000ffff1a7224 */ /* 0x000fe200078e000f */
[-C--:B------:R-:W-:Y:S01]  /*67980*/  LEA.HI.X.SX32 R11, R24, R3.reuse, 0x2, P4 ;  /* 0x00000003180b7211 */ /* 0x080fe200020f16ff */
[----:B------:R-:W-:Y:S01]  /*67990*/  IMAD.MOV.U32 R24, RZ, RZ, R23 ;  /* 0x000000ffff187224 */ /* 0x000fe200078e0017 */
[----:B------:R-:W-:Y:S01]  /*679a0*/  IADD3 R15, R14, c[0x0][0x198], RZ ;  /* 0x000066000e0f7a10 */ /* 0x000fe20007ffe0ff */
[----:B------:R-:W-:Y:S01]  /*679b0*/  IMAD.MOV.U32 R23, RZ, RZ, R6 ;  /* 0x000000ffff177224 */ /* 0x000fe200078e0006 */
[----:B------:R-:W-:-:S03]  /*679c0*/  LEA.HI.X.SX32 R13, R22, R3, 0x2, P3 ;  /* 0x00000003160d7211 */ /* 0x000fc600018f16ff */
[----:B------:R-:W-:Y:S04]  /*679d0*/  STL.64 [R1+0x1300], R14 ;  /* 0x0013000e01007387 */ /* 0x000fe80000100a00 */
[----:B------:R1:W-:Y:S04]  /*679e0*/  STL.64 [R1+0x270], R12 ;  /* 0x0002700c01007387 */ /* 0x0003e80000100a00 */
[----:B-1----:R-:W4:Y:S04]  /*679f0*/  LDL.LU.64 R12, [R1+0x1330] ;  /* 0x00133000010c7983 */ /* 0x002f280000300a00 */
[----:B------:R-:W3:Y:S04]  /*67a00*/  LDL.LU R22, [R1+0x3c] ;  /* 0x00003c0001167983 */ /* 0x000ee80000300800 */
[----:B------:R-:W-:Y:S01]  /*67a10*/  STL.64 [R1+0x268], R10 ;  /* 0x0002680a01007387 */ /* 0x000fe20000100a00 */
[----:B--2---:R-:W-:Y:S01]  /*67a20*/  IMAD.MOV.U32 R7, RZ, RZ, R17 ;  /* 0x000000ffff077224 */ /* 0x004fe200078e0011 */
[----:B------:R-:W-:Y:S01]  /*67a30*/  LEA R6, P2, R17, R2, 0x2 ;  /* 0x0000000211067211 */ /* 0x000fe200078410ff */
[----:B------:R-:W-:Y:S01]  /*67a40*/  IMAD.MOV.U32 R25, RZ, RZ, R16 ;  /* 0x000000ffff197224 */ /* 0x000fe200078e0010 */
[----:B------:R-:W-:-:S02]  /*67a50*/  IADD3 R16, R15, c[0x0][0x198], RZ ;  /* 0x000066000f107a10 */ /* 0x000fc40007ffe0ff */
[----:B------:R-:W-:Y:S02]  /*67a60*/  LEA.HI.X.SX32 R7, R7, R3, 0x2, P2 ;  /* 0x0000000307077211 */ /* 0x000fe400010f16ff */
[----:B------:R-:W-:-:S03]  /*67a70*/  IADD3 R17, R16, c[0x0][0x198], RZ ;  /* 0x0000660010117a10 */ /* 0x000fc60007ffe0ff */
[----:B------:R1:W-:Y:S04]  /*67a80*/  STL.64 [R1+0x258], R6 ;  /* 0x0002580601007387 */ /* 0x0003e80000100a00 */
[----:B-1----:R-:W2:Y:S04]  /*67a90*/  LDL.LU R7, [R1+0x1328] ;  /* 0x0013280001077983 */ /* 0x002ea80000300800 */
[----:B------:R1:W-:Y:S04]  /*67aa0*/  STL.64 [R1+0x12f8], R16 ;  /* 0x0012f81001007387 */ /* 0x0003e80000100a00 */
[----:B-1----:R-:W4:Y:S01]  /*67ab0*/  LDL.LU R16, [R1+0x48] ;  /* 0x0000480001107983 */ /* 0x002f220000300800 */
[----:B------:R-:W-:-:S02]  /*67ac0*/  LEA R10, P4, R27, R2, 0x2 ;  /* 0x000000021b0a7211 */ /* 0x000fc400078810ff */
[C---:B------:R-:W-:Y:S02]  /*67ad0*/  LEA R14, P3, R28.reuse, R2, 0x2 ;  /* 0x000000021c0e7211 */ /* 0x040fe400078610ff */
[-C--:B------:R-:W-:Y:S02]  /*67ae0*/  LEA.HI.X.SX32 R11, R27, R3.reuse, 0x2, P4 ;  /* 0x000000031b0b7211 */ /* 0x080fe400020f16ff */
[----:B------:R-:W-:-:S03]  /*67af0*/  LEA.HI.X.SX32 R15, R28, R3, 0x2, P3 ;  /* 0x000000031c0f7211 */ /* 0x000fc600018f16ff */
[----:B------:R3:W-:Y:S04]  /*67b00*/  STL.64 [R1+0x90], R10 ;  /* 0x0000900a01007387 */ /* 0x0007e80000100a00 */
[----:B------:R1:W-:Y:S01]  /*67b10*/  STL.64 [R1+0x98], R14 ;  /* 0x0000980e01007387 */ /* 0x0003e20000100a00 */
[----:B---3--:R-:W-:Y:S01]  /*67b20*/  IMAD.MOV.U32 R10, RZ, RZ, R4 ;  /* 0x000000ffff0a7224 */ /* 0x008fe200078e0004 */
[CC--:B------:R-:W-:Y:S02]  /*67b30*/  LEA R4, P4, R9.reuse, R2.reuse, 0x2 ;  /* 0x0000000209047211 */ /* 0x0c0fe400078810ff */
[----:B-1----:R-:W-:Y:S01]  /*67b40*/  LEA R14, P3, R8, R2, 0x2 ;  /* 0x00000002080e7211 */ /* 0x002fe200078610ff */
[----:B------:R-:W-:Y:S01]  /*67b50*/  IMAD.MOV.U32 R11, RZ, RZ, R5 ;  /* 0x000000ffff0b7224 */ /* 0x000fe200078e0005 */
[----:B------:R-:W-:-:S02]  /*67b60*/  LEA.HI.X.SX32 R5, R9, R3, 0x2, P4 ;  /* 0x0000000309057211 */ /* 0x000fc400020f16ff */
[----:B------:R-:W-:Y:S01]  /*67b70*/  LEA.HI.X.SX32 R15, R8, R3, 0x2, P3 ;  /* 0x00000003080f7211 */ /* 0x000fe200018f16ff */
[----:B------:R-:W-:Y:S02]  /*67b80*/  IMAD.MOV.U32 R27, RZ, RZ, R26 ;  /* 0x000000ffff1b7224 */ /* 0x000fe400078e001a */
[----:B--2---:R-:W-:Y:S02]  /*67b90*/  IMAD.MOV.U32 R6, RZ, RZ, R7 ;  /* 0x000000ffff067224 */ /* 0x004fe400078e0007 */
[----:B------:R-:W-:Y:S01]  /*67ba0*/  IMAD.MOV.U32 R7, RZ, RZ, R18 ;  /* 0x000000ffff077224 */ /* 0x000fe200078e0012 */
[----:B------:R-:W-:Y:S01]  /*67bb0*/  IADD3 R18, R17, c[0x0][0x198], RZ ;  /* 0x0000660011127a10 */ /* 0x000fe20007ffe0ff */
[----:B------:R-:W-:Y:S01]  /*67bc0*/  IMAD.MOV.U32 R17, RZ, RZ, R29 ;  /* 0x000000ffff117224 */ /* 0x000fe200078e001d */
[----:B----4-:R-:W-:-:S04]  /*67bd0*/  LEA R28, P2, R16, R2, 0x2 ;  /* 0x00000002101c7211 */ /* 0x010fc800078410ff */
[----:B------:R-:W-:Y:S02]  /*67be0*/  LEA.HI.X.SX32 R29, R16, R3, 0x2, P2 ;  /* 0x00000003101d7211 */ /* 0x000fe400010f16ff */
[----:B------:R-:W-:-:S03]  /*67bf0*/  LEA R8, P2, R22, R2, 0x2 ;  /* 0x0000000216087211 */ /* 0x000fc600078410ff */
[----:B------:R-:W-:Y:S01]  /*67c00*/  STL.64 [R1+0x18], R28 ;  /* 0x0000181c01007387 */ /* 0x000fe20000100a00 */
[----:B------:R-:W-:-:S03]  /*67c10*/  LEA.HI.X.SX32 R9, R22, R3, 0x2, P2 ;  /* 0x0000000316097211 */ /* 0x000fc600010f16ff */
[----:B------:R1:W-:Y:S04]  /*67c20*/  STL.64 [R1+0x58], R14 ;  /* 0x0000580e01007387 */ /* 0x0003e80000100a00 */
[----:B------:R2:W-:Y:S01]  /*67c30*/  STL.64 [R1+0x50], R4 ;  /* 0x0000500401007387 */ /* 0x0005e20000100a00 */
[CC--:B-1----:R-:W-:Y:S02]  /*67c40*/  LEA R14, P3, R24.reuse, R2.reuse, 0x2 ;  /* 0x00000002180e7211 */ /* 0x0c2fe400078610ff */
[CC--:B--2---:R-:W-:Y:S02]  /*67c50*/  LEA R4, P4, R23.reuse, R2.reuse, 0x2 ;  /* 0x0000000217047211 */ /* 0x0c4fe400078810ff */
[-C--:B------:R-:W-:Y:S02]  /*67c60*/  LEA.HI.X.SX32 R15, R24, R3.reuse, 0x2, P3 ;  /* 0x00000003180f7211 */ /* 0x080fe400018f16ff */
[----:B------:R-:W-:Y:S01]  /*67c70*/  LEA.HI.X.SX32 R5, R23, R3, 0x2, P4 ;  /* 0x0000000317057211 */ /* 0x000fe200020f16ff */
[----:B------:R1:W-:Y:S01]  /*67c80*/  STL.64 [R1+0x80], R8 ;  /* 0x0000800801007387 */ /* 0x0003e20000100a00 */
[----:B------:R-:W-:Y:S01]  /*67c90*/  LEA R24, P2, R17, R2, 0x2 ;  /* 0x0000000211187211 */ /* 0x000fe200078410ff */
[----:B------:R-:W-:-:S03]  /*67ca0*/  IMAD.MOV.U32 R29, RZ, RZ, R25 ;  /* 0x000000ffff1d7224 */ /* 0x000fc600078e0019 */
[----:B------:R-:W-:Y:S01]  /*67cb0*/  LEA.HI.X.SX32 R25, R17, R3, 0x2, P2 ;  /* 0x0000000311197211 */ /* 0x000fe200010f16ff */
[----:B-1----:R-:W2:Y:S04]  /*67cc0*/  LDL.LU.64 R8, [R1+0x1320] ;  /* 0x0013200001087983 */ /* 0x002ea80000300a00 */
[----:B------:R1:W-:Y:S04]  /*67cd0*/  STL.64 [R1+0x78], R14 ;  /* 0x0000780e01007387 */ /* 0x0003e80000100a00 */
[----:B------:R3:W-:Y:S01]  /*67ce0*/  STL.64 [R1+0x250], R4 ;  /* 0x0002500401007387 */ /* 0x0007e20000100a00 */
[----:B-1----:R-:W-:-:S02]  /*67cf0*/  LEA R14, P3, R6, R2, 0x2 ;  /* 0x00000002060e7211 */ /* 0x002fc400078610ff */
[CC--:B---3--:R-:W-:Y:S02]  /*67d00*/  LEA R4, P4, R7.reuse, R2.reuse, 0x2 ;  /* 0x0000000207047211 */ /* 0x0c8fe400078810ff */
[-C--:B------:R-:W-:Y:S02]  /*67d10*/  LEA.HI.X.SX32 R15, R6, R3.reuse, 0x2, P3 ;  /* 0x00000003060f7211 */ /* 0x080fe400018f16ff */
[----:B------:R-:W-:Y:S01]  /*67d20*/  LEA.HI.X.SX32 R5, R7, R3, 0x2, P4 ;  /* 0x0000000307057211 */ /* 0x000fe200020f16ff */
[----:B------:R-:W-:Y:S01]  /*67d30*/  STL.64 [R1+0x30], R24 ;  /* 0x0000301801007387 */ /* 0x000fe20000100a00 */
[----:B------:R-:W-:-:S03]  /*67d40*/  LEA R6, P2, R27, R2, 0x2 ;  /* 0x000000021b067211 */ /* 0x000fc600078410ff */
[----:B------:R-:W-:Y:S01]  /*67d50*/  STL.64 [R1+0x220], R14 ;  /* 0x0002200e01007387 */ /* 0x000fe20000100a00 */
[----:B------:R-:W-:-:S03]  /*67d60*/  LEA.HI.X.SX32 R7, R27, R3, 0x2, P2 ;  /* 0x000000031b077211 */ /* 0x000fc600010f16ff */
[----:B------:R1:W-:Y:S04]  /*67d70*/  STL.64 [R1+0x88], R4 ;  /* 0x0000880401007387 */ /* 0x0003e80000100a00 */
[----:B------:R3:W-:Y:S01]  /*67d80*/  STL.64 [R1+0x48], R6 ;  /* 0x0000480601007387 */ /* 0x0007e20000100a00 */
[----:B-1----:R-:W-:-:S04]  /*67d90*/  LEA R4, P4, R11, R2, 0x2 ;  /* 0x000000020b047211 */ /* 0x002fc800078810ff */
[----:B------:R-:W-:Y:S01]  /*67da0*/  LEA.HI.X.SX32 R5, R11, R3, 0x2, P4 ;  /* 0x000000030b057211 */ /* 0x000fe200020f16ff */
[----:B---3--:R-:W3:Y:S01]  /*67db0*/  LDL.LU.64 R6, [R1+0x1318] ;  /* 0x0013180001067983 */ /* 0x008ee20000300a00 */
[----:B------:R-:W-:-:S03]  /*67dc0*/  LEA R14, P3, R10, R2, 0x2 ;  /* 0x000000020a0e7211 */ /* 0x000fc600078610ff */
[----:B------:R1:W-:Y:S01]  /*67dd0*/  STL.64 [R1+0x248], R4 ;  /* 0x0002480401007387 */ /* 0x0003e20000100a00 */
[----:B------:R-:W-:Y:S02]  /*67de0*/  LEA.HI.X.SX32 R15, R10, R3, 0x2, P3 ;  /* 0x000000030a0f7211 */ /* 0x000fe400018f16ff */
[----:B-1----:R-:W-:-:S04]  /*67df0*/  LEA R4, P2, R29, R2, 0x2 ;  /* 0x000000021d047211 */ /* 0x002fc800078410ff */
[----:B------:R-:W-:Y:S01]  /*67e00*/  LEA.HI.X.SX32 R5, R29, R3, 0x2, P2 ;  /* 0x000000031d057211 */ /* 0x000fe200010f16ff */
[----:B------:R-:W-:Y:S04]  /*67e10*/  STL.64 [R1+0x40], R14 ;  /* 0x0000400e01007387 */ /* 0x000fe80000100a00 */
[----:B------:R1:W-:Y:S04]  /*67e20*/  STL.64 [R1+0x8], R4 ;  /* 0x0000080401007387 */ /* 0x0003e80000100a00 */
[----:B-1----:R-:W4:Y:S01]  /*67e30*/  LDL.LU.64 R4, [R1+0x1310] ;  /* 0x0013100001047983 */ /* 0x002f220000300a00 */
[----:B------:R-:W-:Y:S01]  /*67e40*/  IMAD.MOV.U32 R26, RZ, RZ, R19 ;  /* 0x000000ffff1a7224 */ /* 0x000fe200078e0013 */
[----:B------:R-:W-:Y:S01]  /*67e50*/  IADD3 R19, R18, c[0x0][0x198], RZ ;  /* 0x0000660012137a10 */ /* 0x000fe20007ffe0ff */
[----:B------:R-:W-:-:S03]  /*67e60*/  IMAD.MOV.U32 R16, RZ, RZ, R20 ;  /* 0x000000ffff107224 */ /* 0x000fc600078e0014 */
[----:B------:R-:W-:Y:S01]  /*67e70*/  IADD3 R20, R19, c[0x0][0x198], RZ ;  /* 0x0000660013147a10 */ /* 0x000fe20007ffe0ff */
[----:B------:R-:W-:-:S03]  /*67e80*/  IMAD.MOV.U32 R28, RZ, RZ, R21 ;  /* 0x000000ffff1c7224 */ /* 0x000fc600078e0015 */
[----:B------:R-:W-:-:S04]  /*67e90*/  IADD3 R21, R20, c[0x0][0x198], RZ ;  /* 0x0000660014157a10 */ /* 0x000fc80007ffe0ff */
[----:B------:R-:W-:-:S04]  /*67ea0*/  IADD3 R22, R21, c[0x0][0x198], RZ ;  /* 0x0000660015167a10 */ /* 0x000fc80007ffe0ff */
[----:B------:R-:W-:-:S04]  /*67eb0*/  IADD3 R23, R22, c[0x0][0x198], RZ ;  /* 0x0000660016177a10 */ /* 0x000fc80007ffe0ff */
[----:B------:R-:W-:Y:S01]  /*67ec0*/  IADD3 R24, R23, c[0x0][0x198], RZ ;  /* 0x0000660017187a10 */ /* 0x000fe20007ffe0ff */
[----:B------:R-:W-:-:S03]  /*67ed0*/  IMAD.MOV.U32 R17, RZ, RZ, R26 ;  /* 0x000000ffff117224 */ /* 0x000fc600078e001a */
[----:B------:R-:W-:Y:S02]  /*67ee0*/  IADD3 R25, R24, c[0x0][0x198], RZ ;  /* 0x0000660018197a10 */ /* 0x000fe40007ffe0ff */
[-C--:B------:R-:W-:Y:S02]  /*67ef0*/  LEA R14, P3, R16, R2.reuse, 0x2 ;  /* 0x00000002100e7211 */ /* 0x080fe400078610ff */
[----:B------:R-:W-:Y:S02]  /*67f00*/  IADD3 R26, R25, c[0x0][0x198], RZ ;  /* 0x00006600191a7a10 */ /* 0x000fe40007ffe0ff */
[----:B------:R-:W-:Y:S02]  /*67f10*/  LEA R10, P4, R0, R2, 0x2 ;  /* 0x00000002000a7211 */ /* 0x000fe400078810ff */
[----:B------:R-:W-:Y:S02]  /*67f20*/  IADD3 R27, R26, c[0x0][0x198], RZ ;  /* 0x000066001a1b7a10 */ /* 0x000fe40007ffe0ff */
[----:B------:R-:W-:-:S02]  /*67f30*/  LEA.HI.X.SX32 R15, R16, R3, 0x2, P3 ;  /* 0x00000003100f7211 */ /* 0x000fc400018f16ff */
[----:B------:R-:W-:Y:S01]  /*67f40*/  LEA.HI.X.SX32 R11, R0, R3, 0x2, P4 ;  /* 0x00000003000b7211 */ /* 0x000fe200020f16ff */
[----:B------:R-:W-:Y:S01]  /*67f50*/  STL.64 [R1+0x12f0], R26 ;  /* 0x0012f01a01007387 */ /* 0x000fe20000100a00 */
[----:B------:R-:W-:-:S03]  /*67f60*/  IMAD.MOV.U32 R29, RZ, RZ, R28 ;  /* 0x000000ffff1d7224 */ /* 0x000fc600078e001c */
[----:B------:R-:W-:Y:S01]  /*67f70*/  STL.64 [R1+0x218], R14 ;  /* 0x0002180e01007387 */ /* 0x000fe20000100a00 */
[----:B------:R-:W-:-:S03]  /*67f80*/  IADD3 R28, R27, c[0x0][0x198], RZ ;  /* 0x000066001b1c7a10 */ /* 0x000fc60007ffe0ff */
[----:B------:R3:W-:Y:S02]  /*67f90*/  STL.64 [R1+0x210], R10 ;  /* 0x0002100a01007387 */ /* 0x0007e40000100a00 */
[----:B---3--:R-:W-:-:S04]  /*67fa0*/  LEA R10, P4, R6, R2, 0x2 ;  /* 0x00000002060a7211 */ /* 0x008fc800078810ff */
[----:B------:R-:W-:Y:S02]  /*67fb0*/  LEA.HI.X.SX32 R11, R6, R3, 0x2, P4 ;  /* 0x00000003060b7211 */ /* 0x000fe400020f16ff */
[----:B----4-:R-:W-:-:S04]  /*67fc0*/  LEA R26, P2, R4, R2, 0x2 ;  /* 0x00000002041a7211 */ /* 0x010fc800078410ff */
[----:B------:R-:W-:Y:S02]  /*67fd0*/  LEA.HI.X.SX32 R27, R4, R3, 0x2, P2 ;  /* 0x00000003041b7211 */ /* 0x000fe400010f16ff */
[----:B------:R-:W-:-:S03]  /*67fe0*/  LEA R14, P3, R5, R2, 0x2 ;  /* 0x00000002050e7211 */ /* 0x000fc600078610ff */
[----:B------:R-:W-:Y:S04]  /*67ff0*/  STL.64 [R1+0x70], R26 ;  /* 0x0000701a01007387 */ /* 0x000fe80000100a00 */
[----:B------:R1:W-:Y:S01]  /*68000*/  STL.64 [R1+0x240], R10 ;  /* 0x0002400a01007387 */ /* 0x0003e20000100a00 */
[----:B------:R-:W-:Y:S02]  /*68010*/  LEA.HI.X.SX32 R15, R5, R3, 0x2, P3 ;  /* 0x00000003050f7211 */ /* 0x000fe400018f16ff */
[----:B-1----:R-:W-:-:S04]  /*68020*/  LEA R10, P2, R7, R2, 0x2 ;  /* 0x00000002070a7211 */ /* 0x002fc800078410ff */
[----:B------:R-:W-:Y:S01]  /*68030*/  LEA.HI.X.SX32 R11, R7, R3, 0x2, P2 ;  /* 0x00000003070b7211 */ /* 0x000fe200010f16ff */
[----:B------:R-:W-:Y:S04]  /*68040*/  STL.64 [R1+0x38], R14 ;  /* 0x0000380e01007387 */ /* 0x000fe80000100a00 */
[----:B------:R1:W-:Y:S04]  /*68050*/  STL.64 [R1+0x20], R10 ;  /* 0x0000200a01007387 */ /* 0x0003e80000100a00 */
[----:B-1----:R-:W3:Y:S01]  /*68060*/  LDL.LU.64 R10, [R1+0x1308] ;  /* 0x00130800010a7983 */ /* 0x002ee20000300a00 */
[----:B------:R-:W-:-:S02]  /*68070*/  IADD3 R0, R28, c[0x0][0x198], RZ ;  /* 0x000066001c007a10 */ /* 0x000fc40007ffe0ff */
[-C--:B--2---:R-:W-:Y:S02]  /*68080*/  LEA R14, P3, R8, R2.reuse, 0x2 ;  /* 0x00000002080e7211 */ /* 0x084fe400078610ff */
[----:B------:R-:W-:Y:S02]  /*68090*/  IADD3 R4, R0, c[0x0][0x198], RZ ;  /* 0x0000660000047a10 */ /* 0x000fe40007ffe0ff */
[C---:B------:R-:W-:Y:S02]  /*680a0*/  LEA R26, P4, R9.reuse, R2, 0x2 ;  /* 0x00000002091a7211 */ /* 0x040fe400078810ff */
[----:B------:R-:W-:Y:S02]  /*680b0*/  IADD3 R5, R4, c[0x0][0x198], RZ ;  /* 0x0000660004057a10 */ /* 0x000fe40007ffe0ff */
[-C--:B------:R-:W-:Y:S02]  /*680c0*/  LEA.HI.X.SX32 R15, R8, R3.reuse, 0x2, P3 ;  /* 0x00000003080f7211 */ /* 0x080fe400018f16ff */
[----:B------:R-:W-:Y:S01]  /*680d0*/  LEA.HI.X.SX32 R27, R9, R3, 0x2, P4 ;  /* 0x00000003091b7211 */ /* 0x000fe200020f16ff */
[----:B------:R-:W-:Y:S04]  /*680e0*/  STL.64 [R1+0x12e8], R4 ;  /* 0x0012e80401007387 */ /* 0x000fe80000100a00 */
[----:B------:R1:W-:Y:S01]  /*680f0*/  STL.64 [R1+0x208], R14 ;  /* 0x0002080e01007387 */ /* 0x0003e20000100a00 */
[----:B------:R-:W-:-:S03]  /*68100*/  IADD3 R6, R5, c[0x0][0x198], RZ ;  /* 0x0000660005067a10 */ /* 0x000fc60007ffe0ff */
[----:B-1----:R-:W2:Y:S04]  /*68110*/  LDL.LU.64 R14, [R1+0x1300] ;  /* 0x00130000010e7983 */ /* 0x002ea80000300a00 */
[----:B------:R1:W-:Y:S01]  /*68120*/  STL.64 [R1+0x200], R26 ;  /* 0x0002001a01007387 */ /* 0x0003e20000100a00 */
[----:B------:R-:W-:Y:S01]  /*68130*/  LEA R4, P4, R12, R2, 0x2 ;  /* 0x000000020c047211 */ /* 0x000fe200078810ff */
[----:B-1----:R-:W-:-:S03]  /*68140*/  IMAD.MOV.U32 R27, RZ, RZ, R17 ;  /* 0x000000ffff1b7224 */ /* 0x002fc600078e0011 */
[-C--:B------:R-:W-:Y:S02]  /*68150*/  LEA.HI.X.SX32 R5, R12, R3.reuse, 0x2, P4 ;  /* 0x000000030c057211 */ /* 0x080fe400020f16ff */
[CC--:B---3--:R-:W-:Y:S02]  /*68160*/  LEA R8, P2, R10.reuse, R2.reuse, 0x2 ;  /* 0x000000020a087211 */ /* 0x0c8fe400078410ff */
[C---:B------:R-:W-:Y:S02]  /*68170*/  LEA R16, P3, R11.reuse, R2, 0x2 ;  /* 0x000000020b107211 */ /* 0x040fe400078610ff */
[-C--:B------:R-:W-:Y:S02]  /*68180*/  LEA.HI.X.SX32 R9, R10, R3.reuse, 0x2, P2 ;  /* 0x000000030a097211 */ /* 0x080fe400010f16ff */
[----:B------:R-:W-:-:S03]  /*68190*/  LEA.HI.X.SX32 R17, R11, R3, 0x2, P3 ;  /* 0x000000030b117211 */ /* 0x000fc600018f16ff */
[----:B------:R-:W-:Y:S04]  /*681a0*/  STL.64 [R1+0x68], R8 ;  /* 0x0000680801007387 */ /* 0x000fe80000100a00 */
[----:B------:R1:W-:Y:S04]  /*681b0*/  STL.64 [R1+0x28], R16 ;  /* 0x0000281001007387 */ /* 0x0003e80000100a00 */
[----:B------:R-:W-:Y:S01]  /*681c0*/  STL.64 [R1+0x238], R4 ;  /* 0x0002380401007387 */ /* 0x000fe20000100a00 */
[----:B-1----:R-:W-:-:S04]  /*681d0*/  LEA R16, P2, R13, R2, 0x2 ;  /* 0x000000020d107211 */ /* 0x002fc800078410ff */
[----:B------:R-:W-:-:S05]  /*681e0*/  LEA.HI.X.SX32 R17, R13, R3, 0x2, P2 ;  /* 0x000000030d117211 */ /* 0x000fca00010f16ff */
[----:B------:R1:W-:Y:S04]  /*681f0*/  STL.64 [R1+0x1f8], R16 ;  /* 0x0001f81001007387 */ /* 0x0003e80000100a00 */
[----:B-1----:R-:W3:Y:S01]  /*68200*/  LDL.LU.64 R16, [R1+0x12f8] ;  /* 0x0012f80001107983 */ /* 0x002ee20000300a00 */
[CC--:B--2---:R-:W-:Y:S02]  /*68210*/  LEA R10, P3, R14.reuse, R2.reuse, 0x2 ;  /* 0x000000020e0a7211 */ /* 0x0c4fe400078610ff */
[CC--:B------:R-:W-:Y:S01]  /*68220*/  LEA R4, P4, R15.reuse, R2.reuse, 0x2 ;  /* 0x000000020f047211 */ /* 0x0c0fe200078810ff */
[----:B------:R-:W-:Y:S01]  /*68230*/  IMAD.MOV.U32 R13, RZ, RZ, R11 ;  /* 0x000000ffff0d7224 */ /* 0x000fe200078e000b */
[-C--:B------:R-:W-:Y:S01]  /*68240*/  LEA.HI.X.SX32 R13, R14, R3.reuse, 0x2, P3 ;  /* 0x000000030e0d7211 */ /* 0x080fe200018f16ff */
[----:B------:R-:W-:Y:S01]  /*68250*/  IMAD.MOV.U32 R12, RZ, RZ, R10 ;  /* 0x000000ffff0c7224 */ /* 0x000fe200078e000a */
[----:B------:R-:W-:Y:S01]  /*68260*/  LEA.HI.X.SX32 R5, R15, R3, 0x2, P4 ;  /* 0x000000030f057211 */ /* 0x000fe200020f16ff */
[----:B------:R-:W-:Y:S04]  /*68270*/  STL [R1+0x1f0], R10 ;  /* 0x0001f00a01007387 */ /* 0x000fe80000100800 */
[----:B------:R-:W-:Y:S04]  /*68280*/  STL [R1+0x1f4], R13 ;  /* 0x0001f40d01007387 */ /* 0x000fe80000100800 */
[----:B------:R1:W-:Y:S02]  /*68290*/  STL.64 [R1+0x260], R4 ;  /* 0x0002600401007387 */ /* 0x0003e40000100a00 */
[----:B-1----:R-:W-:-:S04]  /*682a0*/  LEA R4, P4, R18, R2, 0x2 ;  /* 0x0000000212047211 */ /* 0x002fc800078810ff */
[-C--:B------:R-:W-:Y:S02]  /*682b0*/  LEA.HI.X.SX32 R5, R18, R3.reuse, 0x2, P4 ;  /* 0x0000000312057211 */ /* 0x080fe400020f16ff */
[CC--:B---3--:R-:W-:Y:S02]  /*682c0*/  LEA R12, P2, R16.reuse, R2.reuse, 0x2 ;  /* 0x00000002100c7211 */ /* 0x0c8fe400078410ff */
[C---:B------:R-:W-:Y:S02]  /*682d0*/  LEA R14, P3, R17.reuse, R2, 0x2 ;  /* 0x00000002110e7211 */ /* 0x040fe400078610ff */
[-C--:B------:R-:W-:Y:S02]  /*682e0*/  LEA.HI.X.SX32 R13, R16, R3.reuse, 0x2, P2 ;  /* 0x00000003100d7211 */ /* 0x080fe400010f16ff */
[----:B------:R-:W-:-:S03]  /*682f0*/  LEA.HI.X.SX32 R15, R17, R3, 0x2, P3 ;  /* 0x00000003110f7211 */ /* 0x000fc600018f16ff */
[----:B------:R-:W-:Y:S01]  /*68300*/  STL.64 [R1+0x1d0], R12 ;  /* 0x0001d00c01007387 */ /* 0x000fe20000100a00 */
[----:B------:R-:W-:-:S03]  /*68310*/  LEA R16, P3, R20, R2, 0x2 ;  /* 0x0000000214107211 */ /* 0x000fc600078610ff */
[----:B------:R1:W-:Y:S01]  /*68320*/  STL.64 [R1+0x230], R14 ;  /* 0x0002300e01007387 */ /* 0x0003e20000100a00 */
[----:B------:R-:W-:-:S03]  /*68330*/  LEA.HI.X.SX32 R17, R20, R3, 0x2, P3 ;  /* 0x0000000314117211 */ /* 0x000fc600018f16ff */
[----:B------:R2:W-:Y:S01]  /*68340*/  STL.64 [R1+0x228], R4 ;  /* 0x0002280401007387 */ /* 0x0005e20000100a00 */
[-C--:B-1----:R-:W-:Y:S02]  /*68350*/  LEA R14, P2, R19, R2.reuse, 0x2 ;  /* 0x00000002130e7211 */ /* 0x082fe400078410ff */
[----:B--2---:R-:W-:Y:S02]  /*68360*/  LEA R4, P4, R21, R2, 0x2 ;  /* 0x0000000215047211 */ /* 0x004fe400078810ff */
[-C--:B------:R-:W-:Y:S02]  /*68370*/  LEA.HI.X.SX32 R15, R19, R3.reuse, 0x2, P2 ;  /* 0x00000003130f7211 */ /* 0x080fe400010f16ff */
[----:B------:R-:W-:-:S03]  /*68380*/  LEA.HI.X.SX32 R5, R21, R3, 0x2, P4 ;  /* 0x0000000315057211 */ /* 0x000fc600020f16ff */
[----:B------:R-:W-:Y:S01]  /*68390*/  STL.64 [R1+0x1e8], R14 ;  /* 0x0001e80e01007387 */ /* 0x000fe20000100a00 */
[----:B------:R-:W-:-:S03]  /*683a0*/  LEA R26, P3, R23, R2, 0x2 ;  /* 0x00000002171a7211 */ /* 0x000fc600078610ff */
[----:B------:R1:W-:Y:S01]  /*683b0*/  STL.64 [R1+0x1e0], R16 ;  /* 0x0001e01001007387 */ /* 0x0003e20000100a00 */
[----:B------:R-:W-:-:S03]  /*683c0*/  IMAD.MOV.U32 R21, RZ, RZ, R27 ;  /* 0x000000ffff157224 */ /* 0x000fc600078e001b */
[----:B------:R2:W-:Y:S01]  /*683d0*/  STL.64 [R1+0x1d8], R4 ;  /* 0x0001d80401007387 */ /* 0x0005e20000100a00 */
[-C--:B------:R-:W-:Y:S02]  /*683e0*/  LEA.HI.X.SX32 R27, R23, R3.reuse, 0x2, P3 ;  /* 0x00000003171b7211 */ /* 0x080fe400018f16ff */
[-C--:B-1----:R-:W-:Y:S02]  /*683f0*/  LEA R16, P2, R22, R2.reuse, 0x2 ;  /* 0x0000000216107211 */ /* 0x082fe400078410ff */
[----:B--2---:R-:W-:Y:S02]  /*68400*/  LEA R4, P4, R24, R2, 0x2 ;  /* 0x0000000218047211 */ /* 0x004fe400078810ff */
[-C--:B------:R-:W-:Y:S02]  /*68410*/  LEA.HI.X.SX32 R17, R22, R3.reuse, 0x2, P2 ;  /* 0x0000000316117211 */ /* 0x080fe400010f16ff */
[----:B------:R-:W-:-:S03]  /*68420*/  LEA.HI.X.SX32 R5, R24, R3, 0x2, P4 ;  /* 0x0000000318057211 */ /* 0x000fc600020f16ff */
[----:B------:R-:W-:Y:S04]  /*68430*/  STL.64 [R1+0x1c8], R16 ;  /* 0x0001c81001007387 */ /* 0x000fe80000100a00 */
[----:B------:R1:W-:Y:S04]  /*68440*/  STL.64 [R1+0x1c0], R26 ;  /* 0x0001c01a01007387 */ /* 0x0003e80000100a00 */
[----:B-1----:R-:W2:Y:S04]  /*68450*/  LDL.LU.64 R26, [R1+0x12f0] ;  /* 0x0012f000011a7983 */ /* 0x002ea80000300a00 */
[----:B------:R1:W-:Y:S02]  /*68460*/  STL.64 [R1+0x1b8], R4 ;  /* 0x0001b80401007387 */ /* 0x0003e40000100a00 */
[----:B-1----:R-:W-:-:S04]  /*68470*/  LEA R4, P2, R25, R2, 0x2 ;  /* 0x0000000219047211 */ /* 0x002fc800078410ff */
[----:B------:R-:W-:-:S05]  /*68480*/  LEA.HI.X.SX32 R5, R25, R3, 0x2, P2 ;  /* 0x0000000319057211 */ /* 0x000fca00010f16ff */
[----:B------:R1:W-:Y:S04]  /*68490*/  STL.64 [R1+0x1b0], R4 ;  /* 0x0001b00401007387 */ /* 0x0003e80000100a00 */
[----:B-1----:R-:W3:Y:S01]  /*684a0*/  LDL.LU.64 R4, [R1+0x12e8] ;  /* 0x0012e80001047983 */ /* 0x002ee20000300a00 */
[----:B------:R-:W-:-:S04]  /*684b0*/  IADD3 R7, R6, c[0x0][0x198], RZ ;  /* 0x0000660006077a10 */ /* 0x000fc80007ffe0ff */
[----:B------:R-:W-:-:S04]  /*684c0*/  IADD3 R8, R7, c[0x0][0x198], RZ ;  /* 0x0000660007087a10 */ /* 0x000fc80007ffe0ff */
[----:B------:R-:W-:-:S04]  /*684d0*/  IADD3 R9, R8, c[0x0][0x198], RZ ;  /* 0x0000660008097a10 */ /* 0x000fc80007ffe0ff */
[----:B------:R-:W-:Y:S01]  /*684e0*/  IADD3 R10, R9, c[0x0][0x198], RZ ;  /* 0x00006600090a7a10 */ /* 0x000fe20007ffe0ff */
[----:B------:R-:W-:-:S03]  /*684f0*/  IMAD.MOV.U32 R25, RZ, RZ, R19 ;  /* 0x000000ffff197224 */ /* 0x000fc600078e0013 */
[----:B------:R-:W-:-:S04]  /*68500*/  IADD3 R11, R10, c[0x0][0x198], RZ ;  /* 0x000066000a0b7a10 */ /* 0x000fc80007ffe0ff */
[----:B------:R-:W-:-:S04]  /*68510*/  IADD3 R12, R11, c[0x0][0x198], RZ ;  /* 0x000066000b0c7a10 */ /* 0x000fc80007ffe0ff */
[----:B------:R-:W-:-:S04]  /*68520*/  IADD3 R13, R12, c[0x0][0x198], RZ ;  /* 0x000066000c0d7a10 */ /* 0x000fc80007ffe0ff */
[----:B------:R-:W-:-:S04]  /*68530*/  IADD3 R14, R13, c[0x0][0x198], RZ ;  /* 0x000066000d0e7a10 */ /* 0x000fc80007ffe0ff */
[----:B------:R-:W-:-:S04]  /*68540*/  IADD3 R15, R14, c[0x0][0x198], RZ ;  /* 0x000066000e0f7a10 */ /* 0x000fc80007ffe0ff */
[----:B------:R-:W-:-:S04]  /*68550*/  IADD3 R16, R15, c[0x0][0x198], RZ ;  /* 0x000066000f107a10 */ /* 0x000fc80007ffe0ff */
[----:B------:R-:W-:Y:S02]  /*68560*/  IADD3 R17, R16, c[0x0][0x198], RZ ;  /* 0x0000660010117a10 */ /* 0x000fe40007ffe0ff */
[CC--:B--2---:R-:W-:Y:S02]  /*68570*/  LEA R18, P3, R26.reuse, R2.reuse, 0x2 ;  /* 0x000000021a127211 */ /* 0x0c4fe400078610ff */
[CC--:B------:R-:W-:Y:S02]  /*68580*/  LEA R22, P4, R27.reuse, R2.reuse, 0x2 ;  /* 0x000000021b167211 */ /* 0x0c0fe400078810ff */
[-C--:B------:R-:W-:Y:S02]  /*68590*/  LEA.HI.X.SX32 R25, R26, R3.reuse, 0x2, P3 ;  /* 0x000000031a197211 */ /* 0x080fe400018f16ff */
[----:B------:R-:W-:Y:S01]  /*685a0*/  LEA.HI.X.SX32 R23, R27, R3, 0x2, P4 ;  /* 0x000000031b177211 */ /* 0x000fe200020f16ff */
[----:B------:R-:W-:Y:S01]  /*685b0*/  STL [R1+0x1a8], R18 ;  /* 0x0001a81201007387 */ /* 0x000fe20000100800 */
[----:B------:R-:W-:Y:S01]  /*685c0*/  IMAD.MOV.U32 R24, RZ, RZ, R18 ;  /* 0x000000ffff187224 */ /* 0x000fe200078e0012 */
[----:B------:R-:W-:-:S02]  /*685d0*/  LEA R26, P2, R28, R2, 0x2 ;  /* 0x000000021c1a7211 */ /* 0x000fc400078410ff */
[----:B------:R1:W-:Y:S01]  /*685e0*/  STL [R1+0x1ac], R25 ;  /* 0x0001ac1901007387 */ /* 0x0003e20000100800 */
[----:B------:R-:W-:-:S03]  /*685f0*/  LEA R24, P3, R0, R2, 0x2 ;  /* 0x0000000200187211 */ /* 0x000fc600078610ff */
[----:B------:R3:W-:Y:S01]  /*68600*/  STL.64 [R1+0x1a0], R22 ;  /* 0x0001a01601007387 */ /* 0x0007e20000100a00 */
[-C--:B------:R-:W-:Y:S02]  /*68610*/  LEA.HI.X.SX32 R27, R28, R3.reuse, 0x2, P2 ;  /* 0x000000031c1b7211 */ /* 0x080fe400010f16ff */
[----:B-1----:R-:W-:-:S03]  /*68620*/  LEA.HI.X.SX32 R25, R0, R3, 0x2, P3 ;  /* 0x0000000300197211 */ /* 0x002fc600018f16ff */
[----:B------:R1:W-:Y:S04]  /*68630*/  STL.64 [R1+0x198], R26 ;  /* 0x0001981a01007387 */ /* 0x0003e80000100a00 */
[----:B------:R2:W-:Y:S01]  /*68640*/  STL.64 [R1+0x190], R24 ;  /* 0x0001901801007387 */ /* 0x0005e20000100a00 */
[----:B---3--:R-:W-:-:S04]  /*68650*/  LEA R22, P4, R4, R2, 0x2 ;  /* 0x0000000204167211 */ /* 0x008fc800078810ff */
[-C--:B------:R-:W-:Y:S02]  /*68660*/  LEA.HI.X.SX32 R23, R4, R3.reuse, 0x2, P4 ;  /* 0x0000000304177211 */ /* 0x080fe400020f16ff */
[CC--:B-1----:R-:W-:Y:S02]  /*68670*/  LEA R26, P2, R5.reuse, R2.reuse, 0x2 ;  /* 0x00000002051a7211 */ /* 0x0c2fe400078410ff */
[C---:B--2---:R-:W-:Y:S01]  /*68680*/  LEA R24, P3, R6.reuse, R2, 0x2 ;  /* 0x0000000206187211 */ /* 0x044fe200078610ff */
[----:B------:R1:W-:Y:S01]  /*68690*/  STL.64 [R1+0x188], R22 ;  /* 0x0001881601007387 */ /* 0x0003e20000100a00 */
[-C--:B------:R-:W-:Y:S02]  /*686a0*/  LEA.HI.X.SX32 R27, R5, R3.reuse, 0x2, P2 ;  /* 0x00000003051b7211 */ /* 0x080fe400010f16ff */
[----:B------:R-:W-:Y:S02]  /*686b0*/  LEA.HI.X.SX32 R25, R6, R3, 0x2, P3 ;  /* 0x0000000306197211 */ /* 0x000fe400018f16ff */
[----:B------:R-:W-:-:S02]  /*686c0*/  IADD3 R18, R17, c[0x0][0x198], RZ ;  /* 0x0000660011127a10 */ /* 0x000fc40007ffe0ff */
[C---:B-1----:R-:W-:Y:S01]  /*686d0*/  LEA R22, P4, R7.reuse, R2, 0x2 ;  /* 0x0000000207167211 */ /* 0x042fe200078810ff */
[----:B------:R1:W-:Y:S03]  /*686e0*/  STL.64 [R1+0x180], R26 ;  /* 0x0001801a01007387 */ /* 0x0003e60000100a00 */
[----:B------:R-:W-:Y:S01]  /*686f0*/  LEA.HI.X.SX32 R23, R7, R3, 0x2, P4 ;  /* 0x0000000307177211 */ /* 0x000fe200020f16ff */
[----:B------:R-:W-:Y:S01]  /*68700*/  STL.64 [R1+0x178], R24 ;  /* 0x0001781801007387 */ /* 0x000fe20000100a00 */
[----:B------:R-:W-:-:S03]  /*68710*/  IADD3 R19, R18, c[0x0][0x198], RZ ;  /* 0x0000660012137a10 */ /* 0x000fc60007ffe0ff */
[----:B------:R2:W-:Y:S01]  /*68720*/  STL.64 [R1+0x170], R22 ;  /* 0x0001701601007387 */ /* 0x0005e20000100a00 */
[-C--:B------:R-:W-:Y:S02]  /*68730*/  LEA R6, P4, R10, R2.reuse, 0x2 ;  /* 0x000000020a067211 */ /* 0x080fe400078810ff */
[-C--:B-1----:R-:W-:Y:S02]  /*68740*/  LEA R26, P3, R9, R2.reuse, 0x2 ;  /* 0x00000002091a7211 */ /* 0x082fe400078610ff */
[----:B------:R-:W-:Y:S02]  /*68750*/  IADD3 R20, R19, c[0x0][0x198], RZ ;  /* 0x0000660013147a10 */ /* 0x000fe40007ffe0ff */
[C---:B--2---:R-:W-:Y:S02]  /*68760*/  LEA R22, P2, R8.reuse, R2, 0x2 ;  /* 0x0000000208167211 */ /* 0x044fe400078410ff */
[-C--:B------:R-:W-:Y:S02]  /*68770*/  LEA.HI.X.SX32 R27, R9, R3.reuse, 0x2, P3 ;  /* 0x00000003091b7211 */ /* 0x080fe400018f16ff */
[----:B------:R-:W-:-:S02]  /*68780*/  LEA.HI.X.SX32 R23, R8, R3, 0x2, P2 ;  /* 0x0000000308177211 */ /* 0x000fc400010f16ff */
[----:B------:R-:W-:Y:S02]  /*68790*/  LEA.HI.X.SX32 R7, R10, R3, 0x2, P4 ;  /* 0x000000030a077211 */ /* 0x000fe400020f16ff */
[----:B------:R-:W-:Y:S01]  /*687a0*/  IADD3 R0, R20, c[0x0][0x198], RZ ;  /* 0x0000660014007a10 */ /* 0x000fe20007ffe0ff */
[----:B------:R-:W-:Y:S01]  /*687b0*/  STL.64 [R1+0x168], R22 ;  /* 0x0001681601007387 */ /* 0x000fe20000100a00 */
[----:B------:R-:W-:-:S03]  /*687c0*/  LEA R8, P3, R12, R2, 0x2 ;  /* 0x000000020c087211 */ /* 0x000fc600078610ff */
[----:B------:R1:W-:Y:S01]  /*687d0*/  STL.64 [R1+0x160], R26 ;  /* 0x0001601a01007387 */ /* 0x0003e20000100a00 */
[----:B------:R-:W-:-:S03]  /*687e0*/  IADD3 R4, R0, c[0x0][0x198], RZ ;  /* 0x0000660000047a10 */ /* 0x000fc60007ffe0ff */
[----:B------:R2:W-:Y:S01]  /*687f0*/  STL.64 [R1+0x158], R6 ;  /* 0x0001580601007387 */ /* 0x0005e20000100a00 */
[----:B------:R-:W-:Y:S01]  /*68800*/  IMAD.MOV.U32 R24, RZ, RZ, R21 ;  /* 0x000000ffff187224 */ /* 0x000fe200078e0015 */
[-C--:B------:R-:W-:Y:S02]  /*68810*/  LEA.HI.X.SX32 R9, R12, R3.reuse, 0x2, P3 ;  /* 0x000000030c097211 */ /* 0x080fe400018f16ff */
[-C--:B-1----:R-:W-:Y:S02]  /*68820*/  LEA R26, P2, R11, R2.reuse, 0x2 ;  /* 0x000000020b1a7211 */ /* 0x082fe400078410ff */
[----:B--2---:R-:W-:Y:S02]  /*68830*/  LEA R6, P4, R13, R2, 0x2 ;  /* 0x000000020d067211 */ /* 0x004fe400078810ff */
[----:B------:R-:W-:Y:S02]  /*68840*/  LEA.HI.X.SX32 R27, R11, R3, 0x2, P2 ;  /* 0x000000030b1b7211 */ /* 0x000fe400010f16ff */
[----:B------:R-:W-:-:S02]  /*68850*/  IADD3 R21, R4, c[0x0][0x198], RZ ;  /* 0x0000660004157a10 */ /* 0x000fc40007ffe0ff */
[----:B------:R-:W-:Y:S01]  /*68860*/  LEA.HI.X.SX32 R7, R13, R3, 0x2, P4 ;  /* 0x000000030d077211 */ /* 0x000fe200020f16ff */
[----:B------:R1:W-:Y:S01]  /*68870*/  STL.64 [R1+0x150], R26 ;  /* 0x0001501a01007387 */ /* 0x0003e20000100a00 */
[----:B------:R-:W-:Y:S02]  /*68880*/  IADD3 R22, R21, c[0x0][0x198], RZ ;  /* 0x0000660015167a10 */ /* 0x000fe40007ffe0ff */
[----:B------:R-:W-:Y:S01]  /*68890*/  LEA R12, P2, R14, R2, 0x2 ;  /* 0x000000020e0c7211 */ /* 0x000fe200078410ff */
[----:B------:R-:W-:Y:S01]  /*688a0*/  STL.64 [R1+0x148], R8 ;  /* 0x0001480801007387 */ /* 0x000fe20000100a00 */
[----:B------:R-:W-:-:S03]  /*688b0*/  IADD3 R23, R22, c[0x0][0x198], RZ ;  /* 0x0000660016177a10 */ /* 0x000fc60007ffe0ff */
[----:B------:R2:W-:Y:S01]  /*688c0*/  STL.64 [R1+0x140], R6 ;  /* 0x0001400601007387 */ /* 0x0005e20000100a00 */
[----:B------:R-:W-:Y:S02]  /*688d0*/  LEA.HI.X.SX32 R13, R14, R3, 0x2, P2 ;  /* 0x000000030e0d7211 */ /* 0x000fe400010f16ff */
[----:B------:R-:W-:Y:S02]  /*688e0*/  IADD3 R10, R23, c[0x0][0x198], RZ ;  /* 0x00006600170a7a10 */ /* 0x000fe40007ffe0ff */
[-C--:B-1----:R-:W-:Y:S02]  /*688f0*/  LEA R26, P3, R15, R2.reuse, 0x2 ;  /* 0x000000020f1a7211 */ /* 0x082fe400078610ff */
[----:B--2---:R-:W-:-:S04]  /*68900*/  LEA R6, P4, R16, R2, 0x2 ;  /* 0x0000000210067211 */ /* 0x004fc800078810ff */
[-C--:B------:R-:W-:Y:S01]  /*68910*/  LEA.HI.X.SX32 R7, R16, R3.reuse, 0x2, P4 ;  /* 0x0000000310077211 */ /* 0x080fe200020f16ff */
[----:B------:R1:W-:Y:S01]  /*68920*/  STL.64 [R1+0x138], R12 ;  /* 0x0001380c01007387 */ /* 0x0003e20000100a00 */
[----:B------:R-:W-:Y:S02]  /*68930*/  IADD3 R9, R10, c[0x0][0x198], RZ ;  /* 0x000066000a097a10 */ /* 0x000fe40007ffe0ff */
[-C--:B------:R-:W-:Y:S01]  /*68940*/  LEA.HI.X.SX32 R27, R15, R3.reuse, 0x2, P3 ;  /* 0x000000030f1b7211 */ /* 0x080fe200018f16ff */
[----:B------:R2:W-:Y:S01]  /*68950*/  STL.64 [R1+0x128], R6 ;  /* 0x0001280601007387 */ /* 0x0005e20000100a00 */
[C---:B------:R-:W-:Y:S02]  /*68960*/  LEA R14, P3, R18.reuse, R2, 0x2 ;  /* 0x00000002120e7211 */ /* 0x040fe400078610ff */
[----:B------:R-:W-:Y:S02]  /*68970*/  IADD3 R11, R9, c[0x0][0x198], RZ ;  /* 0x00006600090b7a10 */ /* 0x000fe40007ffe0ff */
[----:B------:R-:W-:-:S02]  /*68980*/  LEA.HI.X.SX32 R15, R18, R3, 0x2, P3 ;  /* 0x00000003120f7211 */ /* 0x000fc400018f16ff */
[-C--:B-1----:R-:W-:Y:S02]  /*68990*/  LEA R12, P4, R19, R2.reuse, 0x2 ;  /* 0x00000002130c7211 */ /* 0x082fe400078810ff */
[-C--:B--2---:R-:W-:Y:S02]  /*689a0*/  LEA R6, P2, R17, R2.reuse, 0x2 ;  /* 0x0000000211067211 */ /* 0x084fe400078410ff */
[-C--:B------:R-:W-:Y:S02]  /*689b0*/  LEA.HI.X.SX32 R13, R19, R3.reuse, 0x2, P4 ;  /* 0x00000003130d7211 */ /* 0x080fe400020f16ff */
[-C--:B------:R-:W-:Y:S01]  /*689c0*/  LEA.HI.X.SX32 R7, R17, R3.reuse, 0x2, P2 ;  /* 0x0000000311077211 */ /* 0x080fe200010f16ff */
[----:B------:R-:W-:Y:S01]  /*689d0*/  STL.64 [R1+0x130], R26 ;  /* 0x0001301a01007387 */ /* 0x000fe20000100a00 */
[----:B------:R-:W-:Y:S02]  /*689e0*/  IADD3 R8, R11, c[0x0][0x198], RZ ;  /* 0x000066000b087a10 */ /* 0x000fe40007ffe0ff */
[C---:B------:R-:W-:Y:S01]  /*689f0*/  LEA R16, P2, R20.reuse, R2, 0x2 ;  /* 0x0000000214107211 */ /* 0x040fe200078410ff */
[----:B------:R1:W-:Y:S04]  /*68a00*/  STL.64 [R1+0x120], R6 ;  /* 0x0001200601007387 */ /* 0x0003e80000100a00 */
[----:B------:R2:W-:Y:S01]  /*68a10*/  STL.64 [R1+0x118], R14 ;  /* 0x0001180e01007387 */ /* 0x0005e20000100a00 */
[----:B------:R-:W-:-:S03]  /*68a20*/  LEA.HI.X.SX32 R17, R20, R3, 0x2, P2 ;  /* 0x0000000314117211 */ /* 0x000fc600010f16ff */
[----:B------:R3:W-:Y:S01]  /*68a30*/  STL.64 [R1+0x110], R12 ;  /* 0x0001100c01007387 */ /* 0x0007e20000100a00 */
[----:B-1----:R-:W-:Y:S02]  /*68a40*/  IADD3 R6, R8, c[0x0][0x198], RZ ;  /* 0x0000660008067a10 */ /* 0x002fe40007ffe0ff */
[-C--:B--2---:R-:W-:Y:S02]  /*68a50*/  LEA R14, P3, R0, R2.reuse, 0x2 ;  /* 0x00000002000e7211 */ /* 0x084fe400078610ff */
[----:B---3--:R-:W-:Y:S02]  /*68a60*/  LEA R12, P4, R4, R2, 0x2 ;  /* 0x00000002040c7211 */ /* 0x008fe400078810ff */
[-C--:B------:R-:W-:Y:S02]  /*68a70*/  LEA.HI.X.SX32 R15, R0, R3.reuse, 0x2, P3 ;  /* 0x00000003000f7211 */ /* 0x080fe400018f16ff */
[----:B------:R-:W-:Y:S02]  /*68a80*/  IADD3 R7, R6, c[0x0][0x198], RZ ;  /* 0x0000660006077a10 */ /* 0x000fe40007ffe0ff */
[----:B------:R-:W-:Y:S01]  /*68a90*/  LEA.HI.X.SX32 R13, R4, R3, 0x2, P4 ;  /* 0x00000003040d7211 */ /* 0x000fe200020f16ff */
[----:B------:R1:W-:Y:S01]  /*68aa0*/  STL.64 [R1+0xf8], R16 ;  /* 0x0000f81001007387 */ /* 0x0003e20000100a00 */
[----:B------:R-:W-:-:S03]  /*68ab0*/  IADD3 R5, R7, c[0x0][0x198], RZ ;  /* 0x0000660007057a10 */ /* 0x000fc60007ffe0ff */
[----:B------:R-:W-:Y:S01]  /*68ac0*/  STL.64 [R1+0xf0], R14 ;  /* 0x0000f00e01007387 */ /* 0x000fe20000100a00 */
[----:B------:R-:W-:-:S03]  /*68ad0*/  IADD3 R0, R5, c[0x0][0x198], RZ ;  /* 0x0000660005007a10 */ /* 0x000fc60007ffe0ff */
[----:B------:R2:W-:Y:S01]  /*68ae0*/  STL.64 [R1+0x108], R12 ;  /* 0x0001080c01007387 */ /* 0x0005e20000100a00 */
[----:B-1----:R-:W-:-:S04]  /*68af0*/  LEA R16, P2, R21, R2, 0x2 ;  /* 0x0000000215107211 */ /* 0x002fc800078410ff */
[-C--:B------:R-:W-:Y:S02]  /*68b00*/  LEA.HI.X.SX32 R17, R21, R3.reuse, 0x2, P2 ;  /* 0x0000000315117211 */ /* 0x080fe400010f16ff */
[CC--:B--2---:R-:W-:Y:S02]  /*68b10*/  LEA R12, P4, R23.reuse, R2.reuse, 0x2 ;  /* 0x00000002170c7211 */ /* 0x0c4fe400078810ff */
[----:B------:R-:W-:Y:S02]  /*68b20*/  LEA R14, P3, R22, R2, 0x2 ;  /* 0x00000002160e7211 */ /* 0x000fe400078610ff */
[-C--:B------:R-:W-:Y:S02]  /*68b30*/  LEA.HI.X.SX32 R13, R23, R3.reuse, 0x2, P4 ;  /* 0x00000003170d7211 */ /* 0x080fe400020f16ff */
[----:B------:R-:W-:Y:S01]  /*68b40*/  IADD3 R4, R0, c[0x0][0x198], RZ ;  /* 0x0000660000047a10 */ /* 0x000fe20007ffe0ff */
[----:B------:R1:W-:Y:S01]  /*68b50*/  STL.64 [R1+0xd8], R16 ;  /* 0x0000d81001007387 */ /* 0x0003e20000100a00 */
[----:B------:R-:W-:-:S02]  /*68b60*/  LEA.HI.X.SX32 R15, R22, R3, 0x2, P3 ;  /* 0x00000003160f7211 */ /* 0x000fc400018f16ff */
[CC--:B------:R-:W-:Y:S01]  /*68b70*/  LEA R18, P2, R10.reuse, R2.reuse, 0x2 ;  /* 0x000000020a127211 */ /* 0x0c0fe200078410ff */
[----:B------:R2:W-:Y:S03]  /*68b80*/  STL.64 [R1+0x100], R12 ;  /* 0x0001000c01007387 */ /* 0x0005e60000100a00 */
[----:B------:R-:W-:Y:S01]  /*68b90*/  LEA.HI.X.SX32 R19, R10, R3, 0x2, P2 ;  /* 0x000000030a137211 */ /* 0x000fe200010f16ff */
[----:B------:R3:W-:Y:S01]  /*68ba0*/  STL.64 [R1+0xe8], R14 ;  /* 0x0000e80e01007387 */ /* 0x0007e20000100a00 */
[----:B-1----:R-:W-:Y:S02]  /*68bb0*/  LEA R16, P3, R9, R2, 0x2 ;  /* 0x0000000209107211 */ /* 0x002fe400078610ff */
[----:B--2---:R-:W-:Y:S01]  /*68bc0*/  IADD3 R12, R4, c[0x0][0x198], RZ ;  /* 0x00006600040c7a10 */ /* 0x004fe20007ffe0ff */
[----:B------:R-:W-:-:S03]  /*68bd0*/  IMAD.MOV.U32 R25, RZ, RZ, R29 ;  /* 0x000000ffff197224 */ /* 0x000fc600078e001d */
[CC--:B------:R-:W-:Y:S02]  /*68be0*/  LEA R28, P2, R12.reuse, R2.reuse, 0x2 ;  /* 0x000000020c1c7211 */ /* 0x0c0fe400078410ff */
[-C--:B---3--:R-:W-:Y:S02]  /*68bf0*/  LEA R14, P4, R11, R2.reuse, 0x2 ;  /* 0x000000020b0e7211 */ /* 0x088fe400078810ff */
[-C--:B------:R-:W-:Y:S02]  /*68c00*/  LEA.HI.X.SX32 R17, R9, R3.reuse, 0x2, P3 ;  /* 0x0000000309117211 */ /* 0x080fe400018f16ff */
[-C--:B------:R-:W-:Y:S02]  /*68c10*/  LEA.HI.X.SX32 R29, R12, R3.reuse, 0x2, P2 ;  /* 0x000000030c1d7211 */ /* 0x080fe400010f16ff */
[----:B------:R-:W-:Y:S01]  /*68c20*/  LEA.HI.X.SX32 R15, R11, R3, 0x2, P4 ;  /* 0x000000030b0f7211 */ /* 0x000fe200020f16ff */
[----:B------:R-:W-:Y:S04]  /*68c30*/  STL.64 [R1+0xd0], R18 ;  /* 0x0000d01201007387 */ /* 0x000fe80000100a00 */
[----:B------:R1:W-:Y:S04]  /*68c40*/  STL.64 [R1+0xe0], R16 ;  /* 0x0000e01001007387 */ /* 0x0003e80000100a00 */
[----:B------:R-:W-:Y:S04]  /*68c50*/  STL.64 [R1+0x1200], R28 ;  /* 0x0012001c01007387 */ /* 0x000fe80000100a00 */
[----:B------:R2:W-:Y:S01]  /*68c60*/  STL.64 [R1+0xc8], R14 ;  /* 0x0000c80e01007387 */ /* 0x0005e20000100a00 */
[----:B-1----:R-:W-:-:S03]  /*68c70*/  LEA R16, P3, R8, R2, 0x2 ;  /* 0x0000000208107211 */ /* 0x002fc600078610ff */
[----:B------:R-:W3:Y:S01]  /*68c80*/  LDL.LU R13, [R1+0x56c] ;  /* 0x00056c00010d7983 */ /* 0x000ee20000300800 */
[----:B------:R-:W-:-:S03]  /*68c90*/  LEA.HI.X.SX32 R17, R8, R3, 0x2, P3 ;  /* 0x0000000308117211 */ /* 0x000fc600018f16ff */
[----:B------:R-:W3:Y:S01]  /*68ca0*/  LDL.LU.64 R8, [R1+0x498] ;  /* 0x0004980001087983 */ /* 0x000ee20000300a00 */
[----:B--2---:R-:W-:-:S04]  /*68cb0*/  LEA R14, P4, R6, R2, 0x2 ;  /* 0x00000002060e7211 */ /* 0x004fc800078810ff */
[----:B------:R-:W-:Y:S01]  /*68cc0*/  LEA.HI.X.SX32 R15, R6, R3, 0x2, P4 ;  /* 0x00000003060f7211 */ /* 0x000fe200020f16ff */
[----:B------:R-:W-:Y:S01]  /*68cd0*/  STL.64 [R1+0xc0], R16 ;  /* 0x0000c01001007387 */ /* 0x000fe20000100a00 */
[----:B------:R-:W-:-:S03]  /*68ce0*/  ISETP.LT.AND P2, PT, R24, c[0x0][0x17c], !P0 ;  /* 0x00005f0018007a0c */ /* 0x000fc60004741270 */
[----:B------:R1:W-:Y:S01]  /*68cf0*/  STL.64 [R1+0xb8], R14 ;  /* 0x0000b80e01007387 */ /* 0x0003e20000100a00 */
[----:B------:R-:W-:-:S04]  /*68d00*/  LEA R10, P3, R7, R2, 0x2 ;  /* 0x00000002070a7211 */ /* 0x000fc800078610ff */
[----:B------:R-:W-:Y:S01]  /*68d10*/  LEA.HI.X.SX32 R11, R7, R3, 0x2, P3 ;  /* 0x00000003070b7211 */ /* 0x000fe200018f16ff */
[----:B-1----:R-:W2:Y:S04]  /*68d20*/  LDL.LU.64 R14, [R1+0x490] ;  /* 0x00049000010e7983 */ /* 0x002ea80000300a00 */
[----:B------:R-:W2:Y:S01]  /*68d30*/  LDL.LU R24, [R1+0x578] ;  /* 0x0005780001187983 */ /* 0x000ea20000300800 */
[----:B------:R-:W-:-:S03]  /*68d40*/  LEA R16, P4, R5, R2, 0x2 ;  /* 0x0000000205107211 */ /* 0x000fc600078810ff */
[----:B------:R1:W-:Y:S01]  /*68d50*/  STL.64 [R1+0xb0], R10 ;  /* 0x0000b00a01007387 */ /* 0x0003e20000100a00 */
[-C--:B------:R-:W-:Y:S02]  /*68d60*/  LEA.HI.X.SX32 R17, R5, R3.reuse, 0x2, P4 ;  /* 0x0000000305117211 */ /* 0x080fe400020f16ff */
[C---:B------:R-:W-:Y:S02]  /*68d70*/  LEA R28, P3, R0.reuse, R2, 0x2 ;  /* 0x00000002001c7211 */ /* 0x040fe400078610ff */
[C---:B------:R-:W-:Y:S02]  /*68d80*/  IADD3 R6, R25.reuse, 0x171, RZ ;  /* 0x0000017119067810 */ /* 0x040fe40007ffe0ff */
[----:B------:R-:W-:Y:S01]  /*68d90*/  LEA.HI.X.SX32 R29, R0, R3, 0x2, P3 ;  /* 0x00000003001d7211 */ /* 0x000fe200018f16ff */
[----:B-1----:R-:W4:Y:S04]  /*68da0*/  LDL.LU.64 R10, [R1+0x488] ;  /* 0x00048800010a7983 */ /* 0x002f280000300a00 */
[----:B------:R-:W4:Y:S04]  /*68db0*/  LDL.LU R27, [R1+0x57c] ;  /* 0x00057c00011b7983 */ /* 0x000f280000300800 */
[----:B------:R-:W4:Y:S01]  /*68dc0*/  LDL.LU.64 R22, [R1+0x480] ;  /* 0x0004800001167983 */ /* 0x000f220000300a00 */
[----:B------:R-:W-:-:S03]  /*68dd0*/  IADD3 R5, R25, 0x172, RZ ;  /* 0x0000017219057810 */ /* 0x000fc60007ffe0ff */
[----:B------:R-:W4:Y:S04]  /*68de0*/  LDL.LU R26, [R1+0x588] ;  /* 0x00058800011a7983 */ /* 0x000f280000300800 */
[----:B------:R1:W-:Y:S04]  /*68df0*/  STL.64 [R1+0xa8], R16 ;  /* 0x0000a81001007387 */ /* 0x0003e80000100a00 */
[----:B-1----:R-:W4:Y:S04]  /*68e00*/  LDL.LU R17, [R1+0x58c] ;  /* 0x00058c0001117983 */ /* 0x002f280000300800 */
[----:B------:R-:W4:Y:S04]  /*68e10*/  LDL.LU.64 R20, [R1+0x470] ;  /* 0x0004700001147983 */ /* 0x000f280000300a00 */
[----:B------:R-:W4:Y:S04]  /*68e20*/  LDL.LU R25, [R1+0x598] ;  /* 0x0005980001197983 */ /* 0x000f280000300800 */
[----:B------:R-:W4:Y:S04]  /*68e30*/  LDL.LU.64 R18, [R1+0x468] ;  /* 0x0004680001127983 */ /* 0x000f280000300a00 */
[----:B------:R-:W4:Y:S04]  /*68e40*/  LDL.LU R16, [R1+0x59c] ;  /* 0x00059c0001107983 */ /* 0x000f280000300800 */
[----:B------:R1:W-:Y:S04]  /*68e50*/  STL.64 [R1+0x1208], R28 ;  /* 0x0012081c01007387 */ /* 0x0003e80000100a00 */
[----:B-1----:R-:W4:Y:S01]  /*68e60*/  LDL R29, [R1+0xeb0] ;  /* 0x000eb000011d7983 */ /* 0x002f220000100800 */
[----:B------:R-:W-:-:S03]  /*68e70*/  ISETP.LT.AND P3, PT, R6, c[0x0][0x17c], !P0 ;  /* 0x00005f0006007a0c */ /* 0x000fc60004761270 */
[----:B------:R-:W4:Y:S01]  /*68e80*/  LDL.LU.64 R6, [R1+0x478] ;  /* 0x0004780001067983 */ /* 0x000f220000300a00 */
[----:B------:R-:W-:-:S04]  /*68e90*/  LEA R2, P4, R4, R2, 0x2 ;  /* 0x0000000204027211 */ /* 0x000fc800078810ff */
[----:B------:R-:W-:-:S05]  /*68ea0*/  LEA.HI.X.SX32 R3, R4, R3, 0x2, P4 ;  /* 0x0000000304037211 */ /* 0x000fca00020f16ff */
[----:B------:R-:W-:Y:S01]  /*68eb0*/  STL.64 [R1+0x1210], R2 ;  /* 0x0012100201007387 */ /* 0x000fe20000100a00 */
[----:B------:R-:W-:-:S03]  /*68ec0*/  ISETP.LT.AND P4, PT, R5, c[0x0][0x17c], !P0 ;  /* 0x00005f0005007a0c */ /* 0x000fc60004781270 */
[----:B---3--:R1:W-:Y:S04]  /*68ed0*/  @P5 STG.E [R8.64], R13 ;  /* 0x0000000d08005986 */ /* 0x0083e8000c101904 */
[----:B-1----:R-:W3:Y:S04]  /*68ee0*/  LDL.LU.64 R8, [R1+0x460] ;  /* 0x0004600001087983 */ /* 0x002ee80000300a00 */
[----:B------:R-:W3:Y:S04]  /*68ef0*/  LDL.LU R13, [R1+0x5a8] ;  /* 0x0005a800010d7983 */ /* 0x000ee80000300800 */
[----:B--2---:R1:W-:Y:S04]  /*68f00*/  @P6 STG.E [R14.64], R24 ;  /* 0x000000180e006986 */ /* 0x0043e8000c101904 */
[----:B-1----:R-:W2:Y:S04]  /*68f10*/  LDL.LU.64 R14, [R1+0x458] ;  /* 0x00045800010e7983 */ /* 0x002ea80000300a00 */
[----:B------:R-:W2:Y:S04]  /*68f20*/  LDL.LU R24, [R1+0x5ac] ;  /* 0x0005ac0001187983 */ /* 0x000ea80000300800 */
[----:B----4-:R1:W-:Y:S04]  /*68f30*/  @P1 STG.E [R10.64], R27 ;  /* 0x0000001b0a001986 */ /* 0x0103e8000c101904 */
[----:B------:R4:W-:Y:S04]  /*68f40*/  @P2 STG.E [R22.64], R26 ;  /* 0x0000001a16002986 */ /* 0x0009e8000c101904 */
[----:B-1----:R-:W2:Y:S04]  /*68f50*/  LDL.LU.64 R10, [R1+0x450] ;  /* 0x00045000010a7983 */ /* 0x002ea80000300a00 */
[----:B------:R-:W2:Y:S04]  /*68f60*/  LDL.LU R27, [R1+0x5b8] ;  /* 0x0005b800011b7983 */ /* 0x000ea80000300800 */
[----:B----4-:R-:W4:Y:S04]  /*68f70*/  LDL.LU.64 R22, [R1+0x448] ;  /* 0x0004480001167983 */ /* 0x010f280000300a00 */
[----:B------:R-:W4:Y:S01]  /*68f80*/  LDL.LU R26, [R1+0x5bc] ;  /* 0x0005bc00011a7983 */ /* 0x000f220000300800 */
[----:B------:R-:W-:-:S04]  /*68f90*/  IADD3 R4, R29, 0x173, RZ ;  /* 0x000001731d047810 */ /* 0x000fc80007ffe0ff */
[----:B------:R-:W-:Y:S01]  /*68fa0*/  ISETP.LT.AND P5, PT, R4, c[0x0][0x17c], !P0 ;  /* 0x00005f0004007a0c */ /* 0x000fe200047a1270 */
[----:B------:R1:W-:Y:S04]  /*68fb0*/  @P3 STG.E [R6.64], R17 ;  /* 0x0000001106003986 */ /* 0x0003e8000c101904 */
[----:B------:R1:W-:Y:S04]  /*68fc0*/  @P4 STG.E [R20.64], R25 ;  /* 0x0000001914004986 */ /* 0x0003e8000c101904 */
[----:B-1----:R-:W4:Y:S04]  /*68fd0*/  LDL.LU.64 R6, [R1+0x440] ;  /* 0x0004400001067983 */ /* 0x002f280000300a00 */
[----:B------:R-:W4:Y:S04]  /*68fe0*/  LDL.LU R17, [R1+0x5c8] ;  /* 0x0005c80001117983 */ /* 0x000f280000300800 */
[----:B------:R-:W4:Y:S04]  /*68ff0*/  LDL.LU.64 R20, [R1+0x438] ;  /* 0x0004380001147983 */ /* 0x000f280000300a00 */
[----:B------:R-:W4:Y:S04]  /*69000*/  LDL.LU R25, [R1+0x5cc] ;  /* 0x0005cc0001197983 */ /* 0x000f280000300800 */
[----:B------:R1:W-:Y:S04]  /*69010*/  @P5 STG.E [R18.64], R16 ;  /* 0x0000001012005986 */ /* 0x0003e8000c101904 */
[----:B-1----:R-:W4:Y:S04]  /*69020*/  LDL.LU.64 R18, [R1+0x430] ;  /* 0x0004300001127983 */ /* 0x002f280000300a00 */
[----:B------:R-:W4:Y:S01]  /*69030*/  LDL.LU R16, [R1+0x5d8] ;  /* 0x0005d80001107983 */ /* 0x000f220000300800 */
[----:B------:R-:W-:-:S02]  /*69040*/  IADD3 R0, R29, 0x174, RZ ;  /* 0x000001741d007810 */ /* 0x000fc40007ffe0ff */
[C---:B------:R-:W-:Y:S02]  /*69050*/  IADD3 R4, R29.reuse, 0x175, RZ ;  /* 0x000001751d047810 */ /* 0x040fe40007ffe0ff */
[----:B------:R-:W-:Y:S02]  /*69060*/  ISETP.LT.AND P6, PT, R0, c[0x0][0x17c], !P0 ;  /* 0x00005f0000007a0c */ /* 0x000fe400047c1270 */
[----:B------:R-:W-:Y:S02]  /*69070*/  ISETP.LT.AND P1, PT, R4, c[0x0][0x17c], !P0 ;  /* 0x00005f0004007a0c */ /* 0x000fe40004721270 */
[C---:B------:R-:W-:Y:S02]  /*69080*/  IADD3 R0, R29.reuse, 0x176, RZ ;  /* 0x000001761d007810 */ /* 0x040fe40007ffe0ff */
[----:B------:R-:W-:Y:S02]  /*69090*/  IADD3 R4, R29, 0x177, RZ ;  /* 0x000001771d047810 */ /* 0x000fe40007ffe0ff */
[----:B------:R-:W-:-:S02]  /*690a0*/  ISETP.LT.AND P2, PT, R0, c[0x0][0x17c], !P0 ;  /* 0x00005f0000007a0c */ /* 0x000fc40004741270 */
[----:B------:R-:W-:Y:S02]  /*690b0*/  ISETP.LT.AND P3, PT, R4, c[0x0][0x17c], !P0 ;  /* 0x00005f0004007a0c */ /* 0x000fe40004761270 */
[C---:B------:R-:W-:Y:S02]  /*690c0*/  IADD3 R0, R29.reuse, 0x178, RZ ;  /* 0x000001781d007810 */ /* 0x040fe40007ffe0ff */
[C---:B------:R-:W-:Y:S02]  /*690d0*/  IADD3 R4, R29.reuse, 0x179, RZ ;  /* 0x000001791d047810 */ /* 0x040fe40007ffe0ff */
[----:B------:R-:W-:Y:S02]  /*690e0*/  ISETP.LT.AND P4, PT, R0, c[0x0][0x17c], !P0 ;  /* 0x00005f0000007a0c */ /* 0x000fe40004781270 */
[----:B------:R-:W-:Y:S02]  /*690f0*/  IADD3 R0, R29, 0x17a, RZ ;  /* 0x0000017a1d007810 */ /* 0x000fe40007ffe0ff */
[----:B------:R-:W-:Y:S01]  /*69100*/  ISETP.LT.AND P5, PT, R4, c[0x0][0x17c], !P0 ;  /* 0x00005f0004007a0c */ /* 0x000fe200047a1270 */
[----:B---3--:R1:W-:Y:S04]  /*69110*/  @P6 STG.E [R8.64], R13 ;  /* 0x0000000d08006986 */ /* 0x0083e8000c101904 */
[----:B-1----:R-:W3:Y:S04]  /*69120*/  LDL.LU.64 R8, [R1+0x428] ;  /* 0x0004280001087983 */ /* 0x002ee80000300a00 */
[----:B------:R-:W3:Y:S04]  /*69130*/  LDL.LU R13, [R1+0x5dc] ;  /* 0x0005dc00010d7983 */ /* 0x000ee80000300800 */
[----:B--2---:R1:W-:Y:S04]  /*69140*/  @P1 STG.E [R14.64], R24 ;  /* 0x000000180e001986 */ /* 0x0043e8000c101904 */
[----:B-1----:R-:W2:Y:S04]  /*69150*/  LDL.LU.64 R14, [R1+0x420] ;  /* 0x00042000010e7983 */ /* 0x002ea80000300a00 */
[----:B------:R-:W2:Y:S04]  /*69160*/  LDL.LU R24, [R1+0x5e8] ;  /* 0x0005e80001187983 */ /* 0x000ea80000300800 */
[----:B------:R1:W-:Y:S01]  /*69170*/  @P2 STG.E [R10.64], R27 ;  /* 0x0000001b0a002986 */ /* 0x0003e2000c101904 */
[----:B------:R-:W-:-:S03]  /*69180*/  ISETP.LT.AND P6, PT, R0, c[0x0][0x17c], !P0 ;  /* 0x00005f0000007a0c */ /* 0x000fc600047c1270 */
[----:B----4-:R4:W-:Y:S04]  /*69190*/  @P3 STG.E [R22.64], R26 ;  /* 0x0000001a16003986 */ /* 0x0109e8000c101904 */
[----:B-1----:R-:W2:Y:S04]  /*691a0*/  LDL.LU.64 R10, [R1+0x418] ;  /* 0x00041800010a7983 */ /* 0x002ea80000300a00 */
[----:B------:R-:W2:Y:S04]  /*691b0*/  LDL.LU R27, [R1+0x5ec] ;  /* 0x0005ec00011b7983 */ /* 0x000ea80000300800 */
[----:B----4-:R-:W4:Y:S04]  /*691c0*/  LDL.LU.64 R22, [R1+0x410] ;  /* 0x0004100001167983 */ /* 0x010f280000300a00 */
[----:B------:R-:W4:Y:S04]  /*691d0*/  LDL.LU R26, [R1+0x5f8] ;  /* 0x0005f800011a7983 */ /* 0x000f280000300800 */
        /* <DEDUP_REMOVED lines=280> */
[----:B------:R-:W-:Y:S04]  /*6a360*/  @P6 STG.E [R6.64], R17 ;  /* 0x0000001106006986 */ /* 0x000fe8000c101904 */
[----:B------:R1:W-:Y:S04]  /*6a370*/  @P1 STG.E [R20.64], R25 ;  /* 0x0000001914001986 */ /* 0x0003e8000c101904 */
[----:B-1----:R-:W4:Y:S04]  /*6a380*/  LDL.LU.64 R20, [R1+0x18] ;  /* 0x0000180001147983 */ /* 0x002f280000300a00 */
        /* <DEDUP_REMOVED lines=11> */
[----:B------:R-:W-:-:S03]  /*6a440*/  ISETP.LT.AND P6, PT, R0, c[0x0][0x17c], !P0 ;  /* 0x00005f0000007a0c */ /* 0x000fc600047c1270 */
[----:B---3--:R-:W-:Y:S04]  /*6a450*/  @P3 STG.E [R8.64], R13 ;  /* 0x0000000d08003986 */ /* 0x008fe8000c101904 */
[----:B--2---:R1:W-:Y:S04]  /*6a460*/  @P4 STG.E [R14.64], R24 ;  /* 0x000000180e004986 */ /* 0x0043e8000c101904 */
[----:B-1----:R-:W1:Y:S04]  /*6a470*/  S2R R24, SR_TID.X ;  /* 0x0000000000187919 */ /* 0x002e680000002100 */
[----:B------:R-:W-:Y:S04]  /*6a480*/  @P5 STG.E [R10.64], R27 ;  /* 0x0000001b0a005986 */ /* 0x000fe8000c101904 */
[----:B----4-:R1:W-:Y:S02]  /*6a490*/  @P6 STG.E [R22.64], R26 ;  /* 0x0000001a16006986 */ /* 0x0103e4000c101904 */
[C---:B-1----:R-:W-:Y:S01]  /*6a4a0*/  IMAD.SHL.U32 R26, R24.reuse, 0x4000, RZ ;  /* 0x00004000181a7824 */ /* 0x042fe200078e00ff */
[----:B------:R-:W-:-:S04]  /*6a4b0*/  LOP3.LUT R6, R24, 0x1ff, RZ, 0xc0, !PT ;  /* 0x000001ff18067812 */ /* 0x000fc800078ec0ff */
[----:B------:R-:W-:-:S05]  /*6a4c0*/  LOP3.LUT R26, R26, 0x18000, RZ, 0xc0, !PT ;  /* 0x000180001a1a7812 */ /* 0x000fca00078ec0ff */
[----:B------:R-:W-:Y:S01]  /*6a4d0*/  IMAD R26, R6, 0x10, R26 ;  /* 0x00000010061a7824 */ /* 0x000fe200078e021a */
[----:B------:R-:W-:Y:S04]  /*6a4e0*/  STL.64 [R1+0x12e0], R18 ;  /* 0x0012e01201007387 */ /* 0x000fe80000100a00 */
[----:B------:R-:W-:Y:S04]  /*6a4f0*/  STL [R1+0x12d8], R16 ;  /* 0x0012d81001007387 */ /* 0x000fe80000100800 */
[----:B------:R-:W1:Y:S04]  /*6a500*/  LDS.128 R16, [R26] ;  /* 0x000000001a107984 */ /* 0x000e680000000c00 */
[----:B------:R-:W2:Y:S04]  /*6a510*/  LDL.LU.64 R14, [R1+0x50] ;  /* 0x00005000010e7983 */ /* 0x000ea80000300a00 */
[----:B------:R-:W2:Y:S04]  /*6a520*/  LDL.LU R13, [R1+0x6cc] ;  /* 0x0006cc00010d7983 */ /* 0x000ea80000300800 */
[----:B------:R-:W3:Y:S04]  /*6a530*/  LDL.LU.64 R22, [R1+0x80] ;  /* 0x0000800001167983 */ /* 0x000ee80000300a00 */
[----:B------:R-:W3:Y:S04]  /*6a540*/  LDL.LU R27, [R1+0x6d8] ;  /* 0x0006d800011b7983 */ /* 0x000ee80000300800 */
[----:B-1----:R1:W-:Y:S01]  /*6a550*/  STL.64 [R1+0x98], R18 ;  /* 0x0000981201007387 */ /* 0x0023e20000100a00 */
[----:B------:R-:W-:-:S03]  /*6a560*/  IMAD.MOV.U32 R8, RZ, RZ, R16 ;  /* 0x000000ffff087224 */ /* 0x000fc600078e0010 */
[----:B-1----:R-:W4:Y:S04]  /*6a570*/  LDL.LU.64 R18, [R1+0x12e0] ;  /* 0x0012e00001127983 */ /* 0x002f280000300a00 */
[----:B------:R-:W4:Y:S01]  /*6a580*/  LDL.LU R16, [R1+0x12d8] ;  /* 0x0012d80001107983 */ /* 0x000f220000300800 */
[C---:B------:R-:W-:Y:S01]  /*6a590*/  IADD3 R4, R29.reuse, 0x1b7, RZ ;  /* 0x000001b71d047810 */ /* 0x040fe20007ffe0ff */
[----:B------:R-:W-:Y:S01]  /*6a5a0*/  IMAD.SHL.U32 R11, R24, 0x4000, RZ ;  /* 0x00004000180b7824 */ /* 0x000fe200078e00ff */
[C---:B------:R-:W-:Y:S02]  /*6a5b0*/  IADD3 R0, R29.reuse, 0x1b8, RZ ;  /* 0x000001b81d007810 */ /* 0x040fe40007ffe0ff */
[----:B------:R-:W-:Y:S02]  /*6a5c0*/  ISETP.LT.AND P1, PT, R4, c[0x0][0x17c], !P0 ;  /* 0x00005f0004007a0c */ /* 0x000fe40004721270 */
[----:B------:R-:W-:-:S02]  /*6a5d0*/  IADD3 R4, R29, 0x1b9, RZ ;  /* 0x000001b91d047810 */ /* 0x000fc40007ffe0ff */
[----:B------:R-:W-:Y:S02]  /*6a5e0*/  ISETP.LT.AND P2, PT, R0, c[0x0][0x17c], !P0 ;  /* 0x00005f0000007a0c */ /* 0x000fe40004741270 */
[----:B------:R-:W-:Y:S02]  /*6a5f0*/  LOP3.LUT R11, R11, 0x18000, RZ, 0xc0, !PT ;  /* 0x000180000b0b7812 */ /* 0x000fe400078ec0ff */
[----:B------:R-:W-:-:S03]  /*6a600*/  ISETP.LT.AND P3, PT, R4, c[0x0][0x17c], !P0 ;  /* 0x00005f0004007a0c */ /* 0x000fc60004761270 */
[----:B------:R-:W-:Y:S02]  /*6a610*/  IMAD R11, R6, 0x10, R11 ;  /* 0x00000010060b7824 */ /* 0x000fe400078e020b */
[----:B------:R1:W-:Y:S03]  /*6a620*/  @P1 STG.E [R20.64], R25 ;  /* 0x0000001914001986 */ /* 0x0003e6000c101904 */
[----:B------:R-:W-:Y:S01]  /*6a630*/  LOP3.LUT R11, R11, 0x20, RZ, 0x3c, !PT ;  /* 0x000000200b0b7812 */ /* 0x000fe200078e3cff */
[----:B------:R-:W-:Y:S01]  /*6a640*/  IMAD.MOV.U32 R5, RZ, RZ, R17 ;  /* 0x000000ffff057224 */ /* 0x000fe200078e0011 */
[----:B-1----:R-:W3:Y:S04]  /*6a650*/  LDL.LU.64 R20, [R1+0x78] ;  /* 0x0000780001147983 */ /* 0x002ee80000300a00 */
[----:B------:R-:W3:Y:S04]  /*6a660*/  LDL.LU R25, [R1+0x6dc] ;  /* 0x0006dc0001197983 */ /* 0x000ee80000300800 */
[----:B----4-:R1:W-:Y:S04]  /*6a670*/  @P2 STG.E [R18.64], R16 ;  /* 0x0000001012002986 */ /* 0x0103e8000c101904 */
[----:B--2---:R-:W-:Y:S04]  /*6a680*/  @P3 STG.E [R14.64], R13 ;  /* 0x0000000d0e003986 */ /* 0x004fe8000c101904 */
[----:B------:R-:W2:Y:S04]  /*6a690*/  LDS.128 R12, [R11] ;  /* 0x000000000b0c7984 */ /* 0x000ea80000000c00 */
[----:B-1----:R-:W4:Y:S04]  /*6a6a0*/  LDL.LU.64 R18, [R1+0x250] ;  /* 0x0002500001127983 */ /* 0x002f280000300a00 */
[----:B------:R-:W4:Y:S04]  /*6a6b0*/  LDL.LU R24, [R1+0x6e8] ;  /* 0x0006e80001187983 */ /* 0x000f280000300800 */
[----:B--2---:R1:W-:Y:S04]  /*6a6c0*/  STL.64 [R1+0x58], R14 ;  /* 0x0000580e01007387 */ /* 0x0043e80000100a00 */
[----:B------:R-:W2:Y:S04]  /*6a6d0*/  LDL.LU.64 R16, [R1+0x30] ;  /* 0x0000300001107983 */ /* 0x000ea80000300a00 */
[----:B------:R-:W1:Y:S02]  /*6a6e0*/  S2R R7, SR_TID.X ;  /* 0x0000000000077919 */ /* 0x000e640000002100 */
[----:B-1----:R-:W-:-:S05]  /*6a6f0*/  IMAD.SHL.U32 R10, R7, 0x4000, RZ ;  /* 0x00004000070a7824 */ /* 0x002fca00078e00ff */
[----:B------:R-:W-:-:S05]  /*6a700*/  LOP3.LUT R10, R10, 0x18000, RZ, 0xc0, !PT ;  /* 0x000180000a0a7812 */ /* 0x000fca00078ec0ff */
[----:B------:R-:W-:-:S05]  /*6a710*/  IMAD R10, R6, 0x10, R10 ;  /* 0x00000010060a7824 */ /* 0x000fca00078e020a */
[----:B------:R-:W-:Y:S02]  /*6a720*/  LOP3.LUT R10, R10, 0x40, RZ, 0x3c, !PT ;  /* 0x000000400a0a7812 */ /* 0x000fe400078e3cff */
[C---:B------:R-:W-:Y:S02]  /*6a730*/  IADD3 R0, R29.reuse, 0x1ba, RZ ;  /* 0x000001ba1d007810 */ /* 0x040fe40007ffe0ff */
[----:B------:R-:W-:Y:S02]  /*6a740*/  IADD3 R4, R29, 0x1bb, RZ ;  /* 0x000001bb1d047810 */ /* 0x000fe40007ffe0ff */
[----:B------:R-:W-:Y:S02]  /*6a750*/  ISETP.LT.AND P4, PT, R0, c[0x0][0x17c], !P0 ;  /* 0x00005f0000007a0c */ /* 0x000fe40004781270 */
[----:B------:R-:W-:Y:S01]  /*6a760*/  ISETP.LT.AND P5, PT, R4, c[0x0][0x17c], !P0 ;  /* 0x00005f0004007a0c */ /* 0x000fe200047a1270 */
[----:B------:R-:W-:-:S10]  /*6a770*/  IMAD.MOV.U32 R3, RZ, RZ, R12 ;  /* 0x000000ffff037224 */ /* 0x000fd400078e000c */
[----:B---3--:R-:W-:Y:S04]  /*6a780*/  @P4 STG.E [R22.64], R27 ;  /* 0x0000001b16004986 */ /* 0x008fe8000c101904 */
[----:B------:R1:W-:Y:S04]  /*6a790*/  @P5 STG.E [R20.64], R25 ;  /* 0x0000001914005986 */ /* 0x0003e8000c101904 */
[----:B----4-:R-:W-:Y:S04]  /*6a7a0*/  STL.64 [R1+0x12d0], R18 ;  /* 0x0012d01201007387 */ /* 0x010fe80000100a00 */
[----:B--2---:R-:W-:Y:S04]  /*6a7b0*/  STL.64 [R1+0x12c8], R16 ;  /* 0x0012c81001007387 */ /* 0x004fe80000100a00 */
[----:B------:R-:W2:Y:S04]  /*6a7c0*/  LDS.128 R16, [R10] ;  /* 0x000000000a107984 */ /* 0x000ea80000000c00 */
[----:B------:R-:W3:Y:S04]  /*6a7d0*/  LDL.LU R15, [R1+0x6ec] ;  /* 0x0006ec00010f7983 */ /* 0x000ee80000300800 */
[----:B------:R-:W4:Y:S04]  /*6a7e0*/  LDL.LU R9, [R1+0x6f8] ;  /* 0x0006f80001097983 */ /* 0x000f280000300800 */
[----:B-1----:R-:W3:Y:S04]  /*6a7f0*/  LDL.LU.64 R20, [R1+0x88] ;  /* 0x0000880001147983 */ /* 0x002ee80000300a00 */
[----:B------:R-:W3:Y:S04]  /*6a800*/  LDL.LU R27, [R1+0x6fc] ;  /* 0x0006fc00011b7983 */ /* 0x000ee80000300800 */
[----:B--2---:R1:W-:Y:S01]  /*6a810*/  STL [R1+0x18], R18 ;  /* 0x0000181201007387 */ /* 0x0043e20000100800 */
[----:B------:R-:W-:-:S02]  /*6a820*/  IMAD.MOV.U32 R28, RZ, RZ, R19 ;  /* 0x000000ffff1c7224 */ /* 0x000fc400078e0013 */
[----:B------:R-:W-:Y:S02]  /*6a830*/  IMAD.MOV.U32 R14, RZ, RZ, R16 ;  /* 0x000000ffff0e7224 */ /* 0x000fe400078e0010 */
[----:B------:R-:W-:Y:S01]  /*6a840*/  IMAD.MOV.U32 R12, RZ, RZ, R17 ;  /* 0x000000ffff0c7224 */ /* 0x000fe200078e0011 */
[----:B-1----:R-:W2:Y:S04]  /*6a850*/  LDL.LU.64 R18, [R1+0x12d0] ;  /* 0x0012d00001127983 */ /* 0x002ea80000300a00 */
[----:B------:R-:W3:Y:S04]  /*6a860*/  LDL.LU.64 R16, [R1+0x12c8] ;  /* 0x0012c80001107983 */ /* 0x000ee80000300a00 */
[----:B------:R1:W-:Y:S04]  /*6a870*/  STL.64 [R1+0x12c0], R10 ;  /* 0x0012c00a01007387 */ /* 0x0003e80000100a00 */
[----:B-1----:R-:W4:Y:S01]  /*6a880*/  LDL.LU.64 R10, [R1+0x220] ;  /* 0x00022000010a7983 */ /* 0x002f220000300a00 */
[----:B------:R-:W-:-:S02]  /*6a890*/  IADD3 R0, R29, 0x1bc, RZ ;  /* 0x000001bc1d007810 */ /* 0x000fc40007ffe0ff */
[----:B------:R-:W-:Y:S02]  /*6a8a0*/  IADD3 R4, R29, 0x1bd, RZ ;  /* 0x000001bd1d047810 */ /* 0x000fe40007ffe0ff */
[----:B------:R-:W-:Y:S02]  /*6a8b0*/  ISETP.LT.AND P6, PT, R0, c[0x0][0x17c], !P0 ;  /* 0x00005f0000007a0c */ /* 0x000fe400047c1270 */
[----:B------:R-:W-:Y:S01]  /*6a8c0*/  ISETP.LT.AND P1, PT, R4, c[0x0][0x17c], !P0 ;  /* 0x00005f0004007a0c */ /* 0x000fe20004721270 */
[----:B------:R-:W-:Y:S01]  /*6a8d0*/  STL [R1+0x12b8], R8 ;  /* 0x0012b80801007387 */ /* 0x000fe20000100800 */
[----:B------:R-:W-:Y:S02]  /*6a8e0*/  IMAD.MOV.U32 R2, RZ, RZ, R13 ;  /* 0x000000ffff027224 */ /* 0x000fe400078e000d */
[----:B------:R-:W-:Y:S01]  /*6a8f0*/  IMAD.SHL.U32 R13, R7, 0x4000, RZ ;  /* 0x00004000070d7824 */ /* 0x000fe200078e00ff */
[----:B------:R-:W-:-:S04]  /*6a900*/  IADD3 R0, R29, 0x1be, RZ ;  /* 0x000001be1d007810 */ /* 0x000fc80007ffe0ff */
[----:B------:R-:W-:Y:S02]  /*6a910*/  LOP3.LUT R13, R13, 0x18000, RZ, 0xc0, !PT ;  /* 0x000180000d0d7812 */ /* 0x000fe400078ec0ff */
[----:B------:R-:W-:-:S03]  /*6a920*/  ISETP.LT.AND P2, PT, R0, c[0x0][0x17c], !P0 ;  /* 0x00005f0000007a0c */ /* 0x000fc60004741270 */
[----:B------:R-:W-:Y:S01]  /*6a930*/  IMAD R13, R6, 0x10, R13 ;  /* 0x00000010060d7824 */ /* 0x000fe200078e020d */
[----:B--2---:R1:W-:Y:S04]  /*6a940*/  @P6 STG.E [R18.64], R24 ;  /* 0x0000001812006986 */ /* 0x0043e8000c101904 */
[----:B---3--:R-:W-:Y:S04]  /*6a950*/  @P1 STG.E [R16.64], R15 ;  /* 0x0000000f10001986 */ /* 0x008fe8000c101904 */
[----:B-1----:R-:W2:Y:S04]  /*6a960*/  LDL.LU.64 R24, [R1+0x40] ;  /* 0x0000400001187983 */ /* 0x002ea80000300a00 */
[----:B------:R-:W3:Y:S04]  /*6a970*/  LDL.LU.64 R22, [R1+0x8] ;  /* 0x0000080001167983 */ /* 0x000ee80000300a00 */
[----:B------:R1:W-:Y:S04]  /*6a980*/  STL [R1+0x12a8], R14 ;  /* 0x0012a80e01007387 */ /* 0x0003e80000100800 */
[----:B-1----:R-:W2:Y:S01]  /*6a990*/  LDL.LU.64 R14, [R1+0x248] ;  /* 0x00024800010e7983 */ /* 0x002ea20000300a00 */
[----:B------:R-:W-:-:S03]  /*6a9a0*/  LOP3.LUT R13, R13, 0x60, RZ, 0x3c, !PT ;  /* 0x000000600d0d7812 */ /* 0x000fc600078e3cff */
[----:B----4-:R-:W-:Y:S04]  /*6a9b0*/  @P2 STG.E [R10.64], R9 ;  /* 0x000000090a002986 */ /* 0x010fe8000c101904 */
[----:B------:R-:W-:Y:S04]  /*6a9c0*/  LDS.128 R16, [R13] ;  /* 0x000000000d107984 */ /* 0x000fe80000000c00 */
[----:B------:R-:W1:Y:S01]  /*6a9d0*/  LDS.128 R8, [R26+0x2000] ;  /* 0x002000001a087984 */ /* 0x000e620000000c00 */
[----:B------:R-:W-:-:S04]  /*6a9e0*/  IADD3 R4, R29, 0x1bf, RZ ;  /* 0x000001bf1d047810 */ /* 0x000fc80007ffe0ff */
[----:B------:R-:W-:Y:S01]  /*6a9f0*/  ISETP.LT.AND P3, PT, R4, c[0x0][0x17c], !P0 ;  /* 0x00005f0004007a0c */ /* 0x000fe20004761270 */
[----:B------:R4:W-:Y:S04]  /*6aa00*/  STL.64 [R1+0x12a0], R12 ;  /* 0x0012a00c01007387 */ /* 0x0009e80000100a00 */
[----:B----4-:R-:W4:Y:S08]  /*6aa10*/  LDL.LU.64 R12, [R1+0x48] ;  /* 0x00004800010c7983 */ /* 0x010f300000300a00 */
[----:B------:R1:W-:Y:S02]  /*6aa20*/  @P3 STG.E [R20.64], R27 ;  /* 0x0000001b14003986 */ /* 0x0003e4000c101904 */
[----:B-1----:R-:W-:-:S02]  /*6aa30*/  IMAD.MOV.U32 R6, RZ, RZ, R8 ;  /* 0x000000ffff067224 */ /* 0x002fc400078e0008 */
[----:B--2---:R-:W-:Y:S04]  /*6aa40*/  STL.64 [R1+0x12b0], R14 ;  /* 0x0012b00e01007387 */ /* 0x004fe80000100a00 */
[----:B------:R-:W-:Y:S04]  /*6aa50*/  STL.64 [R1+0x1240], R18 ;  /* 0x0012401201007387 */ /* 0x000fe80000100a00 */
[----:B------:R-:W2:Y:S04]  /*6aa60*/  LDL.LU.64 R20, [R1+0x218] ;  /* 0x0002180001147983 */ /* 0x000ea80000300a00 */
[----:B------:R1:W-:Y:S04]  /*6aa70*/  STL.64 [R1+0x88], R10 ;  /* 0x0000880a01007387 */ /* 0x0003e80000100a00 */
[----:B-1----:R-:W2:Y:S04]  /*6aa80*/  LDL.LU.64 R10, [R1+0x12c0] ;  /* 0x0012c000010a7983 */ /* 0x002ea80000300a00 */
[----:B------:R-:W4:Y:S01]  /*6aa90*/  LDL.LU R8, [R1+0x12b8] ;  /* 0x0012b80001087983 */ /* 0x000f220000300800 */
[----:B------:R-:W-:-:S02]  /*6aaa0*/  IADD3 R0, R29, 0x1c0, RZ ;  /* 0x000001c01d007810 */ /* 0x000fc40007ffe0ff */
[----:B------:R-:W-:Y:S01]  /*6aab0*/  IADD3 R4, R29, 0x1c1, RZ ;  /* 0x000001c11d047810 */ /* 0x000fe20007ffe0ff */
[----:B------:R-:W2:Y:S01]  /*6aac0*/  LDL.LU.64 R26, [R1+0x210] ;  /* 0x00021000011a7983 */ /* 0x000ea20000300a00 */
[----:B------:R-:W-:Y:S02]  /*6aad0*/  ISETP.LT.AND P4, PT, R0, c[0x0][0x17c], !P0 ;  /* 0x00005f0000007a0c */ /* 0x000fe40004781270 */
[----:B------:R-:W-:-:S11]  /*6aae0*/  ISETP.LT.AND P5, PT, R4, c[0x0][0x17c], !P0 ;  /* 0x00005f0004007a0c */ /* 0x000fd600047a1270 */
[----:B----4-:R-:W-:Y:S04]  /*6aaf0*/  @P4 STG.E [R12.64], R8 ;  /* 0x000000080c004986 */ /* 0x010fe8000c101904 */
[----:B--2---:R-:W1:Y:S04]  /*6ab00*/  LDS.128 R12, [R11+0x2000] ;  /* 0x002000000b0c7984 */ /* 0x004e680000000c00 */
[----:B------:R2:W-:Y:S04]  /*6ab10*/  @P5 STG.E [R24.64], R5 ;  /* 0x0000000518005986 */ /* 0x0005e8000c101904 */
[----:B--2---:R-:W2:Y:S04]  /*6ab20*/  LDL.LU.64 R24, [R1+0x70] ;  /* 0x0000700001187983 */ /* 0x004ea80000300a00 */
[----:B-1----:R1:W-:Y:S04]  /*6ab30*/  STL.64 [R1+0x48], R14 ;  /* 0x0000480e01007387 */ /* 0x0023e80000100a00 */
[----:B-1----:R-:W4:Y:S01]  /*6ab40*/  LDL.LU.64 R14, [R1+0x12b0] ;  /* 0x0012b000010e7983 */ /* 0x002f220000300a00 */
[----:B------:R-:W-:-:S04]  /*6ab50*/  IADD3 R0, R29, 0x1c2, RZ ;  /* 0x000001c21d007810 */ /* 0x000fc80007ffe0ff */
[----:B------:R-:W-:Y:S01]  /*6ab60*/  ISETP.LT.AND P6, PT, R0, c[0x0][0x17c], !P0 ;  /* 0x00005f0000007a0c */ /* 0x000fe200047c1270 */
[----:B------:R-:W-:Y:S02]  /*6ab70*/  IMAD.MOV.U32 R18, RZ, RZ, R12 ;  /* 0x000000ffff127224 */ /* 0x000fe400078e000c */
[----:B------:R-:W-:-:S10]  /*6ab80*/  IMAD.MOV.U32 R11, RZ, RZ, R13 ;  /* 0x000000ffff0b7224 */ /* 0x000fd400078e000d */
[----:B----4-:R-:W-:Y:S04]  /*6ab90*/  @P6 STG.E [R14.64], R3 ;  /* 0x000000030e006986 */ /* 0x010fe8000c101904 */
[----:B------:R-:W1:Y:S02]  /*6aba0*/  LDS.128 R12, [R10+0x2000] ;  /* 0x002000000a0c7984 */ /* 0x000e640000000c00 */
[----:B-1----:R-:W-:Y:S02]  /*6abb0*/  IMAD.MOV.U32 R3, RZ, RZ, R14 ;  /* 0x000000ffff037224 */ /* 0x002fe400078e000e */
[----:B------:R-:W-:Y:S01]  /*6abc0*/  IMAD.MOV.U32 R8, RZ, RZ, R12 ;  /* 0x000000ffff087224 */ /* 0x000fe200078e000c */
[----:B------:R-:W4:Y:S01]  /*6abd0*/  LDL.LU R14, [R1+0x12a8] ;  /* 0x0012a800010e7983 */ /* 0x000f220000300800 */
[----:B------:R-:W-:-:S03]  /*6abe0*/  IMAD.MOV.U32 R5, RZ, RZ, R13 ;  /* 0x000000ffff057224 */ /* 0x000fc600078e000d */
[----:B------:R-:W2:Y:S01]  /*6abf0*/  LDL.LU.64 R12, [R1+0x12a0] ;  /* 0x0012a000010c7983 */ /* 0x000ea20000300a00 */
[C---:B------:R-:W-:Y:S02]  /*6ac00*/  IADD3 R4, R29.reuse, 0x1c3, RZ ;  /* 0x000001c31d047810 */ /* 0x040fe40007ffe0ff */
[C---:B------:R-:W-:Y:S02]  /*6ac10*/  IADD3 R0, R29.reuse, 0x1c4, RZ ;  /* 0x000001c41d007810 */ /* 0x040fe40007ffe0ff */
[----:B------:R-:W-:Y:S02]  /*6ac20*/  ISETP.LT.AND P1, PT, R4, c[0x0][0x17c], !P0 ;  /* 0x00005f0004007a0c */ /* 0x000fe40004721270 */
[----:B------:R-:W-:Y:S02]  /*6ac30*/  ISETP.LT.AND P2, PT, R0, c[0x0][0x17c], !P0 ;  /* 0x00005f0000007a0c */ /* 0x000fe40004741270 */
[----:B------:R-:W-:-:S04]  /*6ac40*/  IADD3 R4, R29, 0x1c5, RZ ;  /* 0x000001c51d047810 */ /* 0x000fc80007ffe0ff */
[----:B------:R-:W-:Y:S01]  /*6ac50*/  ISETP.LT.AND P3, PT, R4, c[0x0][0x17c], !P0 ;  /* 0x00005f0004007a0c */ /* 0x000fe20004761270 */
[----:B------:R1:W-:Y:S04]  /*6ac60*/  STL.64 [R1+0x1298], R10 ;  /* 0x0012980a01007387 */ /* 0x0003e80000100a00 */
[----:B---3--:R3:W-:Y:S04]  /*6ac70*/  @P1 STG.E [R22.64], R2 ;  /* 0x0000000216001986 */ /* 0x0087e8000c101904 */
[----:B-1----:R-:W2:Y:S01]  /*6ac80*/  LDL.LU.64 R10, [R1+0x38] ;  /* 0x00003800010a7983 */ /* 0x002ea20000300a00 */
[----:B---3--:R-:W-:-:S03]  /*6ac90*/  IMAD.MOV.U32 R2, RZ, RZ, R15 ;  /* 0x000000ffff027224 */ /* 0x008fc600078e000f */
[----:B------:R-:W-:Y:S04]  /*6aca0*/  STL.64 [R1+0x1290], R8 ;  /* 0x0012900801007387 */ /* 0x000fe80000100a00 */
[----:B------:R-:W-:Y:S01]  /*6acb0*/  STL.64 [R1+0x1238], R2 ;  /* 0x0012380201007387 */ /* 0x000fe20000100a00 */
[----:B------:R-:W-:-:S04]  /*6acc0*/  IADD3 R0, R29, 0x1c6, RZ ;  /* 0x000001c61d007810 */ /* 0x000fc80007ffe0ff */
[----:B------:R-:W-:Y:S01]  /*6acd0*/  ISETP.LT.AND P4, PT, R0, c[0x0][0x17c], !P0 ;  /* 0x00005f0000007a0c */ /* 0x000fe20004781270 */
[----:B----4-:R1:W-:Y:S04]  /*6ace0*/  @P2 STG.E [R20.64], R14 ;  /* 0x0000000e14002986 */ /* 0x0103e8000c101904 */
[----:B--2---:R-:W2:Y:S04]  /*6acf0*/  LDS.128 R20, [R13+0x2000] ;  /* 0x002000000d147984 */ /* 0x004ea80000000c00 */
[----:B------:R3:W-:Y:S04]  /*6ad00*/  @P3 STG.E [R26.64], R12 ;  /* 0x0000000c1a003986 */ /* 0x0007e8000c101904 */
[----:B-1----:R-:W4:Y:S04]  /*6ad10*/  LDL.LU.64 R14, [R1+0x20] ;  /* 0x00002000010e7983 */ /* 0x002f280000300a00 */
[----:B---3--:R-:W3:Y:S04]  /*6ad20*/  LDL.LU.64 R26, [R1+0x208] ;  /* 0x00020800011a7983 */ /* 0x008ee80000300a00 */
[----:B------:R1:W-:Y:S04]  /*6ad30*/  @P4 STG.E [R24.64], R16 ;  /* 0x0000001018004986 */ /* 0x0003e8000c101904 */
[----:B--2---:R-:W-:Y:S04]  /*6ad40*/  STL.64 [R1+0x1248], R22 ;  /* 0x0012481601007387 */ /* 0x004fe80000100a00 */
[----:B-1----:R-:W2:Y:S01]  /*6ad50*/  LDL.LU.64 R24, [R1+0x200] ;  /* 0x0002000001187983 */ /* 0x002ea20000300a00 */
[----:B------:R-:W-:Y:S01]  /*6ad60*/  IADD3 R4, R29, 0x1c7, RZ ;  /* 0x000001c71d047810 */ /* 0x000fe20007ffe0ff */
[----:B------:R-:W-:-:S03]  /*6ad70*/  IMAD.SHL.U32 R3, R7, 0x4000, RZ ;  /* 0x0000400007037824 */ /* 0x000fc600078e00ff */
[----:B------:R-:W-:Y:S02]  /*6ad80*/  ISETP.LT.AND P5, PT, R4, c[0x0][0x17c], !P0 ;  /* 0x00005f0004007a0c */ /* 0x000fe400047a1270 */
[----:B------:R-:W-:Y:S02]  /*6ad90*/  LOP3.LUT R2, R7, 0x1ff, RZ, 0xc0, !PT ;  /* 0x000001ff07027812 */ /* 0x000fe400078ec0ff */
[----:B------:R-:W-:-:S05]  /*6ada0*/  LOP3.LUT R3, R3, 0x18000, RZ, 0xc0, !PT ;  /* 0x0001800003037812 */ /* 0x000fca00078ec0ff */
[----:B------:R-:W-:-:S04]  /*6adb0*/  IMAD R3, R2, 0x10, R3 ;  /* 0x0000001002037824 */ /* 0x000fc800078e0203 */
[----:B------:R-:W-:Y:S04]  /*6adc0*/  @P5 STG.E [R10.64], R17 ;  /* 0x000000110a005986 */ /* 0x000fe8000c101904 */
[----:B------:R-:W1:Y:S02]  /*6add0*/  LDS.128 R8, [R3+0x4000] ;  /* 0x0040000003087984 */ /* 0x000e640000000c00 */
[----:B-1----:R-:W-:Y:S02]  /*6ade0*/  IMAD.MOV.U32 R22, RZ, RZ, R8 ;  /* 0x000000ffff167224 */ /* 0x002fe400078e0008 */
[----:B------:R-:W-:Y:S01]  /*6adf0*/  IMAD.MOV.U32 R12, RZ, RZ, R9 ;  /* 0x000000ffff0c7224 */ /* 0x000fe200078e0009 */
[----:B---3--:R1:W-:Y:S04]  /*6ae00*/  STL.64 [R1+0x1288], R26 ;  /* 0x0012881a01007387 */ /* 0x0083e80000100a00 */
[----:B-1----:R-:W3:Y:S04]  /*6ae10*/  LDL.LU.64 R26, [R1+0x240] ;  /* 0x00024000011a7983 */ /* 0x002ee80000300a00 */
[----:B--2---:R-:W-:Y:S04]  /*6ae20*/  STL.64 [R1+0x1280], R24 ;  /* 0x0012801801007387 */ /* 0x004fe80000100a00 */
[----:B------:R1:W-:Y:S04]  /*6ae30*/  STL.64 [R1+0x78], R10 ;  /* 0x0000780a01007387 */ /* 0x0003e80000100a00 */
[----:B-1----:R-:W2:Y:S04]  /*6ae40*/  LDL.LU.64 R10, [R1+0x1298] ;  /* 0x00129800010a7983 */ /* 0x002ea80000300a00 */
[----:B------:R-:W4:Y:S01]  /*6ae50*/  LDL.LU.64 R8, [R1+0x1290] ;  /* 0x0012900001087983 */ /* 0x000f220000300a00 */
[----:B------:R-:W-:Y:S01]  /*6ae60*/  IMAD.SHL.U32 R17, R7, 0x4000, RZ ;  /* 0x0000400007117824 */ /* 0x000fe200078e00ff */
[----:B------:R-:W-:-:S04]  /*6ae70*/  IADD3 R0, R29, 0x1c8, RZ ;  /* 0x000001c81d007810 */ /* 0x000fc80007ffe0ff */
[----:B------:R-:W-:Y:S02]  /*6ae80*/  LOP3.LUT R17, R17, 0x18000, RZ, 0xc0, !PT ;  /* 0x0001800011117812 */ /* 0x000fe400078ec0ff */
[----:B------:R-:W-:-:S03]  /*6ae90*/  ISETP.LT.AND P6, PT, R0, c[0x0][0x17c], !P0 ;  /* 0x00005f0000007a0c */ /* 0x000fc600047c1270 */
[----:B------:R-:W-:-:S05]  /*6aea0*/  IMAD R17, R2, 0x10, R17 ;  /* 0x0000001002117824 */ /* 0x000fca00078e0211 */
[----:B------:R-:W-:Y:S02]  /*6aeb0*/  LOP3.LUT R17, R17, 0x20, RZ, 0x3c, !PT ;  /* 0x0000002011117812 */ /* 0x000fe400078e3cff */
[----:B------:R-:W-:-:S04]  /*6aec0*/  IADD3 R4, R29, 0x1c9, RZ ;  /* 0x000001c91d047810 */ /* 0x000fc80007ffe0ff */
[----:B------:R-:W-:Y:S01]  /*6aed0*/  ISETP.LT.AND P1, PT, R4, c[0x0][0x17c], !P0 ;  /* 0x00005f0004007a0c */ /* 0x000fe20004721270 */
[----:B---3--:R1:W-:Y:S04]  /*6aee0*/  @P6 STG.E [R26.64], R6 ;  /* 0x000000061a006986 */ /* 0x0083e8000c101904 */
[----:B------:R-:W3:Y:S04]  /*6aef0*/  LDS.128 R24, [R17+0x4000] ;  /* 0x0040000011187984 */ /* 0x000ee80000000c00 */
[----:B-1----:R-:W2:Y:S04]  /*6af00*/  LDL.LU.64 R6, [R1+0x28] ;  /* 0x0000280001067983 */ /* 0x002ea80000300a00 */
[----:B----4-:R1:W-:Y:S04]  /*6af10*/  @P1 STG.E [R14.64], R9 ;  /* 0x000000090e001986 */ /* 0x0103e8000c101904 */
[----:B-1----:R-:W4:Y:S04]  /*6af20*/  LDL.LU.64 R14, [R1+0x238] ;  /* 0x00023800010e7983 */ /* 0x002f280000300a00 */
[----:B---3--:R1:W-:Y:S04]  /*6af30*/  STL.64 [R1+0x38], R26 ;  /* 0x0000381a01007387 */ /* 0x0083e80000100a00 */
[----:B-1----:R-:W3:Y:S01]  /*6af40*/  LDL.LU.64 R26, [R1+0x1288] ;  /* 0x00128800011a7983 */ /* 0x002ee20000300a00 */
[----:B------:R-:W-:-:S04]  /*6af50*/  IADD3 R0, R29, 0x1ca, RZ ;  /* 0x000001ca1d007810 */ /* 0x000fc80007ffe0ff */
[----:B------:R-:W-:Y:S01]  /*6af60*/  ISETP.LT.AND P2, PT, R0, c[0x0][0x17c], !P0 ;  /* 0x00005f0000007a0c */ /* 0x000fe20004741270 */
[----:B------:R-:W-:Y:S02]  /*6af70*/  IMAD.MOV.U32 R9, RZ, RZ, R24 ;  /* 0x000000ffff097224 */ /* 0x000fe400078e0018 */
[----:B------:R-:W-:Y:S02]  /*6af80*/  IMAD.MOV.U32 R16, RZ, RZ, R25 ;  /* 0x000000ffff107224 */ /* 0x000fe400078e0019 */
[----:B------:R-:W2:Y:S01]  /*6af90*/  LDL.LU.64 R24, [R1+0x1280] ;  /* 0x0012800001187983 */ /* 0x000ea20000300a00 */
[----:B------:R-:W-:-:S04]  /*6afa0*/  IADD3 R4, R29, 0x1cb, RZ ;  /* 0x000001cb1d047810 */ /* 0x000fc80007ffe0ff */
[----:B------:R-:W-:-:S03]  /*6afb0*/  ISETP.LT.AND P3, PT, R4, c[0x0][0x17c], !P0 ;  /* 0x00005f0004007a0c */ /* 0x000fc60004761270 */
[----:B---3--:R1:W-:Y:S04]  /*6afc0*/  @P2 STG.E [R26.64], R18 ;  /* 0x000000121a002986 */ /* 0x0083e8000c101904 */
[----:B-1----:R-:W3:Y:S06]  /*6afd0*/  LDL.LU.64 R18, [R1+0x1f8] ;  /* 0x0001f80001127983 */ /* 0x002eec0000300a00 */
[----:B--2---:R-:W-:Y:S04]  /*6afe0*/  @P3 STG.E [R24.64], R11 ;  /* 0x0000000b18003986 */ /* 0x004fe8000c101904 */
[----:B------:R-:W1:Y:S01]  /*6aff0*/  LDS.128 R24, [R10+0x4000] ;  /* 0x004000000a187984 */ /* 0x000e620000000c00 */
[----:B------:R-:W-:-:S02]  /*6b000*/  IADD3 R0, R29, 0x1cc, RZ ;  /* 0x000001cc1d007810 */ /* 0x000fc40007ffe0ff */
[----:B------:R-:W-:Y:S01]  /*6b010*/  IADD3 R4, R29, 0x1cd, RZ ;  /* 0x000001cd1d047810 */ /* 0x000fe20007ffe0ff */
[----:B---3--:R2:W-:Y:S04]  /*6b020*/  STL.64 [R1+0x1278], R18 ;  /* 0x0012781201007387 */ /* 0x0085e80000100a00 */
[----:B--2---:R-:W2:Y:S04]  /*6b030*/  LDL.LU.64 R18, [R1+0x68] ;  /* 0x0000680001127983 */ /* 0x004ea80000300a00 */
[----:B------:R-:W-:Y:S04]  /*6b040*/  STL.64 [R1+0x1270], R16 ;  /* 0x0012701001007387 */ /* 0x000fe80000100a00 */
[----:B-1----:R1:W-:Y:S04]  /*6b050*/  STL.64 [R1+0x1258], R24 ;  /* 0x0012581801007387 */ /* 0x0023e80000100a00 */
[----:B-1----:R-:W3:Y:S04]  /*6b060*/  LDL.LU.64 R24, [R1+0x260] ;  /* 0x0002600001187983 */ /* 0x002ee80000300a00 */
[----:B------:R1:W-:Y:S04]  /*6b070*/  STL [R1+0x1250], R10 ;  /* 0x0012500a01007387 */ /* 0x0003e80000100800 */
[----:B------:R4:W-:Y:S04]  /*6b080*/  STL.64 [R1+0x1220], R26 ;  /* 0x0012201a01007387 */ /* 0x0009e80000100a00 */
[----:B-1----:R-:W3:Y:S04]  /*6b090*/  LDL.LU.64 R10, [R1+0x1d0] ;  /* 0x0001d000010a7983 */ /* 0x002ee80000300a00 */
[----:B----4-:R-:W4:Y:S01]  /*6b0a0*/  LDL.LU.64 R26, [R1+0x230] ;  /* 0x00023000011a7983 */ /* 0x010f220000300a00 */
[----:B------:R-:W-:-:S02]  /*6b0b0*/  ISETP.LT.AND P4, PT, R0, c[0x0][0x17c], !P0 ;  /* 0x00005f0000007a0c */ /* 0x000fc40004781270 */
[----:B------:R-:W-:Y:S02]  /*6b0c0*/  ISETP.LT.AND P5, PT, R4, c[0x0][0x17c], !P0 ;  /* 0x00005f0004007a0c */ /* 0x000fe400047a1270 */
[----:B------:R-:W-:-:S04]  /*6b0d0*/  IADD3 R4, R29, 0x1cf, RZ ;  /* 0x000001cf1d047810 */ /* 0x000fc80007ffe0ff */
[----:B------:R-:W-:Y:S02]  /*6b0e0*/  ISETP.LT.AND P1, PT, R4, c[0x0][0x17c], !P0 ;  /* 0x00005f0004007a0c */ /* 0x000fe40004721270 */
[----:B------:R-:W-:-:S04]  /*6b0f0*/  IADD3 R4, R29, 0x1d1, RZ ;  /* 0x000001d11d047810 */ /* 0x000fc80007ffe0ff */
[----:B------:R-:W-:Y:S02]  /*6b100*/  ISETP.LT.AND P3, PT, R4, c[0x0][0x17c], !P0 ;  /* 0x00005f0004007a0c */ /* 0x000fe40004761270 */
[----:B------:R-:W-:-:S04]  /*6b110*/  IADD3 R0, R29, 0x1ce, RZ ;  /* 0x000001ce1d007810 */ /* 0x000fc80007ffe0ff */
[----:B------:R-:W-:Y:S01]  /*6b120*/  ISETP.LT.AND P6, PT, R0, c[0x0][0x17c], !P0 ;  /* 0x00005f0000007a0c */ /* 0x000fe200047c1270 */
[----:B--2---:R-:W-:Y:S04]  /*6b130*/  @P4 STG.E [R18.64], R8 ;  /* 0x0000000812004986 */ /* 0x004fe8000c101904 */
[----:B------:R-:W-:Y:S04]  /*6b140*/  @P5 STG.E [R6.64], R5 ;  /* 0x0000000506005986 */ /* 0x000fe8000c101904 */
[----:B------:R-:W1:Y:S04]  /*6b150*/  LDS.128 R4, [R13+0x4000] ;  /* 0x004000000d047984 */ /* 0x000e680000000c00 */
[----:B------:R-:W2:Y:S04]  /*6b160*/  LDS.128 R16, [R3+0x6000] ;  /* 0x0060000003107984 */ /* 0x000ea80000000c00 */
[----:B------:R-:W-:Y:S04]  /*6b170*/  @P6 STG.E [R14.64], R20 ;  /* 0x000000140e006986 */ /* 0x000fe8000c101904 */
[----:B----4-:R4:W-:Y:S04]  /*6b180*/  STL.64 [R1+0x1268], R26 ;  /* 0x0012681a01007387 */ /* 0x0109e80000100a00 */
[----:B----4-:R-:W4:Y:S04]  /*6b190*/  LDL.LU.64 R26, [R1+0x1f0] ;  /* 0x0001f000011a7983 */ /* 0x010f280000300a00 */
[----:B---3--:R-:W-:Y:S04]  /*6b1a0*/  STL.64 [R1+0x1260], R24 ;  /* 0x0012601801007387 */ /* 0x008fe80000100a00 */
[----:B-1----:R-:W-:Y:S01]  /*6b1b0*/  STL.64 [R1+0x1218], R6 ;  /* 0x0012180601007387 */ /* 0x002fe20000100a00 */
[----:B--2---:R-:W-:-:S03]  /*6b1c0*/  IMAD.MOV.U32 R3, RZ, RZ, R16 ;  /* 0x000000ffff037224 */ /* 0x004fc600078e0010 */
[----:B------:R-:W2:Y:S01]  /*6b1d0*/  LDL.LU.64 R14, [R1+0x228] ;  /* 0x00022800010e7983 */ /* 0x000ea20000300a00 */
[----:B------:R-:W-:-:S03]  /*6b1e0*/  IMAD.MOV.U32 R2, RZ, RZ, R17 ;  /* 0x000000ffff027224 */ /* 0x000fc600078e0011 */
[----:B------:R1:W-:Y:S04]  /*6b1f0*/  STL.64 [R1+0x68], R18 ;  /* 0x0000681201007387 */ /* 0x0003e80000100a00 */
[----:B-1----:R-:W3:Y:S04]  /*6b200*/  LDL.LU.64 R18, [R1+0x1278] ;  /* 0x0012780001127983 */ /* 0x002ee80000300a00 */
[----:B------:R-:W2:Y:S01]  /*6b210*/  LDL.LU.64 R16, [R1+0x1270] ;  /* 0x0012700001107983 */ /* 0x000ea20000300a00 */
[----:B------:R-:W-:-:S04]  /*6b220*/  IADD3 R0, R29, 0x1d0, RZ ;  /* 0x000001d01d007810 */ /* 0x000fc80007ffe0ff */
[----:B------:R-:W-:Y:S01]  /*6b230*/  ISETP.LT.AND P2, PT, R0, c[0x0][0x17c], !P0 ;  /* 0x00005f0000007a0c */ /* 0x000fe20004741270 */
[----:B---3--:R1:W-:-:S12]  /*6b240*/  @P1 STG.E [R18.64], R21 ;  /* 0x0000001512001986 */ /* 0x0083d8000c101904 */
[----:B----4-:R3:W-:Y:S04]  /*6b250*/  @P2 STG.E [R26.64], R22 ;  /* 0x000000161a002986 */ /* 0x0107e8000c101904 */
[----:B--2---:R-:W2:Y:S04]  /*6b260*/  LDS.128 R24, [R17+0x6000] ;  /* 0x0060000011187984 */ /* 0x004ea80000000c00 */
[----:B-1----:R-:W4:Y:S04]  /*6b270*/  LDL.LU.64 R18, [R1+0x1e8] ;  /* 0x0001e80001127983 */ /* 0x002f280000300a00 */
[----:B---3--:R-:W3:Y:S04]  /*6b280*/  LDL.LU.64 R22, [R1+0x1e0] ;  /* 0x0001e00001167983 */ /* 0x008ee80000300a00 */
[----:B------:R-:W3:Y:S04]  /*6b290*/  LDL.LU.64 R6, [R1+0x1d8] ;  /* 0x0001d80001067983 */ /* 0x000ee80000300a00 */
[----:B--2---:R1:W-:Y:S01]  /*6b2a0*/  STL [R1+0x28], R26 ;  /* 0x0000281a01007387 */ /* 0x0043e20000100800 */
[----:B------:R-:W-:-:S02]  /*6b2b0*/  IMAD.MOV.U32 R17, RZ, RZ, R27 ;  /* 0x000000ffff117224 */ /* 0x000fc400078e001b */
[----:B------:R-:W-:Y:S02]  /*6b2c0*/  IMAD.MOV.U32 R21, RZ, RZ, R24 ;  /* 0x000000ffff157224 */ /* 0x000fe400078e0018 */
[----:B------:R-:W-:Y:S01]  /*6b2d0*/  IMAD.MOV.U32 R20, RZ, RZ, R25 ;  /* 0x000000ffff147224 */ /* 0x000fe200078e0019 */
[----:B-1----:R-:W2:Y:S04]  /*6b2e0*/  LDL.LU.64 R26, [R1+0x1268] ;  /* 0x00126800011a7983 */ /* 0x002ea80000300a00 */
[----:B------:R-:W2:Y:S01]  /*6b2f0*/  LDL.LU.64 R24, [R1+0x1260] ;  /* 0x0012600001187983 */ /* 0x000ea20000300a00 */
[----:B------:R-:W-:-:S04]  /*6b300*/  IADD3 R0, R29, 0x1d2, RZ ;  /* 0x000001d21d007810 */ /* 0x000fc80007ffe0ff */
[----:B------:R-:W-:Y:S02]  /*6b310*/  ISETP.LT.AND P4, PT, R0, c[0x0][0x17c], !P0 ;  /* 0x00005f0000007a0c */ /* 0x000fe40004781270 */
[C---:B------:R-:W-:Y:S02]  /*6b320*/  IADD3 R8, R29.reuse, 0x1d3, RZ ;  /* 0x000001d31d087810 */ /* 0x040fe40007ffe0ff */
[----:B------:R-:W-:Y:S01]  /*6b330*/  IADD3 R0, R29, 0x1d4, RZ ;  /* 0x000001d41d007810 */ /* 0x000fe20007ffe0ff */
[----:B--2---:R1:W-:Y:S08]  /*6b340*/  @P3 STG.E [R24.64], R12 ;  /* 0x0000000c18003986 */ /* 0x0043f0000c101904 */
[----:B------:R2:W-:Y:S04]  /*6b350*/  @P4 STG.E [R10.64], R9 ;  /* 0x000000090a004986 */ /* 0x0005e8000c101904 */
[----:B-1----:R-:W3:Y:S04]  /*6b360*/  LDL.LU.64 R24, [R1+0x1258] ;  /* 0x0012580001187983 */ /* 0x002ee80000300a00 */
[----:B--2---:R-:W2:Y:S01]  /*6b370*/  LDL.LU R10, [R1+0x1250] ;  /* 0x00125000010a7983 */ /* 0x004ea20000300800 */
[----:B------:R-:W-:-:S02]  /*6b380*/  ISETP.LT.AND P5, PT, R8, c[0x0][0x17c], !P0 ;  /* 0x00005f0008007a0c */ /* 0x000fc400047a1270 */
[----:B------:R-:W-:Y:S02]  /*6b390*/  ISETP.LT.AND P6, PT, R0, c[0x0][0x17c], !P0 ;  /* 0x00005f0000007a0c */ /* 0x000fe400047c1270 */
[C---:B------:R-:W-:Y:S02]  /*6b3a0*/  IADD3 R8, R29.reuse, 0x1d5, RZ ;  /* 0x000001d51d087810 */ /* 0x040fe40007ffe0ff */
[----:B------:R-:W-:Y:S02]  /*6b3b0*/  IADD3 R12, R29, 0x1d8, RZ ;  /* 0x000001d81d0c7810 */ /* 0x000fe40007ffe0ff */
[----:B------:R-:W-:Y:S02]  /*6b3c0*/  ISETP.LT.AND P1, PT, R8, c[0x0][0x17c], !P0 ;  /* 0x00005f0008007a0c */ /* 0x000fe40004721270 */
[----:B------:R-:W-:-:S03]  /*6b3d0*/  ISETP.LT.AND P4, PT, R12, c[0x0][0x17c], !P0 ;  /* 0x00005f000c007a0c */ /* 0x000fc60004781270 */
[----:B------:R-:W-:Y:S04]  /*6b3e0*/  @P5 STG.E [R26.64], R16 ;  /* 0x000000101a005986 */ /* 0x000fe8000c101904 */
[----:B---3--:R-:W-:Y:S04]  /*6b3f0*/  @P6 STG.E [R14.64], R24 ;  /* 0x000000180e006986 */ /* 0x008fe8000c101904 */
[----:B--2---:R-:W1:Y:S04]  /*6b400*/  LDS.128 R8, [R10+0x6000] ;  /* 0x006000000a087984 */ /* 0x004e680000000c00 */
[----:B------:R-:W2:Y:S04]  /*6b410*/  LDS.128 R12, [R13+0x6000] ;  /* 0x006000000d0c7984 */ /* 0x000ea80000000c00 */
[----:B----4-:R-:W-:Y:S04]  /*6b420*/  @P1 STG.E [R18.64], R25 ;  /* 0x0000001912001986 */ /* 0x010fe8000c101904 */
[----:B-1----:R1:W-:Y:S04]  /*6b430*/  STL.64 [R1+0x1228], R10 ;  /* 0x0012280a01007387 */ /* 0x0023e80000100a00 */
[----:B-1----:R-:W3:Y:S04]  /*6b440*/  LDL.LU.64 R10, [R1+0x1b8] ;  /* 0x0001b800010a7983 */ /* 0x002ee80000300a00 */
[----:B------:R-:W4:Y:S04]  /*6b450*/  LDL.LU.64 R26, [R1+0x1a8] ;  /* 0x0001a800011a7983 */ /* 0x000f280000300a00 */
[----:B--2---:R1:W-:Y:S04]  /*6b460*/  STL.64 [R1+0x1230], R14 ;  /* 0x0012300e01007387 */ /* 0x0043e80000100a00 */
[----:B-1----:R-:W2:Y:S04]  /*6b470*/  LDL.LU.64 R14, [R1+0x1c0] ;  /* 0x0001c000010e7983 */ /* 0x002ea80000300a00 */
[----:B------:R-:W2:Y:S01]  /*6b480*/  LDL.LU.64 R24, [R1+0x1c8] ;  /* 0x0001c80001187983 */ /* 0x000ea20000300a00 */
[----:B------:R-:W-:-:S02]  /*6b490*/  IADD3 R0, R29, 0x1d6, RZ ;  /* 0x000001d61d007810 */ /* 0x000fc40007ffe0ff */
[C---:B------:R-:W-:Y:S01]  /*6b4a0*/  IADD3 R16, R29.reuse, 0x1da, RZ ;  /* 0x000001da1d107810 */ /* 0x040fe20007ffe0ff */
[----:B------:R-:W3:Y:S01]  /*6b4b0*/  LDL.LU.64 R18, [R1+0x1a0] ;  /* 0x0001a00001127983 */ /* 0x000ee20000300a00 */
[----:B------:R-:W-:Y:S02]  /*6b4c0*/  ISETP.LT.AND P2, PT, R0, c[0x0][0x17c], !P0 ;  /* 0x00005f0000007a0c */ /* 0x000fe40004741270 */
[----:B------:R-:W-:-:S04]  /*6b4d0*/  IADD3 R0, R29, 0x1d7, RZ ;  /* 0x000001d71d007810 */ /* 0x000fc80007ffe0ff */
[----:B------:R-:W-:Y:S02]  /*6b4e0*/  ISETP.LT.AND P3, PT, R0, c[0x0][0x17c], !P0 ;  /* 0x00005f0000007a0c */ /* 0x000fe40004761270 */
[----:B------:R-:W-:-:S04]  /*6b4f0*/  IADD3 R0, R29, 0x1d9, RZ ;  /* 0x000001d91d007810 */ /* 0x000fc80007ffe0ff */
[----:B------:R-:W-:Y:S02]  /*6b500*/  ISETP.LT.AND P5, PT, R0, c[0x0][0x17c], !P0 ;  /* 0x00005f0000007a0c */ /* 0x000fe400047a1270 */
[----:B------:R-:W-:Y:S01]  /*6b510*/  ISETP.LT.AND P6, PT, R16, c[0x0][0x17c], !P0 ;  /* 0x00005f0010007a0c */ /* 0x000fe200047c1270 */
[----:B------:R1:W-:Y:S04]  /*6b520*/  @P2 STG.E [R22.64], R4 ;  /* 0x0000000416002986 */ /* 0x0003e8000c101904 */
[----:B------:R1:W-:Y:S02]  /*6b530*/  @P3 STG.E [R6.64], R5 ;  /* 0x0000000506003986 */ /* 0x0003e4000c101904 */
[----:B-1----:R-:W-:Y:S02]  /*6b540*/  IADD3 R4, R29, 0x1de, RZ ;  /* 0x000001de1d047810 */ /* 0x002fe40007ffe0ff */
[----:B------:R-:W4:Y:S04]  /*6b550*/  LDL.LU.64 R22, [R1+0x1248] ;  /* 0x0012480001167983 */ /* 0x000f280000300a00 */
[----:B------:R-:W4:Y:S04]  /*6b560*/  LDL.LU.64 R6, [R1+0x198] ;  /* 0x0001980001067983 */ /* 0x000f280000300a00 */
[----:B--2---:R1:W-:Y:S01]  /*6b570*/  @P4 STG.E [R24.64], R3 ;  /* 0x0000000318004986 */ /* 0x0043e2000c101904 */
[----:B------:R-:W-:-:S02]  /*6b580*/  ISETP.LT.AND P4, PT, R4, c[0x0][0x17c], !P0 ;  /* 0x00005f0004007a0c */ /* 0x000fc40004781270 */
[----:B------:R-:W-:Y:S01]  /*6b590*/  IADD3 R4, R29, 0x1e0, RZ ;  /* 0x000001e01d047810 */ /* 0x000fe20007ffe0ff */
[----:B------:R2:W-:Y:S04]  /*6b5a0*/  @P5 STG.E [R14.64], R2 ;  /* 0x000000020e005986 */ /* 0x0005e8000c101904 */
[----:B---3--:R3:W-:Y:S04]  /*6b5b0*/  @P6 STG.E [R10.64], R21 ;  /* 0x000000150a006986 */ /* 0x0087e8000c101904 */
[----:B-1----:R-:W4:Y:S01]  /*6b5c0*/  LDL.LU.64 R24, [R1+0x188] ;  /* 0x0001880001187983 */ /* 0x002f220000300a00 */
[----:B------:R-:W-:-:S03]  /*6b5d0*/  ISETP.LT.AND P6, PT, R4, c[0x0][0x17c], !P0 ;  /* 0x00005f0004007a0c */ /* 0x000fc600047c1270 */
[----:B--2---:R-:W2:Y:S04]  /*6b5e0*/  LDL.LU R2, [R1+0x98] ;  /* 0x0000980001027983 */ /* 0x004ea80000300800 */
[----:B------:R-:W2:Y:S04]  /*6b5f0*/  LDL.LU R3, [R1+0x9c] ;  /* 0x00009c0001037983 */ /* 0x000ea80000300800 */
[----:B------:R-:W2:Y:S04]  /*6b600*/  LDL.LU.64 R14, [R1+0x178] ;  /* 0x00017800010e7983 */ /* 0x000ea80000300a00 */
[----:B---3--:R-:W3:Y:S04]  /*6b610*/  LDL.LU R11, [R1+0x58] ;  /* 0x00005800010b7983 */ /* 0x008ee80000300800 */
[----:B------:R-:W2:Y:S01]  /*6b620*/  LDL.LU.64 R4, [R1+0x1b0] ;  /* 0x0001b00001047983 */ /* 0x000ea20000300a00 */
[----:B------:R-:W-:-:S02]  /*6b630*/  IADD3 R0, R29, 0x1db, RZ ;  /* 0x000001db1d007810 */ /* 0x000fc40007ffe0ff */
[C---:B------:R-:W-:Y:S02]  /*6b640*/  IADD3 R16, R29.reuse, 0x1dc, RZ ;  /* 0x000001dc1d107810 */ /* 0x040fe40007ffe0ff */
[----:B------:R-:W-:Y:S02]  /*6b650*/  ISETP.LT.AND P1, PT, R0, c[0x0][0x17c], !P0 ;  /* 0x00005f0000007a0c */ /* 0x000fe40004721270 */
[C---:B------:R-:W-:Y:S02]  /*6b660*/  IADD3 R0, R29.reuse, 0x1dd, RZ ;  /* 0x000001dd1d007810 */ /* 0x040fe40007ffe0ff */
[----:B------:R-:W-:Y:S02]  /*6b670*/  ISETP.LT.AND P2, PT, R16, c[0x0][0x17c], !P0 ;  /* 0x00005f0010007a0c */ /* 0x000fe40004741270 */
[----:B------:R-:W-:Y:S02]  /*6b680*/  ISETP.LT.AND P3, PT, R0, c[0x0][0x17c], !P0 ;  /* 0x00005f0000007a0c */ /* 0x000fe40004761270 */
[----:B------:R-:W-:-:S05]  /*6b690*/  IADD3 R0, R29, 0x1df, RZ ;  /* 0x000001df1d007810 */ /* 0x000fca0007ffe0ff */
[----:B--2---:R1:W-:Y:S04]  /*6b6a0*/  @P1 STG.E [R4.64], R20 ;  /* 0x0000001404001986 */ /* 0x0043e8000c101904 */
[----:B----4-:R2:W-:Y:S04]  /*6b6b0*/  @P2 STG.E [R26.64], R8 ;  /* 0x000000081a002986 */ /* 0x0105e8000c101904 */
[----:B------:R4:W-:Y:S04]  /*6b6c0*/  @P3 STG.E [R18.64], R9 ;  /* 0x0000000912003986 */ /* 0x0009e8000c101904 */
[----:B-1----:R-:W3:Y:S04]  /*6b6d0*/  LDL.LU.64 R20, [R1+0x170] ;  /* 0x0001700001147983 */ /* 0x002ee80000300a00 */
[----:B--2---:R-:W2:Y:S04]  /*6b6e0*/  LDL.LU R26, [R1+0x5c] ;  /* 0x00005c00011a7983 */ /* 0x004ea80000300800 */
[----:B----4-:R-:W4:Y:S01]  /*6b6f0*/  LDL.LU.64 R8, [R1+0x190] ;  /* 0x0001900001087983 */ /* 0x010f220000300a00 */
[----:B------:R-:W-:-:S03]  /*6b700*/  ISETP.LT.AND P5, PT, R0, c[0x0][0x17c], !P0 ;  /* 0x00005f0000007a0c */ /* 0x000fc600047a1270 */
[----:B------:R-:W2:Y:S04]  /*6b710*/  LDL.LU.64 R18, [R1+0x168] ;  /* 0x0001680001127983 */ /* 0x000ea80000300a00 */
[----:B------:R-:W2:Y:S04]  /*6b720*/  LDL.LU R27, [R1+0x18] ;  /* 0x00001800011b7983 */ /* 0x000ea80000300800 */
[----:B------:R1:W-:Y:S04]  /*6b730*/  @P4 STG.E [R6.64], R12 ;  /* 0x0000000c06004986 */ /* 0x0003e8000c101904 */
[----:B-1----:R-:W2:Y:S04]  /*6b740*/  LDL.LU.64 R6, [R1+0x160] ;  /* 0x0001600001067983 */ /* 0x002ea80000300a00 */
[----:B----4-:R1:W-:Y:S04]  /*6b750*/  @P5 STG.E [R8.64], R13 ;  /* 0x0000000d08005986 */ /* 0x0103e8000c101904 */
[----:B-1----:R-:W4:Y:S01]  /*6b760*/  LDL.LU.64 R12, [R1+0x180] ;  /* 0x00018000010c7983 */ /* 0x002f220000300a00 */
[----:B------:R-:W-:-:S02]  /*6b770*/  IADD3 R0, R29, 0x1e1, RZ ;  /* 0x000001e11d007810 */ /* 0x000fc40007ffe0ff */
[C---:B------:R-:W-:Y:S01]  /*6b780*/  IADD3 R4, R29.reuse, 0x1e2, RZ ;  /* 0x000001e21d047810 */ /* 0x040fe20007ffe0ff */
[----:B------:R-:W2:Y:S01]  /*6b790*/  LDL.LU.64 R8, [R1+0x158] ;  /* 0x0001580001087983 */ /* 0x000ea20000300a00 */
[----:B------:R-:W-:Y:S02]  /*6b7a0*/  ISETP.LT.AND P1, PT, R0, c[0x0][0x17c], !P0 ;  /* 0x00005f0000007a0c */ /* 0x000fe40004721270 */
[C---:B------:R-:W-:Y:S02]  /*6b7b0*/  IADD3 R0, R29.reuse, 0x1e3, RZ ;  /* 0x000001e31d007810 */ /* 0x040fe40007ffe0ff */
[----:B------:R-:W-:Y:S02]  /*6b7c0*/  ISETP.LT.AND P2, PT, R4, c[0x0][0x17c], !P0 ;  /* 0x00005f0004007a0c */ /* 0x000fe40004741270 */
[----:B------:R-:W-:Y:S02]  /*6b7d0*/  IADD3 R4, R29, 0x1e4, RZ ;  /* 0x000001e41d047810 */ /* 0x000fe40007ffe0ff */
[----:B------:R-:W-:-:S02]  /*6b7e0*/  ISETP.LT.AND P3, PT, R0, c[0x0][0x17c], !P0 ;  /* 0x00005f0000007a0c */ /* 0x000fc40004761270 */
[----:B------:R-:W-:Y:S01]  /*6b7f0*/  ISETP.LT.AND P4, PT, R4, c[0x0][0x17c], !P0 ;  /* 0x00005f0004007a0c */ /* 0x000fe20004781270 */
[----:B------:R1:W-:Y:S04]  /*6b800*/  @P6 STG.E [R24.64], R2 ;  /* 0x0000000218006986 */ /* 0x0003e8000c101904 */
[----:B-1----:R-:W2:Y:S04]  /*6b810*/  LDL.LU.64 R24, [R1+0x150] ;  /* 0x0001500001187983 */ /* 0x002ea80000300a00 */
[----:B----4-:R1:W-:Y:S04]  /*6b820*/  @P1 STG.E [R12.64], R3 ;  /* 0x000000030c001986 */ /* 0x0103e8000c101904 */
[----:B---3--:R3:W-:Y:S04]  /*6b830*/  @P2 STG.E [R14.64], R11 ;  /* 0x0000000b0e002986 */ /* 0x0087e8000c101904 */
[----:B-1----:R-:W4:Y:S04]  /*6b840*/  LDL.LU.64 R2, [R1+0x148] ;  /* 0x0001480001027983 */ /* 0x002f280000300a00 */
[----:B------:R-:W4:Y:S04]  /*6b850*/  LDL.LU R16, [R1+0x88] ;  /* 0x0000880001107983 */ /* 0x000f280000300800 */
[----:B---3--:R-:W3:Y:S04]  /*6b860*/  LDL.LU R14, [R1+0x8c] ;  /* 0x00008c00010e7983 */ /* 0x008ee80000300800 */
[----:B------:R-:W3:Y:S04]  /*6b870*/  LDL.LU.64 R12, [R1+0x138] ;  /* 0x00013800010c7983 */ /* 0x000ee80000300a00 */
[----:B------:R-:W3:Y:S04]  /*6b880*/  LDL.LU R15, [R1+0x48] ;  /* 0x00004800010f7983 */ /* 0x000ee80000300800 */
[----:B--2---:R1:W-:Y:S04]  /*6b890*/  @P3 STG.E [R20.64], R26 ;  /* 0x0000001a14003986 */ /* 0x0043e8000c101904 */
[----:B------:R-:W2:Y:S04]  /*6b8a0*/  LDL.LU.64 R10, [R1+0x130] ;  /* 0x00013000010a7983 */ /* 0x000ea80000300a00 */
[----:B------:R1:W-:Y:S04]  /*6b8b0*/  @P4 STG.E [R18.64], R27 ;  /* 0x0000001b12004986 */ /* 0x0003e8000c101904 */
[----:B-1----:R-:W2:Y:S04]  /*6b8c0*/  LDL.LU R21, [R1+0x4c] ;  /* 0x00004c0001157983 */ /* 0x002ea80000300800 */
[----:B------:R-:W2:Y:S01]  /*6b8d0*/  LDL.LU.64 R18, [R1+0x1240] ;  /* 0x0012400001127983 */ /* 0x000ea20000300a00 */
[----:B------:R-:W-:-:S02]  /*6b8e0*/  IADD3 R0, R29, 0x1e5, RZ ;  /* 0x000001e51d007810 */ /* 0x000fc40007ffe0ff */
[C---:B------:R-:W-:Y:S01]  /*6b8f0*/  IADD3 R4, R29.reuse, 0x1e6, RZ ;  /* 0x000001e61d047810 */ /* 0x040fe20007ffe0ff */
[----:B------:R-:W3:Y:S01]  /*6b900*/  LDL.LU.64 R26, [R1+0x128] ;  /* 0x00012800011a7983 */ /* 0x000ee20000300a00 */
[----:B------:R-:W-:Y:S02]  /*6b910*/  ISETP.LT.AND P5, PT, R0, c[0x0][0x17c], !P0 ;  /* 0x00005f0000007a0c */ /* 0x000fe400047a1270 */
[C---:B------:R-:W-:Y:S02]  /*6b920*/  IADD3 R0, R29.reuse, 0x1e7, RZ ;  /* 0x000001e71d007810 */ /* 0x040fe40007ffe0ff */
[----:B------:R-:W-:Y:S02]  /*6b930*/  ISETP.LT.AND P6, PT, R4, c[0x0][0x17c], !P0 ;  /* 0x00005f0004007a0c */ /* 0x000fe400047c1270 */
[----:B------:R-:W-:Y:S02]  /*6b940*/  ISETP.LT.AND P1, PT, R0, c[0x0][0x17c], !P0 ;  /* 0x00005f0000007a0c */ /* 0x000fe40004721270 */
[----:B------:R-:W-:-:S02]  /*6b950*/  IADD3 R4, R29, 0x1e8, RZ ;  /* 0x000001e81d047810 */ /* 0x000fc40007ffe0ff */
[C---:B------:R-:W-:Y:S02]  /*6b960*/  IADD3 R0, R29.reuse, 0x1e9, RZ ;  /* 0x000001e91d007810 */ /* 0x040fe40007ffe0ff */
[----:B------:R-:W-:Y:S02]  /*6b970*/  ISETP.LT.AND P2, PT, R4, c[0x0][0x17c], !P0 ;  /* 0x00005f0004007a0c */ /* 0x000fe40004741270 */
[----:B------:R-:W-:Y:S02]  /*6b980*/  ISETP.LT.AND P3, PT, R0, c[0x0][0x17c], !P0 ;  /* 0x00005f0000007a0c */ /* 0x000fe40004761270 */
[C---:B------:R-:W-:Y:S02]  /*6b990*/  IADD3 R4, R29.reuse, 0x1ea, RZ ;  /* 0x000001ea1d047810 */ /* 0x040fe40007ffe0ff */
[----:B------:R-:W-:Y:S01]  /*6b9a0*/  IADD3 R0, R29, 0x1eb, RZ ;  /* 0x000001eb1d007810 */ /* 0x000fe20007ffe0ff */
[----:B------:R1:W-:Y:S01]  /*6b9b0*/  @P5 STG.E [R6.64], R28 ;  /* 0x0000001c06005986 */ /* 0x0003e2000c101904 */
[----:B------:R-:W-:-:S02]  /*6b9c0*/  ISETP.LT.AND P4, PT, R4, c[0x0][0x17c], !P0 ;  /* 0x00005f0004007a0c */ /* 0x000fc40004781270 */
[----:B------:R-:W-:Y:S02]  /*6b9d0*/  ISETP.LT.AND P5, PT, R0, c[0x0][0x17c], !P0 ;  /* 0x00005f0000007a0c */ /* 0x000fe400047a1270 */
[C---:B------:R-:W-:Y:S02]  /*6b9e0*/  IADD3 R4, R29.reuse, 0x1ec, RZ ;  /* 0x000001ec1d047810 */ /* 0x040fe40007ffe0ff */
[----:B------:R-:W-:Y:S01]  /*6b9f0*/  IADD3 R0, R29, 0x1ed, RZ ;  /* 0x000001ed1d007810 */ /* 0x000fe20007ffe0ff */
[----:B-1----:R-:W3:Y:S04]  /*6ba00*/  LDL.LU.64 R6, [R1+0x120] ;  /* 0x0001200001067983 */ /* 0x002ee80000300a00 */
[----:B------:R-:W3:Y:S04]  /*6ba10*/  LDL.LU.64 R28, [R1+0x118] ;  /* 0x00011800011c7983 */ /* 0x000ee80000300a00 */
[----:B--2---:R1:W-:Y:S04]  /*6ba20*/  @P6 STG.E [R8.64], R18 ;  /* 0x0000001208006986 */ /* 0x0043e8000c101904 */
[----:B------:R2:W-:Y:S04]  /*6ba30*/  @P1 STG.E [R24.64], R19 ;  /* 0x0000001318001986 */ /* 0x0005e8000c101904 */
[----:B-1----:R-:W3:Y:S04]  /*6ba40*/  LDL.LU.64 R8, [R1+0x110] ;  /* 0x0001100001087983 */ /* 0x002ee80000300a00 */
[----:B--2---:R-:W2:Y:S04]  /*6ba50*/  LDL.LU.64 R24, [R1+0xf8] ;  /* 0x0000f80001187983 */ /* 0x004ea80000300a00 */
[----:B------:R-:W2:Y:S04]  /*6ba60*/  LDL.LU R20, [R1+0x78] ;  /* 0x0000780001147983 */ /* 0x000ea80000300800 */
[----:B------:R-:W2:Y:S01]  /*6ba70*/  LDL.LU R19, [R1+0xeb0] ;  /* 0x000eb00001137983 */ /* 0x000ea20000300800 */
[----:B------:R-:W-:-:S03]  /*6ba80*/  ISETP.LT.AND P6, PT, R4, c[0x0][0x17c], !P0 ;  /* 0x00005f0004007a0c */ /* 0x000fc600047c1270 */
[----:B----4-:R1:W-:Y:S04]  /*6ba90*/  @P2 STG.E [R2.64], R16 ;  /* 0x0000001002002986 */ /* 0x0103e8000c101904 */
[----:B-1----:R-:W4:Y:S01]  /*6baa0*/  LDL.LU.64 R2, [R1+0x1238] ;  /* 0x0012380001027983 */ /* 0x002f220000300a00 */
[----:B--2---:R-:W-:-:S04]  /*6bab0*/  IADD3 R4, R19, 0x1ee, RZ ;  /* 0x000001ee13047810 */ /* 0x004fc80007ffe0ff */
[----:B------:R-:W-:Y:S02]  /*6bac0*/  ISETP.LT.AND P2, PT, R4, c[0x0][0x17c], !P0 ;  /* 0x00005f0004007a0c */ /* 0x000fe40004741270 */
[----:B------:R-:W3:Y:S01]  /*6bad0*/  LDL.LU.64 R4, [R1+0x140] ;  /* 0x0001400001047983 */ /* 0x000ee20000300a00 */
[----:B------:R-:W-:Y:S02]  /*6bae0*/  ISETP.LT.AND P1, PT, R0, c[0x0][0x17c], !P0 ;  /* 0x00005f0000007a0c */ /* 0x000fe40004721270 */
[C---:B------:R-:W-:Y:S01]  /*6baf0*/  IADD3 R0, R19.reuse, 0x1ef, RZ ;  /* 0x000001ef13007810 */ /* 0x040fe20007ffe0ff */
[----:B---3--:R1:W-:Y:S03]  /*6bb00*/  @P3 STG.E [R4.64], R14 ;  /* 0x0000000e04003986 */ /* 0x0083e6000c101904 */
[----:B------:R-:W-:Y:S01]  /*6bb10*/  ISETP.LT.AND P3, PT, R0, c[0x0][0x17c], !P0 ;  /* 0x00005f0000007a0c */ /* 0x000fe20004761270 */
[----:B------:R2:W-:Y:S01]  /*6bb20*/  @P4 STG.E [R12.64], R15 ;  /* 0x0000000f0c004986 */ /* 0x0005e2000c101904 */
[----:B-1----:R-:W-:-:S03]  /*6bb30*/  IADD3 R4, R19, 0x1f0, RZ ;  /* 0x000001f013047810 */ /* 0x002fc60007ffe0ff */
[----:B------:R1:W-:Y:S01]  /*6bb40*/  @P5 STG.E [R10.64], R21 ;  /* 0x000000150a005986 */ /* 0x0003e2000c101904 */
[----:B------:R-:W-:-:S03]  /*6bb50*/  ISETP.LT.AND P4, PT, R4, c[0x0][0x17c], !P0 ;  /* 0x00005f0004007a0c */ /* 0x000fc60004781270 */
[----:B--2---:R-:W2:Y:S01]  /*6bb60*/  LDL.LU.64 R14, [R1+0xf0] ;  /* 0x0000f000010e7983 */ /* 0x004ea20000300a00 */
[----:B------:R-:W-:-:S03]  /*6bb70*/  IADD3 R4, R19, 0x1f2, RZ ;  /* 0x000001f213047810 */ /* 0x000fc60007ffe0ff */
[----:B----4-:R3:W-:Y:S01]  /*6bb80*/  @P6 STG.E [R26.64], R3 ;  /* 0x000000031a006986 */ /* 0x0107e2000c101904 */
[----:B------:R-:W-:-:S03]  /*6bb90*/  ISETP.LT.AND P6, PT, R4, c[0x0][0x17c], !P0 ;  /* 0x00005f0004007a0c */ /* 0x000fc600047c1270 */
[----:B-1----:R-:W4:Y:S01]  /*6bba0*/  LDL.LU.64 R10, [R1+0x108] ;  /* 0x00010800010a7983 */ /* 0x002f220000300a00 */
[----:B------:R-:W-:-:S03]  /*6bbb0*/  IADD3 R4, R19, 0x1f4, RZ ;  /* 0x000001f413047810 */ /* 0x000fc60007ffe0ff */
[----:B------:R1:W-:Y:S04]  /*6bbc0*/  @P1 STG.E [R6.64], R2 ;  /* 0x0000000206001986 */ /* 0x0003e8000c101904 */
[----:B---3--:R-:W3:Y:S04]  /*6bbd0*/  LDL.LU.64 R26, [R1+0xd8] ;  /* 0x0000d800011a7983 */ /* 0x008ee80000300a00 */
[----:B------:R1:W-:Y:S04]  /*6bbe0*/  @P2 STG.E [R28.64], R22 ;  /* 0x000000161c002986 */ /* 0x0003e8000c101904 */
[----:B-1----:R-:W2:Y:S01]  /*6bbf0*/  LDL.LU.64 R6, [R1+0xe8] ;  /* 0x0000e80001067983 */ /* 0x002ea20000300a00 */
[----:B------:R-:W-:-:S03]  /*6bc00*/  ISETP.LT.AND P2, PT, R4, c[0x0][0x17c], !P0 ;  /* 0x00005f0004007a0c */ /* 0x000fc60004741270 */
[----:B------:R-:W2:Y:S01]  /*6bc10*/  LDL.LU.64 R2, [R1+0x100] ;  /* 0x0001000001027983 */ /* 0x000ea20000300a00 */
[----:B------:R-:W-:-:S03]  /*6bc20*/  IADD3 R4, R19, 0x1f6, RZ ;  /* 0x000001f613047810 */ /* 0x000fc60007ffe0ff */
[----:B------:R-:W2:Y:S04]  /*6bc30*/  LDL.LU.64 R28, [R1+0xd0] ;  /* 0x0000d000011c7983 */ /* 0x000ea80000300a00 */
[----:B------:R1:W-:Y:S04]  /*6bc40*/  @P3 STG.E [R8.64], R23 ;  /* 0x0000001708003986 */ /* 0x0003e8000c101904 */
[----:B------:R1:W-:Y:S01]  /*6bc50*/  @P4 STG.E [R24.64], R20 ;  /* 0x0000001418004986 */ /* 0x0003e2000c101904 */
[----:B------:R-:W-:-:S03]  /*6bc60*/  ISETP.LT.AND P4, PT, R4, c[0x0][0x17c], !P0 ;  /* 0x00005f0004007a0c */ /* 0x000fc60004781270 */
[----:B-1----:R-:W2:Y:S04]  /*6bc70*/  LDL.LU.64 R22, [R1+0xc8] ;  /* 0x0000c80001167983 */ /* 0x002ea80000300a00 */
[----:B------:R-:W2:Y:S04]  /*6bc80*/  LDL.LU R18, [R1+0x68] ;  /* 0x0000680001127983 */ /* 0x000ea80000300800 */
[----:B------:R-:W2:Y:S04]  /*6bc90*/  LDL.LU.64 R12, [R1+0xc0] ;  /* 0x0000c000010c7983 */ /* 0x000ea80000300a00 */
[----:B------:R-:W2:Y:S04]  /*6bca0*/  LDL.LU R5, [R1+0x6c] ;  /* 0x00006c0001057983 */ /* 0x000ea80000300800 */
[----:B------:R-:W2:Y:S04]  /*6bcb0*/  LDL.LU.64 R8, [R1+0xb8] ;  /* 0x0000b80001087983 */ /* 0x000ea80000300a00 */
[----:B------:R-:W2:Y:S04]  /*6bcc0*/  LDL.LU R16, [R1+0x28] ;  /* 0x0000280001107983 */ /* 0x000ea80000300800 */
[----:B------:R-:W2:Y:S04]  /*6bcd0*/  LDL.LU.64 R24, [R1+0xb0] ;  /* 0x0000b00001187983 */ /* 0x000ea80000300a00 */
[----:B------:R-:W2:Y:S04]  /*6bce0*/  LDL.LU.64 R20, [R1+0xa8] ;  /* 0x0000a80001147983 */ /* 0x000ea80000300a00 */
[----:B------:R-:W2:Y:S01]  /*6bcf0*/  LDL.LU R4, [R1+0x7c] ;  /* 0x00007c0001047983 */ /* 0x000ea20000300800 */
[----:B------:R-:W-:-:S04]  /*6bd00*/  IADD3 R0, R19, 0x1f1, RZ ;  /* 0x000001f113007810 */ /* 0x000fc80007ffe0ff */
[----:B------:R-:W-:Y:S02]  /*6bd10*/  ISETP.LT.AND P5, PT, R0, c[0x0][0x17c], !P0 ;  /* 0x00005f0000007a0c */ /* 0x000fe400047a1270 */
[----:B------:R-:W-:-:S04]  /*6bd20*/  IADD3 R0, R19, 0x1f3, RZ ;  /* 0x000001f313007810 */ /* 0x000fc80007ffe0ff */
[----:B------:R-:W-:Y:S02]  /*6bd30*/  ISETP.LT.AND P1, PT, R0, c[0x0][0x17c], !P0 ;  /* 0x00005f0000007a0c */ /* 0x000fe40004721270 */
[----:B------:R-:W-:-:S04]  /*6bd40*/  IADD3 R0, R19, 0x1f5, RZ ;  /* 0x000001f513007810 */ /* 0x000fc80007ffe0ff */
[----:B------:R-:W-:Y:S02]  /*6bd50*/  ISETP.LT.AND P3, PT, R0, c[0x0][0x17c], !P0 ;  /* 0x00005f0000007a0c */ /* 0x000fe40004761270 */
[C---:B------:R-:W-:Y:S01]  /*6bd60*/  IADD3 R0, R19.reuse, 0x1f7, RZ ;  /* 0x000001f713007810 */ /* 0x040fe20007ffe0ff */
[----:B--2---:R1:W-:Y:S03]  /*6bd70*/  @P5 STG.E [R14.64], R4 ;  /* 0x000000040e005986 */ /* 0x0043e6000c101904 */
[----:B------:R-:W-:Y:S01]  /*6bd80*/  ISETP.LT.AND P5, PT, R0, c[0x0][0x17c], !P0 ;  /* 0x00005f0000007a0c */ /* 0x000fe200047a1270 */
[----:B-1----:R-:W2:Y:S04]  /*6bd90*/  LDL.LU.64 R14, [R1+0x1230] ;  /* 0x00123000010e7983 */ /* 0x002ea80000300a00 */
[----:B------:R-:W4:Y:S01]  /*6bda0*/  LDL.LU R0, [R1+0x38] ;  /* 0x0000380001007983 */ /* 0x000f220000300800 */
[----:B------:R-:W-:-:S03]  /*6bdb0*/  IADD3 R4, R19, 0x1f8, RZ ;  /* 0x000001f813047810 */ /* 0x000fc60007ffe0ff */
[----:B----4-:R1:W-:Y:S01]  /*6bdc0*/  @P6 STG.E [R10.64], R0 ;  /* 0x000000000a006986 */ /* 0x0103e2000c101904 */
[----:B------:R-:W-:-:S03]  /*6bdd0*/  ISETP.LT.AND P6, PT, R4, c[0x0][0x17c], !P0 ;  /* 0x00005f0004007a0c */ /* 0x000fc600047c1270 */
[----:B-1----:R-:W4:Y:S04]  /*6bde0*/  LDL.LU.64 R10, [R1+0x1228] ;  /* 0x00122800010a7983 */ /* 0x002f280000300a00 */
[----:B------:R-:W3:Y:S04]  /*6bdf0*/  LDL.LU R4, [R1+0x3c] ;  /* 0x00003c0001047983 */ /* 0x000ee80000300800 */
[----:B---3--:R1:W-:Y:S04]  /*6be00*/  @P1 STG.E [R26.64], R4 ;  /* 0x000000041a001986 */ /* 0x0083e8000c101904 */
[----:B-1----:R-:W3:Y:S04]  /*6be10*/  LDL.LU.64 R26, [R1+0x1220] ;  /* 0x00122000011a7983 */ /* 0x002ee80000300a00 */
[----:B---3--:R1:W-:Y:S04]  /*6be20*/  @P2 STG.E [R6.64], R26 ;  /* 0x0000001a06002986 */ /* 0x0083e8000c101904 */
[----:B-1----:R-:W3:Y:S04]  /*6be30*/  LDL.LU.64 R6, [R1+0x1218] ;  /* 0x0012180001067983 */ /* 0x002ee80000300a00 */
[----:B------:R1:W-:Y:S04]  /*6be40*/  @P3 STG.E [R2.64], R27 ;  /* 0x0000001b02003986 */ /* 0x0003e8000c101904 */
[----:B-1----:R-:W2:Y:S04]  /*6be50*/  LDL.LU.64 R2, [R1+0x1210] ;  /* 0x0012100001027983 */ /* 0x002ea80000300a00 */
[----:B------:R-:W2:Y:S01]  /*6be60*/  LDL.LU.64 R26, [R1+0xe0] ;  /* 0x0000e000011a7983 */ /* 0x000ea20000300a00 */
[----:B------:R-:W-:-:S03]  /*6be70*/  IADD3 R0, R19, 0x1f9, RZ ;  /* 0x000001f913007810 */ /* 0x000fc60007ffe0ff */
[----:B---3--:R1:W-:Y:S04]  /*6be80*/  @P4 STG.E [R28.64], R6 ;  /* 0x000000061c004986 */ /* 0x0083e8000c101904 */
[----:B-1----:R-:W3:Y:S01]  /*6be90*/  LDL.LU.64 R28, [R1+0x1208] ;  /* 0x00120800011c7983 */ /* 0x002ee20000300a00 */
[----:B------:R-:W-:Y:S02]  /*6bea0*/  ISETP.LT.AND P1, PT, R0, c[0x0][0x17c], !P0 ;  /* 0x00005f0000007a0c */ /* 0x000fe40004721270 */
[C---:B------:R-:W-:Y:S02]  /*6beb0*/  IADD3 R0, R19.reuse, 0x1fb, RZ ;  /* 0x000001fb13007810 */ /* 0x040fe40007ffe0ff */
[----:B------:R-:W-:Y:S02]  /*6bec0*/  IADD3 R4, R19, 0x1fa, RZ ;  /* 0x000001fa13047810 */ /* 0x000fe40007ffe0ff */
[----:B------:R-:W-:-:S02]  /*6bed0*/  ISETP.LT.AND P3, PT, R0, c[0x0][0x17c], !P0 ;  /* 0x00005f0000007a0c */ /* 0x000fc40004761270 */
[----:B------:R-:W-:Y:S02]  /*6bee0*/  ISETP.LT.AND P2, PT, R4, c[0x0][0x17c], !P0 ;  /* 0x00005f0004007a0c */ /* 0x000fe40004741270 */
[C---:B------:R-:W-:Y:S02]  /*6bef0*/  IADD3 R0, R19.reuse, 0x1fc, RZ ;  /* 0x000001fc13007810 */ /* 0x040fe40007ffe0ff */
[C---:B------:R-:W-:Y:S01]  /*6bf00*/  IADD3 R4, R19.reuse, 0x1fd, RZ ;  /* 0x000001fd13047810 */ /* 0x040fe20007ffe0ff */
[----:B--2---:R-:W-:Y:S01]  /*6bf10*/  @P5 STG.E [R26.64], R7 ;  /* 0x000000071a005986 */ /* 0x004fe2000c101904 */
[----:B------:R-:W-:Y:S02]  /*6bf20*/  ISETP.LT.AND P4, PT, R0, c[0x0][0x17c], !P0 ;  /* 0x00005f0000007a0c */ /* 0x000fe40004781270 */
[----:B------:R-:W-:Y:S01]  /*6bf30*/  ISETP.LT.AND P5, PT, R4, c[0x0][0x17c], !P0 ;  /* 0x00005f0004007a0c */ /* 0x000fe200047a1270 */
[----:B------:R-:W-:Y:S04]  /*6bf40*/  @P6 STG.E [R22.64], R18 ;  /* 0x0000001216006986 */ /* 0x000fe8000c101904 */
[----:B------:R-:W-:Y:S04]  /*6bf50*/  @P1 STG.E [R12.64], R5 ;  /* 0x000000050c001986 */ /* 0x000fe8000c101904 */
[----:B------:R-:W-:Y:S04]  /*6bf60*/  @P2 STG.E [R8.64], R16 ;  /* 0x0000001008002986 */ /* 0x000fe8000c101904 */
[----:B------:R-:W-:Y:S04]  /*6bf70*/  @P3 STG.E [R24.64], R17 ;  /* 0x0000001118003986 */ /* 0x000fe8000c101904 */
[----:B----4-:R-:W-:Y:S04]  /*6bf80*/  @P4 STG.E [R20.64], R10 ;  /* 0x0000000a14004986 */ /* 0x010fe8000c101904 */
[----:B---3--:R1:W-:Y:S04]  /*6bf90*/  @P5 STG.E [R28.64], R11 ;  /* 0x0000000b1c005986 */ /* 0x0083e8000c101904 */
[----:B-1----:R1:W5:Y:S01]  /*6bfa0*/  LDL.LU.64 R28, [R1+0x1200] ;  /* 0x00120000011c7983 */ /* 0x0023620000300a00 */
[----:B------:R-:W-:-:S02]  /*6bfb0*/  IADD3 R4, R19, 0x1fe, RZ ;  /* 0x000001fe13047810 */ /* 0x000fc40007ffe0ff */
[----:B------:R-:W-:Y:S02]  /*6bfc0*/  IADD3 R0, R19, 0x1ff, RZ ;  /* 0x000001ff13007810 */ /* 0x000fe40007ffe0ff */
[----:B------:R-:W-:Y:S02]  /*6bfd0*/  ISETP.LT.AND P6, PT, R4, c[0x0][0x17c], !P0 ;  /* 0x00005f0004007a0c */ /* 0x000fe400047c1270 */
[----:B------:R-:W-:-:S11]  /*6bfe0*/  ISETP.LT.AND P0, PT, R0, c[0x0][0x17c], !P0 ;  /* 0x00005f0000007a0c */ /* 0x000fd60004701270 */
[----:B------:R1:W-:Y:S02]  /*6bff0*/  @P6 STG.E [R2.64], R14 ;  /* 0x0000000e02006986 */ /* 0x0003e4000c101904 */
[----:B------:R-:W-:Y:S05]  /*6c000*/  @!P0 EXIT ;  /* 0x000000000000894d */ /* 0x000fea0003800000 */
[----:B-----5:R-:W-:Y:S01]  /*6c010*/  STG.E [R28.64], R15 ;  /* 0x0000000f1c007986 */ /* 0x020fe2000c101904 */
[----:B------:R-:W-:Y:S05]  /*6c020*/  EXIT ;  /* 0x000000000000794d */ /* 0x000fea0003800000 */
.L_x_3:
[----:B------:R-:W-:-:S00]  /*6c030*/  BRA `(.L_x_3) ;  /* 0xfffffff000007947 */ /* 0x000fc0000383ffff */
[----:B------:R-:W-:-:S00]  /*6c040*/  NOP ;  /* 0x0000000000007918 */ /* 0x000fc00000000000 */
        /* <DEDUP_REMOVED lines=11> */
.L_x_4:


//--------------------- .nv.shared.matmul_kernel  --------------------------
	.section	.nv.shared.matmul_kernel,"aw",@nobits
	.sectionflags	@""
	.align	16
